//
// Generated by NVIDIA NVVM Compiler
//
// Compiler Build ID: CL-36424714
// Cuda compilation tools, release 13.0, V13.0.88
// Based on NVVM 20.0.0
//

.version 9.0
.target sm_100
.address_size 64

	// .globl	_Z11swapColumnsPdiiii
.extern .func  (.param .b32 func_retval0) vprintf
(
	.param .b64 vprintf_param_0,
	.param .b64 vprintf_param_1
)
;
.const .align 8 .f64 ZERO = 0d3E7AD7F29ABCAF48;
// _ZZN3cub18CUB_300001_SM_10006detail6reduce28DeviceReduceSingleTileKernelINS2_10policy_hubIN4cuda3std3__45tupleIJblEEEjN6thrust24THRUST_300001_SM_1000_NS8cuda_cub9__find_if7functorIS9_EEE10Policy1000ENSB_12zip_iteratorINS8_IJNSD_26transform_input_iterator_tIbNSB_10device_ptrIdEE17nonZeroComparatorEENSB_17counting_iteratorIlNSB_11use_defaultESP_SP_EEEEEEEPS9_jSF_S9_S9_NS7_10__identityEEEvT0_T1_T2_T3_T4_T6_E12temp_storage has been demoted
// _ZZN3cub18CUB_300001_SM_10006detail6reduce18DeviceReduceKernelINS2_10policy_hubIN4cuda3std3__45tupleIJblEEEjN6thrust24THRUST_300001_SM_1000_NS8cuda_cub9__find_if7functorIS9_EEE10Policy1000ENSB_12zip_iteratorINS8_IJNSD_26transform_input_iterator_tIbNSB_10device_ptrIdEE17nonZeroComparatorEENSB_17counting_iteratorIlNSB_11use_defaultESP_SP_EEEEEEEjSF_S9_NS7_10__identityEEEvT0_PT3_T1_NS0_13GridEvenShareISX_EET2_T4_E12temp_storage has been demoted
// _ZZN3cub18CUB_300001_SM_10006detail6reduce28DeviceReduceSingleTileKernelINS2_10policy_hubIN4cuda3std3__45tupleIJblEEEjN6thrust24THRUST_300001_SM_1000_NS8cuda_cub9__find_if7functorIS9_EEE10Policy1000EPS9_SI_iSF_S9_S9_NS7_10__identityEEEvT0_T1_T2_T3_T4_T6_E12temp_storage has been demoted
// _ZZN3cub18CUB_300001_SM_10006detail6reduce28DeviceReduceSingleTileKernelINS2_10policy_hubIN4cuda3std3__45tupleIJblEEEyN6thrust24THRUST_300001_SM_1000_NS8cuda_cub9__find_if7functorIS9_EEE10Policy1000ENSB_12zip_iteratorINS8_IJNSD_26transform_input_iterator_tIbNSB_10device_ptrIdEE17nonZeroComparatorEENSB_17counting_iteratorIlNSB_11use_defaultESP_SP_EEEEEEEPS9_ySF_S9_S9_NS7_10__identityEEEvT0_T1_T2_T3_T4_T6_E12temp_storage has been demoted
// _ZZN3cub18CUB_300001_SM_10006detail6reduce18DeviceReduceKernelINS2_10policy_hubIN4cuda3std3__45tupleIJblEEEyN6thrust24THRUST_300001_SM_1000_NS8cuda_cub9__find_if7functorIS9_EEE10Policy1000ENSB_12zip_iteratorINS8_IJNSD_26transform_input_iterator_tIbNSB_10device_ptrIdEE17nonZeroComparatorEENSB_17counting_iteratorIlNSB_11use_defaultESP_SP_EEEEEEEySF_S9_NS7_10__identityEEEvT0_PT3_T1_NS0_13GridEvenShareISX_EET2_T4_E12temp_storage has been demoted
// _ZZN3cub18CUB_300001_SM_10006detail6reduce28DeviceReduceSingleTileKernelINS2_10policy_hubIN4cuda3std3__45tupleIJblEEEyN6thrust24THRUST_300001_SM_1000_NS8cuda_cub9__find_if7functorIS9_EEE10Policy1000EPS9_SI_iSF_S9_S9_NS7_10__identityEEEvT0_T1_T2_T3_T4_T6_E12temp_storage has been demoted
.global .align 1 .b8 _ZN30_INTERNAL_2604c956_4_k_cu_ZERO4cuda3std3__45__cpo5beginE[1];
.global .align 1 .b8 _ZN30_INTERNAL_2604c956_4_k_cu_ZERO4cuda3std3__45__cpo3endE[1];
.global .align 1 .b8 _ZN30_INTERNAL_2604c956_4_k_cu_ZERO4cuda3std3__45__cpo6cbeginE[1];
.global .align 1 .b8 _ZN30_INTERNAL_2604c956_4_k_cu_ZERO4cuda3std3__45__cpo4cendE[1];
.global .align 1 .b8 _ZN30_INTERNAL_2604c956_4_k_cu_ZERO4cuda3std3__45__cpo6rbeginE[1];
.global .align 1 .b8 _ZN30_INTERNAL_2604c956_4_k_cu_ZERO4cuda3std3__45__cpo4rendE[1];
.global .align 1 .b8 _ZN30_INTERNAL_2604c956_4_k_cu_ZERO4cuda3std3__45__cpo7crbeginE[1];
.global .align 1 .b8 _ZN30_INTERNAL_2604c956_4_k_cu_ZERO4cuda3std3__45__cpo5crendE[1];
.global .align 1 .b8 _ZN30_INTERNAL_2604c956_4_k_cu_ZERO4cuda3std3__432_GLOBAL__N__2604c956_4_k_cu_ZERO6ignoreE[1];
.global .align 1 .b8 _ZN30_INTERNAL_2604c956_4_k_cu_ZERO4cuda3std3__419piecewise_constructE[1];
.global .align 1 .b8 _ZN30_INTERNAL_2604c956_4_k_cu_ZERO4cuda3std3__48in_placeE[1];
.global .align 1 .b8 _ZN30_INTERNAL_2604c956_4_k_cu_ZERO4cuda3std3__420unreachable_sentinelE[1];
.global .align 1 .b8 _ZN30_INTERNAL_2604c956_4_k_cu_ZERO4cuda3std3__47nulloptE[1];
.global .align 1 .b8 _ZN30_INTERNAL_2604c956_4_k_cu_ZERO4cuda3std3__48unexpectE[1];
.global .align 1 .b8 _ZN30_INTERNAL_2604c956_4_k_cu_ZERO4cuda3std6ranges3__45__cpo4swapE[1];
.global .align 1 .b8 _ZN30_INTERNAL_2604c956_4_k_cu_ZERO4cuda3std6ranges3__45__cpo9iter_moveE[1];
.global .align 1 .b8 _ZN30_INTERNAL_2604c956_4_k_cu_ZERO4cuda3std6ranges3__45__cpo5beginE[1];
.global .align 1 .b8 _ZN30_INTERNAL_2604c956_4_k_cu_ZERO4cuda3std6ranges3__45__cpo3endE[1];
.global .align 1 .b8 _ZN30_INTERNAL_2604c956_4_k_cu_ZERO4cuda3std6ranges3__45__cpo6cbeginE[1];
.global .align 1 .b8 _ZN30_INTERNAL_2604c956_4_k_cu_ZERO4cuda3std6ranges3__45__cpo4cendE[1];
.global .align 1 .b8 _ZN30_INTERNAL_2604c956_4_k_cu_ZERO4cuda3std6ranges3__45__cpo7advanceE[1];
.global .align 1 .b8 _ZN30_INTERNAL_2604c956_4_k_cu_ZERO4cuda3std6ranges3__45__cpo9iter_swapE[1];
.global .align 1 .b8 _ZN30_INTERNAL_2604c956_4_k_cu_ZERO4cuda3std6ranges3__45__cpo4nextE[1];
.global .align 1 .b8 _ZN30_INTERNAL_2604c956_4_k_cu_ZERO4cuda3std6ranges3__45__cpo4prevE[1];
.global .align 1 .b8 _ZN30_INTERNAL_2604c956_4_k_cu_ZERO4cuda3std6ranges3__45__cpo4dataE[1];
.global .align 1 .b8 _ZN30_INTERNAL_2604c956_4_k_cu_ZERO4cuda3std6ranges3__45__cpo5cdataE[1];
.global .align 1 .b8 _ZN30_INTERNAL_2604c956_4_k_cu_ZERO4cuda3std6ranges3__45__cpo4sizeE[1];
.global .align 1 .b8 _ZN30_INTERNAL_2604c956_4_k_cu_ZERO4cuda3std6ranges3__45__cpo5ssizeE[1];
.global .align 1 .b8 _ZN30_INTERNAL_2604c956_4_k_cu_ZERO4cuda3std6ranges3__45__cpo8distanceE[1];
.global .align 1 .b8 _ZN30_INTERNAL_2604c956_4_k_cu_ZERO6thrust24THRUST_300001_SM_1000_NS8cuda_cub3parE[1];
.global .align 1 .b8 _ZN30_INTERNAL_2604c956_4_k_cu_ZERO6thrust24THRUST_300001_SM_1000_NS8cuda_cub10par_nosyncE[1];
.global .align 1 .b8 _ZN30_INTERNAL_2604c956_4_k_cu_ZERO6thrust24THRUST_300001_SM_1000_NS6system6detail10sequential3seqE[1];
.global .align 1 .b8 _ZN30_INTERNAL_2604c956_4_k_cu_ZERO6thrust24THRUST_300001_SM_1000_NS6system3cpp3parE[1];
.global .align 1 .b8 _ZN30_INTERNAL_2604c956_4_k_cu_ZERO6thrust24THRUST_300001_SM_1000_NS12placeholders2_1E[1];
.global .align 1 .b8 _ZN30_INTERNAL_2604c956_4_k_cu_ZERO6thrust24THRUST_300001_SM_1000_NS12placeholders2_2E[1];
.global .align 1 .b8 _ZN30_INTERNAL_2604c956_4_k_cu_ZERO6thrust24THRUST_300001_SM_1000_NS12placeholders2_3E[1];
.global .align 1 .b8 _ZN30_INTERNAL_2604c956_4_k_cu_ZERO6thrust24THRUST_300001_SM_1000_NS12placeholders2_4E[1];
.global .align 1 .b8 _ZN30_INTERNAL_2604c956_4_k_cu_ZERO6thrust24THRUST_300001_SM_1000_NS12placeholders2_5E[1];
.global .align 1 .b8 _ZN30_INTERNAL_2604c956_4_k_cu_ZERO6thrust24THRUST_300001_SM_1000_NS12placeholders2_6E[1];
.global .align 1 .b8 _ZN30_INTERNAL_2604c956_4_k_cu_ZERO6thrust24THRUST_300001_SM_1000_NS12placeholders2_7E[1];
.global .align 1 .b8 _ZN30_INTERNAL_2604c956_4_k_cu_ZERO6thrust24THRUST_300001_SM_1000_NS12placeholders2_8E[1];
.global .align 1 .b8 _ZN30_INTERNAL_2604c956_4_k_cu_ZERO6thrust24THRUST_300001_SM_1000_NS12placeholders2_9E[1];
.global .align 1 .b8 _ZN30_INTERNAL_2604c956_4_k_cu_ZERO6thrust24THRUST_300001_SM_1000_NS12placeholders3_10E[1];
.global .align 1 .b8 _ZN30_INTERNAL_2604c956_4_k_cu_ZERO6thrust24THRUST_300001_SM_1000_NS3seqE[1];
.global .align 1 .b8 _ZN30_INTERNAL_2604c956_4_k_cu_ZERO6thrust24THRUST_300001_SM_1000_NS6deviceE[1];
.global .align 1 .b8 $str[5] = {37, 108, 102, 32};
.extern .shared .align 16 .b8 _ZN6thrust24THRUST_300001_SM_1000_NS8cuda_cub4core6detail5shmemE[];

.visible .entry _Z11swapColumnsPdiiii(
	.param .u64 .ptr .align 1 _Z11swapColumnsPdiiii_param_0,
	.param .u32 _Z11swapColumnsPdiiii_param_1,
	.param .u32 _Z11swapColumnsPdiiii_param_2,
	.param .u32 _Z11swapColumnsPdiiii_param_3,
	.param .u32 _Z11swapColumnsPdiiii_param_4
)
{
	.reg .pred 	%p<7>;
	.reg .b32 	%r<58>;
	.reg .b64 	%rd<23>;
	.reg .b64 	%fd<11>;

	ld.param.u64 	%rd2, [_Z11swapColumnsPdiiii_param_0];
	ld.param.u32 	%r19, [_Z11swapColumnsPdiiii_param_1];
	ld.param.u32 	%r20, [_Z11swapColumnsPdiiii_param_2];
	ld.param.u32 	%r21, [_Z11swapColumnsPdiiii_param_3];
	ld.param.u32 	%r22, [_Z11swapColumnsPdiiii_param_4];
	cvta.to.global.u64 	%rd1, %rd2;
	mov.u32 	%r23, %ntid.x;
	mov.u32 	%r24, %ctaid.x;
	mov.u32 	%r25, %tid.x;
	mad.lo.s32 	%r56, %r23, %r24, %r25;
	mov.u32 	%r26, %nctaid.x;
	mul.lo.s32 	%r2, %r23, %r26;
	setp.ge.s32 	%p1, %r56, %r20;
	@%p1 bra 	$L__BB0_6;
	add.s32 	%r27, %r56, %r2;
	max.s32 	%r28, %r20, %r27;
	setp.lt.s32 	%p2, %r27, %r20;
	selp.u32 	%r29, 1, 0, %p2;
	add.s32 	%r30, %r27, %r29;
	sub.s32 	%r31, %r28, %r30;
	div.u32 	%r32, %r31, %r2;
	add.s32 	%r3, %r32, %r29;
	and.b32  	%r33, %r3, 3;
	setp.eq.s32 	%p3, %r33, 3;
	@%p3 bra 	$L__BB0_4;
	mul.lo.s32 	%r34, %r19, %r56;
	add.s32 	%r54, %r22, %r34;
	mul.lo.s32 	%r5, %r2, %r19;
	add.s32 	%r53, %r21, %r34;
	add.s32 	%r35, %r3, 1;
	and.b32  	%r36, %r35, 3;
	neg.s32 	%r52, %r36;
$L__BB0_3:
	.pragma "nounroll";
	mul.wide.s32 	%rd3, %r53, 8;
	add.s64 	%rd4, %rd1, %rd3;
	ld.global.f64 	%fd1, [%rd4];
	mul.wide.s32 	%rd5, %r54, 8;
	add.s64 	%rd6, %rd1, %rd5;
	ld.global.f64 	%fd2, [%rd6];
	st.global.f64 	[%rd4], %fd2;
	st.global.f64 	[%rd6], %fd1;
	add.s32 	%r56, %r56, %r2;
	add.s32 	%r54, %r54, %r5;
	add.s32 	%r53, %r53, %r5;
	add.s32 	%r52, %r52, 1;
	setp.ne.s32 	%p4, %r52, 0;
	@%p4 bra 	$L__BB0_3;
$L__BB0_4:
	setp.lt.u32 	%p5, %r3, 3;
	@%p5 bra 	$L__BB0_6;
$L__BB0_5:
	mul.lo.s32 	%r37, %r56, %r19;
	add.s32 	%r38, %r37, %r21;
	mul.wide.s32 	%rd7, %r38, 8;
	add.s64 	%rd8, %rd1, %rd7;
	ld.global.f64 	%fd3, [%rd8];
	add.s32 	%r39, %r37, %r22;
	mul.wide.s32 	%rd9, %r39, 8;
	add.s64 	%rd10, %rd1, %rd9;
	ld.global.f64 	%fd4, [%rd10];
	st.global.f64 	[%rd8], %fd4;
	st.global.f64 	[%rd10], %fd3;
	add.s32 	%r40, %r56, %r2;
	mul.lo.s32 	%r41, %r40, %r19;
	add.s32 	%r42, %r41, %r21;
	mul.wide.s32 	%rd11, %r42, 8;
	add.s64 	%rd12, %rd1, %rd11;
	ld.global.f64 	%fd5, [%rd12];
	add.s32 	%r43, %r41, %r22;
	mul.wide.s32 	%rd13, %r43, 8;
	add.s64 	%rd14, %rd1, %rd13;
	ld.global.f64 	%fd6, [%rd14];
	st.global.f64 	[%rd12], %fd6;
	st.global.f64 	[%rd14], %fd5;
	add.s32 	%r44, %r40, %r2;
	mul.lo.s32 	%r45, %r44, %r19;
	add.s32 	%r46, %r45, %r21;
	mul.wide.s32 	%rd15, %r46, 8;
	add.s64 	%rd16, %rd1, %rd15;
	ld.global.f64 	%fd7, [%rd16];
	add.s32 	%r47, %r45, %r22;
	mul.wide.s32 	%rd17, %r47, 8;
	add.s64 	%rd18, %rd1, %rd17;
	ld.global.f64 	%fd8, [%rd18];
	st.global.f64 	[%rd16], %fd8;
	st.global.f64 	[%rd18], %fd7;
	add.s32 	%r48, %r44, %r2;
	mul.lo.s32 	%r49, %r48, %r19;
	add.s32 	%r50, %r49, %r21;
	mul.wide.s32 	%rd19, %r50, 8;
	add.s64 	%rd20, %rd1, %rd19;
	ld.global.f64 	%fd9, [%rd20];
	add.s32 	%r51, %r49, %r22;
	mul.wide.s32 	%rd21, %r51, 8;
	add.s64 	%rd22, %rd1, %rd21;
	ld.global.f64 	%fd10, [%rd22];
	st.global.f64 	[%rd20], %fd10;
	st.global.f64 	[%rd22], %fd9;
	add.s32 	%r56, %r48, %r2;
	setp.lt.s32 	%p6, %r56, %r20;
	@%p6 bra 	$L__BB0_5;
$L__BB0_6:
	ret;

}
	// .globl	_Z15findMultipliersPdiii
.visible .entry _Z15findMultipliersPdiii(
	.param .u64 .ptr .align 1 _Z15findMultipliersPdiii_param_0,
	.param .u32 _Z15findMultipliersPdiii_param_1,
	.param .u32 _Z15findMultipliersPdiii_param_2,
	.param .u32 _Z15findMultipliersPdiii_param_3
)
{
	.reg .pred 	%p<7>;
	.reg .b32 	%r<53>;
	.reg .b64 	%rd<13>;
	.reg .b64 	%fd<16>;

	ld.param.u64 	%rd3, [_Z15findMultipliersPdiii_param_0];
	ld.param.u32 	%r21, [_Z15findMultipliersPdiii_param_1];
	ld.param.u32 	%r22, [_Z15findMultipliersPdiii_param_3];
	cvta.to.global.u64 	%rd1, %rd3;
	mov.u32 	%r23, %ntid.x;
	mov.u32 	%r24, %ctaid.x;
	mul.lo.s32 	%r1, %r23, %r24;
	mov.u32 	%r2, %tid.x;
	mov.u32 	%r25, %nctaid.x;
	mul.lo.s32 	%r3, %r23, %r25;
	add.s32 	%r26, %r2, %r1;
	add.s32 	%r27, %r26, %r22;
	add.s32 	%r52, %r27, 1;
	setp.ge.s32 	%p1, %r52, %r21;
	@%p1 bra 	$L__BB1_8;
	mul.lo.s32 	%r5, %r22, %r21;
	add.s32 	%r28, %r5, %r22;
	mul.wide.s32 	%rd4, %r28, 8;
	add.s64 	%rd2, %rd1, %rd4;
	add.s32 	%r6, %r2, %r22;
	add.s32 	%r29, %r3, %r1;
	add.s32 	%r30, %r6, %r29;
	add.s32 	%r31, %r30, 1;
	max.s32 	%r32, %r21, %r31;
	not.b32 	%r33, %r29;
	add.s32 	%r34, %r32, %r33;
	sub.s32 	%r35, %r34, %r6;
	setp.ne.s32 	%p2, %r35, 0;
	selp.u32 	%r36, 1, 0, %p2;
	selp.s32 	%r37, -1, 0, %p2;
	add.s32 	%r38, %r35, %r37;
	div.u32 	%r39, %r38, %r3;
	add.s32 	%r7, %r39, %r36;
	and.b32  	%r40, %r7, 3;
	setp.eq.s32 	%p3, %r40, 3;
	@%p3 bra 	$L__BB1_5;
	add.s32 	%r50, %r6, %r1;
	mad.lo.s32 	%r42, %r22, %r21, %r22;
	add.s32 	%r43, %r26, %r42;
	add.s32 	%r49, %r43, 1;
	add.s32 	%r44, %r7, 1;
	and.b32  	%r45, %r44, 3;
	neg.s32 	%r48, %r45;
$L__BB1_3:
	.pragma "nounroll";
	mul.wide.s32 	%rd5, %r49, 8;
	add.s64 	%rd6, %rd1, %rd5;
	ld.global.f64 	%fd1, [%rd6];
	ld.global.f64 	%fd2, [%rd2];
	div.rn.f64 	%fd3, %fd1, %fd2;
	st.global.f64 	[%rd6], %fd3;
	add.s32 	%r50, %r50, %r3;
	add.s32 	%r49, %r49, %r3;
	add.s32 	%r48, %r48, 1;
	setp.ne.s32 	%p4, %r48, 0;
	@%p4 bra 	$L__BB1_3;
	add.s32 	%r52, %r50, 1;
$L__BB1_5:
	setp.lt.u32 	%p5, %r7, 3;
	@%p5 bra 	$L__BB1_8;
	mul.wide.s32 	%rd9, %r3, 8;
	shl.b32 	%r47, %r3, 2;
$L__BB1_7:
	add.s32 	%r46, %r52, %r5;
	mul.wide.s32 	%rd7, %r46, 8;
	add.s64 	%rd8, %rd1, %rd7;
	ld.global.f64 	%fd4, [%rd8];
	ld.global.f64 	%fd5, [%rd2];
	div.rn.f64 	%fd6, %fd4, %fd5;
	st.global.f64 	[%rd8], %fd6;
	add.s64 	%rd10, %rd8, %rd9;
	ld.global.f64 	%fd7, [%rd10];
	ld.global.f64 	%fd8, [%rd2];
	div.rn.f64 	%fd9, %fd7, %fd8;
	st.global.f64 	[%rd10], %fd9;
	add.s64 	%rd11, %rd10, %rd9;
	ld.global.f64 	%fd10, [%rd11];
	ld.global.f64 	%fd11, [%rd2];
	div.rn.f64 	%fd12, %fd10, %fd11;
	st.global.f64 	[%rd11], %fd12;
	add.s64 	%rd12, %rd11, %rd9;
	ld.global.f64 	%fd13, [%rd12];
	ld.global.f64 	%fd14, [%rd2];
	div.rn.f64 	%fd15, %fd13, %fd14;
	st.global.f64 	[%rd12], %fd15;
	add.s32 	%r52, %r47, %r52;
	setp.lt.s32 	%p6, %r52, %r21;
	@%p6 bra 	$L__BB1_7;
$L__BB1_8:
	ret;

}
	// .globl	_Z2PMPdii
.visible .entry _Z2PMPdii(
	.param .u64 .ptr .align 1 _Z2PMPdii_param_0,
	.param .u32 _Z2PMPdii_param_1,
	.param .u32 _Z2PMPdii_param_2
)
{
	.local .align 8 .b8 	__local_depot2[8];
	.reg .b64 	%SP;
	.reg .b64 	%SPL;
	.reg .pred 	%p<3>;
	.reg .b32 	%r<15>;
	.reg .b64 	%rd<10>;
	.reg .b64 	%fd<2>;

	mov.u64 	%SPL, __local_depot2;
	cvta.local.u64 	%SP, %SPL;
	ld.param.u64 	%rd3, [_Z2PMPdii_param_0];
	ld.param.u32 	%r7, [_Z2PMPdii_param_1];
	ld.param.u32 	%r8, [_Z2PMPdii_param_2];
	mov.u32 	%r1, %ntid.x;
	mov.u32 	%r9, %ctaid.x;
	mov.u32 	%r10, %tid.x;
	mad.lo.s32 	%r14, %r1, %r9, %r10;
	mul.lo.s32 	%r3, %r8, %r7;
	setp.ge.s32 	%p1, %r14, %r3;
	@%p1 bra 	$L__BB2_3;
	mov.u32 	%r11, %nctaid.x;
	mul.lo.s32 	%r4, %r1, %r11;
	add.u64 	%rd4, %SP, 0;
	add.u64 	%rd1, %SPL, 0;
	cvta.to.global.u64 	%rd2, %rd3;
	mov.u64 	%rd7, $str;
$L__BB2_2:
	mul.wide.s32 	%rd5, %r14, 8;
	add.s64 	%rd6, %rd2, %rd5;
	ld.global.f64 	%fd1, [%rd6];
	st.local.f64 	[%rd1], %fd1;
	cvta.global.u64 	%rd8, %rd7;
	{ // callseq 0, 0
	.param .b64 param0;
	st.param.b64 	[param0], %rd8;
	.param .b64 param1;
	st.param.b64 	[param1], %rd4;
	.param .b32 retval0;
	call.uni (retval0), 
	vprintf, 
	(
	param0, 
	param1
	);
	ld.param.b32 	%r12, [retval0];
	} // callseq 0
	add.s32 	%r14, %r14, %r4;
	setp.lt.s32 	%p2, %r14, %r3;
	@%p2 bra 	$L__BB2_2;
$L__BB2_3:
	ret;

}
	// .globl	_Z16substractColumnsPdiiii
.visible .entry _Z16substractColumnsPdiiii(
	.param .u64 .ptr .align 1 _Z16substractColumnsPdiiii_param_0,
	.param .u32 _Z16substractColumnsPdiiii_param_1,
	.param .u32 _Z16substractColumnsPdiiii_param_2,
	.param .u32 _Z16substractColumnsPdiiii_param_3,
	.param .u32 _Z16substractColumnsPdiiii_param_4
)
{
	.reg .pred 	%p<10>;
	.reg .b32 	%r<75>;
	.reg .b64 	%rd<35>;
	.reg .b64 	%fd<50>;

	ld.param.u64 	%rd5, [_Z16substractColumnsPdiiii_param_0];
	ld.param.u32 	%r20, [_Z16substractColumnsPdiiii_param_1];
	ld.param.u32 	%r21, [_Z16substractColumnsPdiiii_param_2];
	ld.param.u32 	%r22, [_Z16substractColumnsPdiiii_param_3];
	ld.param.u32 	%r23, [_Z16substractColumnsPdiiii_param_4];
	cvta.to.global.u64 	%rd1, %rd5;
	mov.u32 	%r1, %ntid.x;
	mov.u32 	%r24, %ctaid.x;
	mov.u32 	%r25, %tid.x;
	mov.u32 	%r2, %ntid.y;
	mov.u32 	%r26, %nctaid.y;
	mul.lo.s32 	%r3, %r2, %r26;
	mad.lo.s32 	%r27, %r1, %r24, %r25;
	add.s32 	%r28, %r27, %r23;
	add.s32 	%r72, %r28, 1;
	setp.ge.s32 	%p1, %r72, %r20;
	@%p1 bra 	$L__BB3_10;
	mov.u32 	%r29, %ctaid.y;
	mul.lo.s32 	%r30, %r2, %r29;
	mov.u32 	%r31, %tid.y;
	add.s32 	%r32, %r31, %r22;
	add.s32 	%r33, %r32, %r30;
	add.s32 	%r5, %r33, 1;
	mul.lo.s32 	%r6, %r22, %r20;
	add.s32 	%r34, %r6, %r23;
	mul.wide.s32 	%rd6, %r34, 8;
	add.s64 	%rd2, %rd1, %rd6;
	add.s32 	%r35, %r3, %r30;
	add.s32 	%r36, %r32, %r35;
	add.s32 	%r37, %r36, 1;
	max.s32 	%r38, %r21, %r37;
	not.b32 	%r39, %r35;
	add.s32 	%r40, %r38, %r39;
	sub.s32 	%r41, %r40, %r32;
	setp.ne.s32 	%p2, %r41, 0;
	selp.u32 	%r42, 1, 0, %p2;
	selp.s32 	%r43, -1, 0, %p2;
	add.s32 	%r44, %r41, %r43;
	div.u32 	%r45, %r44, %r3;
	add.s32 	%r7, %r45, %r42;
	mad.lo.s32 	%r8, %r20, %r33, %r20;
	add.s32 	%r46, %r8, %r23;
	mul.wide.s32 	%rd7, %r46, 8;
	add.s64 	%rd3, %rd1, %rd7;
	add.s32 	%r9, %r5, %r3;
	mul.lo.s32 	%r10, %r9, %r20;
	add.s32 	%r11, %r9, %r3;
	mul.lo.s32 	%r12, %r11, %r20;
	mov.u32 	%r47, %nctaid.x;
	mul.lo.s32 	%r13, %r1, %r47;
$L__BB3_2:
	setp.ge.s32 	%p3, %r5, %r21;
	@%p3 bra 	$L__BB3_9;
	and.b32  	%r48, %r7, 3;
	setp.eq.s32 	%p4, %r48, 3;
	add.s32 	%r49, %r72, %r6;
	mul.wide.s32 	%rd8, %r49, 8;
	add.s64 	%rd4, %rd1, %rd8;
	mov.u32 	%r73, %r5;
	@%p4 bra 	$L__BB3_7;
	setp.eq.s32 	%p5, %r48, 0;
	ld.global.f64 	%fd1, [%rd3];
	ld.global.f64 	%fd2, [%rd4];
	ld.global.f64 	%fd3, [%rd2];
	div.rn.f64 	%fd4, %fd2, %fd3;
	mul.f64 	%fd5, %fd1, %fd4;
	add.s32 	%r51, %r8, %r72;
	mul.wide.s32 	%rd9, %r51, 8;
	add.s64 	%rd10, %rd1, %rd9;
	ld.global.f64 	%fd6, [%rd10];
	sub.f64 	%fd7, %fd6, %fd5;
	st.global.f64 	[%rd10], %fd7;
	mov.u32 	%r73, %r9;
	@%p5 bra 	$L__BB3_7;
	setp.eq.s32 	%p6, %r48, 1;
	add.s32 	%r53, %r10, %r23;
	mul.wide.s32 	%rd11, %r53, 8;
	add.s64 	%rd12, %rd1, %rd11;
	ld.global.f64 	%fd8, [%rd12];
	ld.global.f64 	%fd9, [%rd4];
	ld.global.f64 	%fd10, [%rd2];
	div.rn.f64 	%fd11, %fd9, %fd10;
	mul.f64 	%fd12, %fd8, %fd11;
	add.s32 	%r54, %r10, %r72;
	mul.wide.s32 	%rd13, %r54, 8;
	add.s64 	%rd14, %rd1, %rd13;
	ld.global.f64 	%fd13, [%rd14];
	sub.f64 	%fd14, %fd13, %fd12;
	st.global.f64 	[%rd14], %fd14;
	mov.u32 	%r73, %r11;
	@%p6 bra 	$L__BB3_7;
	add.s32 	%r73, %r11, %r3;
	add.s32 	%r55, %r12, %r23;
	mul.wide.s32 	%rd15, %r55, 8;
	add.s64 	%rd16, %rd1, %rd15;
	ld.global.f64 	%fd15, [%rd16];
	ld.global.f64 	%fd16, [%rd4];
	ld.global.f64 	%fd17, [%rd2];
	div.rn.f64 	%fd18, %fd16, %fd17;
	mul.f64 	%fd19, %fd15, %fd18;
	add.s32 	%r56, %r12, %r72;
	mul.wide.s32 	%rd17, %r56, 8;
	add.s64 	%rd18, %rd1, %rd17;
	ld.global.f64 	%fd20, [%rd18];
	sub.f64 	%fd21, %fd20, %fd19;
	st.global.f64 	[%rd18], %fd21;
$L__BB3_7:
	setp.lt.u32 	%p7, %r7, 3;
	@%p7 bra 	$L__BB3_9;
$L__BB3_8:
	mul.lo.s32 	%r57, %r73, %r20;
	add.s32 	%r58, %r57, %r23;
	mul.wide.s32 	%rd19, %r58, 8;
	add.s64 	%rd20, %rd1, %rd19;
	ld.global.f64 	%fd22, [%rd20];
	ld.global.f64 	%fd23, [%rd4];
	ld.global.f64 	%fd24, [%rd2];
	div.rn.f64 	%fd25, %fd23, %fd24;
	mul.f64 	%fd26, %fd22, %fd25;
	add.s32 	%r59, %r57, %r72;
	mul.wide.s32 	%rd21, %r59, 8;
	add.s64 	%rd22, %rd1, %rd21;
	ld.global.f64 	%fd27, [%rd22];
	sub.f64 	%fd28, %fd27, %fd26;
	st.global.f64 	[%rd22], %fd28;
	add.s32 	%r60, %r73, %r3;
	mul.lo.s32 	%r61, %r60, %r20;
	add.s32 	%r62, %r61, %r23;
	mul.wide.s32 	%rd23, %r62, 8;
	add.s64 	%rd24, %rd1, %rd23;
	ld.global.f64 	%fd29, [%rd24];
	ld.global.f64 	%fd30, [%rd4];
	ld.global.f64 	%fd31, [%rd2];
	div.rn.f64 	%fd32, %fd30, %fd31;
	mul.f64 	%fd33, %fd29, %fd32;
	add.s32 	%r63, %r61, %r72;
	mul.wide.s32 	%rd25, %r63, 8;
	add.s64 	%rd26, %rd1, %rd25;
	ld.global.f64 	%fd34, [%rd26];
	sub.f64 	%fd35, %fd34, %fd33;
	st.global.f64 	[%rd26], %fd35;
	add.s32 	%r64, %r60, %r3;
	mul.lo.s32 	%r65, %r64, %r20;
	add.s32 	%r66, %r65, %r23;
	mul.wide.s32 	%rd27, %r66, 8;
	add.s64 	%rd28, %rd1, %rd27;
	ld.global.f64 	%fd36, [%rd28];
	ld.global.f64 	%fd37, [%rd4];
	ld.global.f64 	%fd38, [%rd2];
	div.rn.f64 	%fd39, %fd37, %fd38;
	mul.f64 	%fd40, %fd36, %fd39;
	add.s32 	%r67, %r65, %r72;
	mul.wide.s32 	%rd29, %r67, 8;
	add.s64 	%rd30, %rd1, %rd29;
	ld.global.f64 	%fd41, [%rd30];
	sub.f64 	%fd42, %fd41, %fd40;
	st.global.f64 	[%rd30], %fd42;
	add.s32 	%r68, %r64, %r3;
	mul.lo.s32 	%r69, %r68, %r20;
	add.s32 	%r70, %r69, %r23;
	mul.wide.s32 	%rd31, %r70, 8;
	add.s64 	%rd32, %rd1, %rd31;
	ld.global.f64 	%fd43, [%rd32];
	ld.global.f64 	%fd44, [%rd4];
	ld.global.f64 	%fd45, [%rd2];
	div.rn.f64 	%fd46, %fd44, %fd45;
	mul.f64 	%fd47, %fd43, %fd46;
	add.s32 	%r71, %r69, %r72;
	mul.wide.s32 	%rd33, %r71, 8;
	add.s64 	%rd34, %rd1, %rd33;
	ld.global.f64 	%fd48, [%rd34];
	sub.f64 	%fd49, %fd48, %fd47;
	st.global.f64 	[%rd34], %fd49;
	add.s32 	%r73, %r68, %r3;
	setp.lt.s32 	%p8, %r73, %r21;
	@%p8 bra 	$L__BB3_8;
$L__BB3_9:
	add.s32 	%r72, %r72, %r13;
	setp.lt.s32 	%p9, %r72, %r20;
	@%p9 bra 	$L__BB3_2;
$L__BB3_10:
	ret;

}
	// .globl	_ZN6thrust24THRUST_300001_SM_1000_NS8cuda_cub4core6detail13_kernel_agentINS1_8__reduce11ReduceAgentINS0_12zip_iteratorIN4cuda3std3__45tupleIJNS0_10device_ptrIdEENS0_17counting_iteratorIlNS0_11use_defaultESF_SF_EEEEEEEPNSB_IJdlEEESJ_iNS1_9__extrema9arg_max_fIdl13absComparatorEEEEJSI_SK_iSO_EEEvDpT0_
.visible .entry _ZN6thrust24THRUST_300001_SM_1000_NS8cuda_cub4core6detail13_kernel_agentINS1_8__reduce11ReduceAgentINS0_12zip_iteratorIN4cuda3std3__45tupleIJNS0_10device_ptrIdEENS0_17counting_iteratorIlNS0_11use_defaultESF_SF_EEEEEEEPNSB_IJdlEEESJ_iNS1_9__extrema9arg_max_fIdl13absComparatorEEEEJSI_SK_iSO_EEEvDpT0_(
	.param .align 8 .b8 _ZN6thrust24THRUST_300001_SM_1000_NS8cuda_cub4core6detail13_kernel_agentINS1_8__reduce11ReduceAgentINS0_12zip_iteratorIN4cuda3std3__45tupleIJNS0_10device_ptrIdEENS0_17counting_iteratorIlNS0_11use_defaultESF_SF_EEEEEEEPNSB_IJdlEEESJ_iNS1_9__extrema9arg_max_fIdl13absComparatorEEEEJSI_SK_iSO_EEEvDpT0__param_0[16],
	.param .u64 .ptr .align 1 _ZN6thrust24THRUST_300001_SM_1000_NS8cuda_cub4core6detail13_kernel_agentINS1_8__reduce11ReduceAgentINS0_12zip_iteratorIN4cuda3std3__45tupleIJNS0_10device_ptrIdEENS0_17counting_iteratorIlNS0_11use_defaultESF_SF_EEEEEEEPNSB_IJdlEEESJ_iNS1_9__extrema9arg_max_fIdl13absComparatorEEEEJSI_SK_iSO_EEEvDpT0__param_1,
	.param .u32 _ZN6thrust24THRUST_300001_SM_1000_NS8cuda_cub4core6detail13_kernel_agentINS1_8__reduce11ReduceAgentINS0_12zip_iteratorIN4cuda3std3__45tupleIJNS0_10device_ptrIdEENS0_17counting_iteratorIlNS0_11use_defaultESF_SF_EEEEEEEPNSB_IJdlEEESJ_iNS1_9__extrema9arg_max_fIdl13absComparatorEEEEJSI_SK_iSO_EEEvDpT0__param_2,
	.param .align 1 .b8 _ZN6thrust24THRUST_300001_SM_1000_NS8cuda_cub4core6detail13_kernel_agentINS1_8__reduce11ReduceAgentINS0_12zip_iteratorIN4cuda3std3__45tupleIJNS0_10device_ptrIdEENS0_17counting_iteratorIlNS0_11use_defaultESF_SF_EEEEEEEPNSB_IJdlEEESJ_iNS1_9__extrema9arg_max_fIdl13absComparatorEEEEJSI_SK_iSO_EEEvDpT0__param_3[1]
)
.maxntid 256
{
	.reg .pred 	%p<213>;
	.reg .b32 	%r<400>;
	.reg .b64 	%rd<368>;
	.reg .b64 	%fd<352>;

	ld.param.u64 	%rd198, [_ZN6thrust24THRUST_300001_SM_1000_NS8cuda_cub4core6detail13_kernel_agentINS1_8__reduce11ReduceAgentINS0_12zip_iteratorIN4cuda3std3__45tupleIJNS0_10device_ptrIdEENS0_17counting_iteratorIlNS0_11use_defaultESF_SF_EEEEEEEPNSB_IJdlEEESJ_iNS1_9__extrema9arg_max_fIdl13absComparatorEEEEJSI_SK_iSO_EEEvDpT0__param_0+8];
	ld.param.u64 	%rd197, [_ZN6thrust24THRUST_300001_SM_1000_NS8cuda_cub4core6detail13_kernel_agentINS1_8__reduce11ReduceAgentINS0_12zip_iteratorIN4cuda3std3__45tupleIJNS0_10device_ptrIdEENS0_17counting_iteratorIlNS0_11use_defaultESF_SF_EEEEEEEPNSB_IJdlEEESJ_iNS1_9__extrema9arg_max_fIdl13absComparatorEEEEJSI_SK_iSO_EEEvDpT0__param_0];
	ld.param.u32 	%r36, [_ZN6thrust24THRUST_300001_SM_1000_NS8cuda_cub4core6detail13_kernel_agentINS1_8__reduce11ReduceAgentINS0_12zip_iteratorIN4cuda3std3__45tupleIJNS0_10device_ptrIdEENS0_17counting_iteratorIlNS0_11use_defaultESF_SF_EEEEEEEPNSB_IJdlEEESJ_iNS1_9__extrema9arg_max_fIdl13absComparatorEEEEJSI_SK_iSO_EEEvDpT0__param_2];
	setp.eq.s32 	%p1, %r36, 0;
	@%p1 bra 	$L__BB4_206;
	cvta.to.global.u64 	%rd1, %rd197;
	setp.gt.s32 	%p2, %r36, 1279;
	@%p2 bra 	$L__BB4_122;
	mov.u32 	%r1, %tid.x;
	setp.ge.s32 	%p96, %r1, %r36;
	mov.f64 	%fd298, 0d0000000000000000;
	mov.b64 	%rd309, 0;
	mov.u32 	%r391, %r1;
	@%p96 bra 	$L__BB4_4;
	cvt.u64.u32 	%rd265, %r1;
	mul.wide.u32 	%rd266, %r1, 8;
	add.s64 	%rd267, %rd1, %rd266;
	add.s64 	%rd309, %rd198, %rd265;
	ld.global.f64 	%fd298, [%rd267];
	add.s32 	%r391, %r1, 256;
$L__BB4_4:
	setp.ge.s32 	%p97, %r391, %r36;
	@%p97 bra 	$L__BB4_26;
	not.b32 	%r160, %r391;
	add.s32 	%r4, %r36, %r160;
	and.b32  	%r161, %r4, 768;
	setp.eq.s32 	%p98, %r161, 768;
	@%p98 bra 	$L__BB4_11;
	cvt.u64.u32 	%rd269, %r391;
	add.s64 	%rd300, %rd198, %rd269;
	mul.wide.u32 	%rd270, %r391, 8;
	add.s64 	%rd299, %rd1, %rd270;
	shr.u32 	%r162, %r4, 8;
	add.s32 	%r163, %r162, 1;
	and.b32  	%r164, %r163, 3;
	neg.s32 	%r389, %r164;
$L__BB4_7:
	.pragma "nounroll";
	mov.u64 	%rd9, %rd309;
	mov.f64 	%fd3, %fd298;
	ld.global.f64 	%fd4, [%rd299];
	abs.f64 	%fd5, %fd3;
	abs.f64 	%fd6, %fd4;
	setp.lt.f64 	%p99, %fd5, %fd6;
	mov.u64 	%rd309, %rd300;
	mov.f64 	%fd298, %fd4;
	@%p99 bra 	$L__BB4_10;
	setp.lt.f64 	%p100, %fd6, %fd5;
	mov.u64 	%rd309, %rd9;
	mov.f64 	%fd298, %fd3;
	@%p100 bra 	$L__BB4_10;
	setp.lt.s64 	%p101, %rd9, %rd300;
	min.s64 	%rd309, %rd9, %rd300;
	selp.f64 	%fd298, %fd3, %fd4, %p101;
$L__BB4_10:
	add.s32 	%r391, %r391, 256;
	add.s64 	%rd300, %rd300, 256;
	add.s64 	%rd299, %rd299, 2048;
	add.s32 	%r389, %r389, 1;
	setp.ne.s32 	%p102, %r389, 0;
	@%p102 bra 	$L__BB4_7;
$L__BB4_11:
	setp.lt.u32 	%p103, %r4, 768;
	@%p103 bra 	$L__BB4_26;
	add.s32 	%r392, %r391, 512;
$L__BB4_13:
	mov.u32 	%r12, %r392;
	add.s32 	%r165, %r12, -512;
	cvt.s64.s32 	%rd271, %r165;
	mul.wide.s32 	%rd272, %r165, 8;
	add.s64 	%rd17, %rd1, %rd272;
	add.s64 	%rd18, %rd198, %rd271;
	ld.global.f64 	%fd12, [%rd17];
	abs.f64 	%fd13, %fd298;
	abs.f64 	%fd14, %fd12;
	setp.lt.f64 	%p104, %fd13, %fd14;
	mov.u64 	%rd306, %rd18;
	mov.f64 	%fd295, %fd12;
	@%p104 bra 	$L__BB4_16;
	setp.lt.f64 	%p105, %fd14, %fd13;
	mov.u64 	%rd306, %rd309;
	mov.f64 	%fd295, %fd298;
	@%p105 bra 	$L__BB4_16;
	setp.lt.s64 	%p106, %rd309, %rd18;
	min.s64 	%rd306, %rd309, %rd18;
	selp.f64 	%fd295, %fd298, %fd12, %p106;
$L__BB4_16:
	add.s32 	%r166, %r12, -256;
	cvt.s64.s32 	%rd273, %r166;
	add.s64 	%rd21, %rd198, %rd273;
	ld.global.f64 	%fd17, [%rd17+2048];
	abs.f64 	%fd18, %fd295;
	abs.f64 	%fd19, %fd17;
	setp.lt.f64 	%p107, %fd18, %fd19;
	mov.u64 	%rd307, %rd21;
	mov.f64 	%fd296, %fd17;
	@%p107 bra 	$L__BB4_19;
	setp.lt.f64 	%p108, %fd19, %fd18;
	mov.u64 	%rd307, %rd306;
	mov.f64 	%fd296, %fd295;
	@%p108 bra 	$L__BB4_19;
	setp.lt.s64 	%p109, %rd306, %rd21;
	min.s64 	%rd307, %rd306, %rd21;
	selp.f64 	%fd296, %fd295, %fd17, %p109;
$L__BB4_19:
	cvt.s64.s32 	%rd274, %r12;
	add.s64 	%rd24, %rd198, %rd274;
	ld.global.f64 	%fd22, [%rd17+4096];
	abs.f64 	%fd23, %fd296;
	abs.f64 	%fd24, %fd22;
	setp.lt.f64 	%p110, %fd23, %fd24;
	mov.u64 	%rd308, %rd24;
	mov.f64 	%fd297, %fd22;
	@%p110 bra 	$L__BB4_22;
	setp.lt.f64 	%p111, %fd24, %fd23;
	mov.u64 	%rd308, %rd307;
	mov.f64 	%fd297, %fd296;
	@%p111 bra 	$L__BB4_22;
	setp.lt.s64 	%p112, %rd307, %rd24;
	min.s64 	%rd308, %rd307, %rd24;
	selp.f64 	%fd297, %fd296, %fd22, %p112;
$L__BB4_22:
	add.s32 	%r167, %r12, 256;
	cvt.s64.s32 	%rd275, %r167;
	add.s64 	%rd27, %rd198, %rd275;
	ld.global.f64 	%fd27, [%rd17+6144];
	abs.f64 	%fd28, %fd297;
	abs.f64 	%fd29, %fd27;
	setp.lt.f64 	%p113, %fd28, %fd29;
	mov.u64 	%rd309, %rd27;
	mov.f64 	%fd298, %fd27;
	@%p113 bra 	$L__BB4_25;
	setp.lt.f64 	%p114, %fd29, %fd28;
	mov.u64 	%rd309, %rd308;
	mov.f64 	%fd298, %fd297;
	@%p114 bra 	$L__BB4_25;
	setp.lt.s64 	%p115, %rd308, %rd27;
	min.s64 	%rd309, %rd308, %rd27;
	selp.f64 	%fd298, %fd297, %fd27, %p115;
$L__BB4_25:
	add.s32 	%r392, %r12, 1024;
	add.s32 	%r168, %r12, 512;
	setp.lt.s32 	%p116, %r168, %r36;
	@%p116 bra 	$L__BB4_13;
$L__BB4_26:
	setp.lt.s32 	%p117, %r36, 256;
	@%p117 bra 	$L__BB4_71;
	// begin inline asm
	mov.u32 %r282, %laneid;
	// end inline asm
	mov.b64 	%rd286, %fd298;
	mov.b64 	{%r284, %r289}, %rd286;
	mov.b32 	%r300, 1;
	mov.b32 	%r301, 31;
	mov.b32 	%r302, -1;
	// begin inline asm
	shfl.sync.down.b32 %r283, %r284, %r300, %r301, %r302;
	// end inline asm
	// begin inline asm
	shfl.sync.down.b32 %r288, %r289, %r300, %r301, %r302;
	// end inline asm
	mov.b64 	%rd287, {%r283, %r288};
	mov.b64 	%fd33, %rd287;
	mov.b64 	{%r294, %r299}, %rd309;
	// begin inline asm
	shfl.sync.down.b32 %r293, %r294, %r300, %r301, %r302;
	// end inline asm
	// begin inline asm
	shfl.sync.down.b32 %r298, %r299, %r300, %r301, %r302;
	// end inline asm
	mov.b64 	%rd31, {%r293, %r298};
	setp.gt.s32 	%p169, %r282, 30;
	mov.u64 	%rd311, %rd309;
	mov.f64 	%fd300, %fd298;
	@%p169 bra 	$L__BB4_31;
	abs.f64 	%fd34, %fd298;
	abs.f64 	%fd35, %fd33;
	setp.lt.f64 	%p170, %fd34, %fd35;
	mov.u64 	%rd311, %rd31;
	mov.f64 	%fd300, %fd33;
	@%p170 bra 	$L__BB4_31;
	setp.lt.f64 	%p171, %fd35, %fd34;
	mov.u64 	%rd311, %rd309;
	mov.f64 	%fd300, %fd298;
	@%p171 bra 	$L__BB4_31;
	setp.lt.s64 	%p172, %rd309, %rd31;
	min.s64 	%rd311, %rd309, %rd31;
	selp.f64 	%fd300, %fd298, %fd33, %p172;
$L__BB4_31:
	mov.b64 	%rd288, %fd300;
	mov.b64 	{%r304, %r309}, %rd288;
	mov.b32 	%r320, 2;
	mov.b32 	%r321, 31;
	mov.b32 	%r322, -1;
	// begin inline asm
	shfl.sync.down.b32 %r303, %r304, %r320, %r321, %r322;
	// end inline asm
	// begin inline asm
	shfl.sync.down.b32 %r308, %r309, %r320, %r321, %r322;
	// end inline asm
	mov.b64 	%rd289, {%r303, %r308};
	mov.b64 	%fd38, %rd289;
	mov.b64 	{%r314, %r319}, %rd311;
	// begin inline asm
	shfl.sync.down.b32 %r313, %r314, %r320, %r321, %r322;
	// end inline asm
	// begin inline asm
	shfl.sync.down.b32 %r318, %r319, %r320, %r321, %r322;
	// end inline asm
	mov.b64 	%rd34, {%r313, %r318};
	setp.gt.s32 	%p173, %r282, 29;
	mov.u64 	%rd312, %rd311;
	mov.f64 	%fd301, %fd300;
	@%p173 bra 	$L__BB4_35;
	abs.f64 	%fd39, %fd300;
	abs.f64 	%fd40, %fd38;
	setp.lt.f64 	%p174, %fd39, %fd40;
	mov.u64 	%rd312, %rd34;
	mov.f64 	%fd301, %fd38;
	@%p174 bra 	$L__BB4_35;
	setp.lt.f64 	%p175, %fd40, %fd39;
	mov.u64 	%rd312, %rd311;
	mov.f64 	%fd301, %fd300;
	@%p175 bra 	$L__BB4_35;
	setp.lt.s64 	%p176, %rd311, %rd34;
	min.s64 	%rd312, %rd311, %rd34;
	selp.f64 	%fd301, %fd300, %fd38, %p176;
$L__BB4_35:
	mov.b64 	%rd290, %fd301;
	mov.b64 	{%r324, %r329}, %rd290;
	mov.b32 	%r340, 4;
	mov.b32 	%r341, 31;
	mov.b32 	%r342, -1;
	// begin inline asm
	shfl.sync.down.b32 %r323, %r324, %r340, %r341, %r342;
	// end inline asm
	// begin inline asm
	shfl.sync.down.b32 %r328, %r329, %r340, %r341, %r342;
	// end inline asm
	mov.b64 	%rd291, {%r323, %r328};
	mov.b64 	%fd43, %rd291;
	mov.b64 	{%r334, %r339}, %rd312;
	// begin inline asm
	shfl.sync.down.b32 %r333, %r334, %r340, %r341, %r342;
	// end inline asm
	// begin inline asm
	shfl.sync.down.b32 %r338, %r339, %r340, %r341, %r342;
	// end inline asm
	mov.b64 	%rd37, {%r333, %r338};
	setp.gt.s32 	%p177, %r282, 27;
	mov.u64 	%rd313, %rd312;
	mov.f64 	%fd302, %fd301;
	@%p177 bra 	$L__BB4_39;
	abs.f64 	%fd44, %fd301;
	abs.f64 	%fd45, %fd43;
	setp.lt.f64 	%p178, %fd44, %fd45;
	mov.u64 	%rd313, %rd37;
	mov.f64 	%fd302, %fd43;
	@%p178 bra 	$L__BB4_39;
	setp.lt.f64 	%p179, %fd45, %fd44;
	mov.u64 	%rd313, %rd312;
	mov.f64 	%fd302, %fd301;
	@%p179 bra 	$L__BB4_39;
	setp.lt.s64 	%p180, %rd312, %rd37;
	min.s64 	%rd313, %rd312, %rd37;
	selp.f64 	%fd302, %fd301, %fd43, %p180;
$L__BB4_39:
	mov.b64 	%rd292, %fd302;
	mov.b64 	{%r344, %r349}, %rd292;
	mov.b32 	%r360, 8;
	mov.b32 	%r361, 31;
	mov.b32 	%r362, -1;
	// begin inline asm
	shfl.sync.down.b32 %r343, %r344, %r360, %r361, %r362;
	// end inline asm
	// begin inline asm
	shfl.sync.down.b32 %r348, %r349, %r360, %r361, %r362;
	// end inline asm
	mov.b64 	%rd293, {%r343, %r348};
	mov.b64 	%fd48, %rd293;
	mov.b64 	{%r354, %r359}, %rd313;
	// begin inline asm
	shfl.sync.down.b32 %r353, %r354, %r360, %r361, %r362;
	// end inline asm
	// begin inline asm
	shfl.sync.down.b32 %r358, %r359, %r360, %r361, %r362;
	// end inline asm
	mov.b64 	%rd40, {%r353, %r358};
	setp.gt.s32 	%p181, %r282, 23;
	mov.u64 	%rd314, %rd313;
	mov.f64 	%fd303, %fd302;
	@%p181 bra 	$L__BB4_43;
	abs.f64 	%fd49, %fd302;
	abs.f64 	%fd50, %fd48;
	setp.lt.f64 	%p182, %fd49, %fd50;
	mov.u64 	%rd314, %rd40;
	mov.f64 	%fd303, %fd48;
	@%p182 bra 	$L__BB4_43;
	setp.lt.f64 	%p183, %fd50, %fd49;
	mov.u64 	%rd314, %rd313;
	mov.f64 	%fd303, %fd302;
	@%p183 bra 	$L__BB4_43;
	setp.lt.s64 	%p184, %rd313, %rd40;
	min.s64 	%rd314, %rd313, %rd40;
	selp.f64 	%fd303, %fd302, %fd48, %p184;
$L__BB4_43:
	mov.b64 	%rd294, %fd303;
	mov.b64 	{%r364, %r369}, %rd294;
	mov.b32 	%r380, 16;
	mov.b32 	%r381, 31;
	mov.b32 	%r382, -1;
	// begin inline asm
	shfl.sync.down.b32 %r363, %r364, %r380, %r381, %r382;
	// end inline asm
	// begin inline asm
	shfl.sync.down.b32 %r368, %r369, %r380, %r381, %r382;
	// end inline asm
	mov.b64 	%rd295, {%r363, %r368};
	mov.b64 	%fd53, %rd295;
	mov.b64 	{%r374, %r379}, %rd314;
	// begin inline asm
	shfl.sync.down.b32 %r373, %r374, %r380, %r381, %r382;
	// end inline asm
	// begin inline asm
	shfl.sync.down.b32 %r378, %r379, %r380, %r381, %r382;
	// end inline asm
	mov.b64 	%rd43, {%r373, %r378};
	setp.gt.s32 	%p185, %r282, 15;
	mov.u64 	%rd367, %rd314;
	mov.f64 	%fd351, %fd303;
	@%p185 bra 	$L__BB4_47;
	abs.f64 	%fd54, %fd303;
	abs.f64 	%fd55, %fd53;
	setp.lt.f64 	%p186, %fd54, %fd55;
	mov.u64 	%rd367, %rd43;
	mov.f64 	%fd351, %fd53;
	@%p186 bra 	$L__BB4_47;
	setp.lt.f64 	%p187, %fd55, %fd54;
	mov.u64 	%rd367, %rd314;
	mov.f64 	%fd351, %fd303;
	@%p187 bra 	$L__BB4_47;
	setp.lt.s64 	%p188, %rd314, %rd43;
	min.s64 	%rd367, %rd314, %rd43;
	selp.f64 	%fd351, %fd303, %fd53, %p188;
$L__BB4_47:
	setp.ne.s32 	%p189, %r282, 0;
	@%p189 bra 	$L__BB4_49;
	shr.u32 	%r383, %r1, 1;
	and.b32  	%r384, %r383, 496;
	mov.u32 	%r385, _ZN6thrust24THRUST_300001_SM_1000_NS8cuda_cub4core6detail5shmemE;
	add.s32 	%r386, %r385, %r384;
	st.shared.f64 	[%r386+8], %fd351;
	st.shared.u64 	[%r386+16], %rd367;
$L__BB4_49:
	bar.sync 	0;
	setp.ne.s32 	%p190, %r1, 0;
	@%p190 bra 	$L__BB4_204;
	ld.shared.f64 	%fd58, [_ZN6thrust24THRUST_300001_SM_1000_NS8cuda_cub4core6detail5shmemE+24];
	ld.shared.u64 	%rd46, [_ZN6thrust24THRUST_300001_SM_1000_NS8cuda_cub4core6detail5shmemE+32];
	abs.f64 	%fd59, %fd351;
	abs.f64 	%fd60, %fd58;
	setp.lt.f64 	%p191, %fd59, %fd60;
	mov.u64 	%rd316, %rd46;
	mov.f64 	%fd305, %fd58;
	@%p191 bra 	$L__BB4_53;
	setp.lt.f64 	%p192, %fd60, %fd59;
	mov.u64 	%rd316, %rd367;
	mov.f64 	%fd305, %fd351;
	@%p192 bra 	$L__BB4_53;
	setp.lt.s64 	%p193, %rd367, %rd46;
	min.s64 	%rd316, %rd367, %rd46;
	selp.f64 	%fd305, %fd351, %fd58, %p193;
$L__BB4_53:
	ld.shared.f64 	%fd63, [_ZN6thrust24THRUST_300001_SM_1000_NS8cuda_cub4core6detail5shmemE+40];
	ld.shared.u64 	%rd49, [_ZN6thrust24THRUST_300001_SM_1000_NS8cuda_cub4core6detail5shmemE+48];
	abs.f64 	%fd64, %fd305;
	abs.f64 	%fd65, %fd63;
	setp.lt.f64 	%p194, %fd64, %fd65;
	mov.u64 	%rd317, %rd49;
	mov.f64 	%fd306, %fd63;
	@%p194 bra 	$L__BB4_56;
	setp.lt.f64 	%p195, %fd65, %fd64;
	mov.u64 	%rd317, %rd316;
	mov.f64 	%fd306, %fd305;
	@%p195 bra 	$L__BB4_56;
	setp.lt.s64 	%p196, %rd316, %rd49;
	min.s64 	%rd317, %rd316, %rd49;
	selp.f64 	%fd306, %fd305, %fd63, %p196;
$L__BB4_56:
	ld.shared.f64 	%fd68, [_ZN6thrust24THRUST_300001_SM_1000_NS8cuda_cub4core6detail5shmemE+56];
	ld.shared.u64 	%rd52, [_ZN6thrust24THRUST_300001_SM_1000_NS8cuda_cub4core6detail5shmemE+64];
	abs.f64 	%fd69, %fd306;
	abs.f64 	%fd70, %fd68;
	setp.lt.f64 	%p197, %fd69, %fd70;
	mov.u64 	%rd318, %rd52;
	mov.f64 	%fd307, %fd68;
	@%p197 bra 	$L__BB4_59;
	setp.lt.f64 	%p198, %fd70, %fd69;
	mov.u64 	%rd318, %rd317;
	mov.f64 	%fd307, %fd306;
	@%p198 bra 	$L__BB4_59;
	setp.lt.s64 	%p199, %rd317, %rd52;
	min.s64 	%rd318, %rd317, %rd52;
	selp.f64 	%fd307, %fd306, %fd68, %p199;
$L__BB4_59:
	ld.shared.f64 	%fd73, [_ZN6thrust24THRUST_300001_SM_1000_NS8cuda_cub4core6detail5shmemE+72];
	ld.shared.u64 	%rd55, [_ZN6thrust24THRUST_300001_SM_1000_NS8cuda_cub4core6detail5shmemE+80];
	abs.f64 	%fd74, %fd307;
	abs.f64 	%fd75, %fd73;
	setp.lt.f64 	%p200, %fd74, %fd75;
	mov.u64 	%rd319, %rd55;
	mov.f64 	%fd308, %fd73;
	@%p200 bra 	$L__BB4_62;
	setp.lt.f64 	%p201, %fd75, %fd74;
	mov.u64 	%rd319, %rd318;
	mov.f64 	%fd308, %fd307;
	@%p201 bra 	$L__BB4_62;
	setp.lt.s64 	%p202, %rd318, %rd55;
	min.s64 	%rd319, %rd318, %rd55;
	selp.f64 	%fd308, %fd307, %fd73, %p202;
$L__BB4_62:
	ld.shared.f64 	%fd78, [_ZN6thrust24THRUST_300001_SM_1000_NS8cuda_cub4core6detail5shmemE+88];
	ld.shared.u64 	%rd58, [_ZN6thrust24THRUST_300001_SM_1000_NS8cuda_cub4core6detail5shmemE+96];
	abs.f64 	%fd79, %fd308;
	abs.f64 	%fd80, %fd78;
	setp.lt.f64 	%p203, %fd79, %fd80;
	mov.u64 	%rd320, %rd58;
	mov.f64 	%fd309, %fd78;
	@%p203 bra 	$L__BB4_65;
	setp.lt.f64 	%p204, %fd80, %fd79;
	mov.u64 	%rd320, %rd319;
	mov.f64 	%fd309, %fd308;
	@%p204 bra 	$L__BB4_65;
	setp.lt.s64 	%p205, %rd319, %rd58;
	min.s64 	%rd320, %rd319, %rd58;
	selp.f64 	%fd309, %fd308, %fd78, %p205;
$L__BB4_65:
	ld.shared.f64 	%fd83, [_ZN6thrust24THRUST_300001_SM_1000_NS8cuda_cub4core6detail5shmemE+104];
	ld.shared.u64 	%rd61, [_ZN6thrust24THRUST_300001_SM_1000_NS8cuda_cub4core6detail5shmemE+112];
	abs.f64 	%fd84, %fd309;
	abs.f64 	%fd85, %fd83;
	setp.lt.f64 	%p206, %fd84, %fd85;
	mov.u64 	%rd321, %rd61;
	mov.f64 	%fd310, %fd83;
	@%p206 bra 	$L__BB4_68;
	setp.lt.f64 	%p207, %fd85, %fd84;
	mov.u64 	%rd321, %rd320;
	mov.f64 	%fd310, %fd309;
	@%p207 bra 	$L__BB4_68;
	setp.lt.s64 	%p208, %rd320, %rd61;
	min.s64 	%rd321, %rd320, %rd61;
	selp.f64 	%fd310, %fd309, %fd83, %p208;
$L__BB4_68:
	ld.shared.f64 	%fd88, [_ZN6thrust24THRUST_300001_SM_1000_NS8cuda_cub4core6detail5shmemE+120];
	ld.shared.u64 	%rd64, [_ZN6thrust24THRUST_300001_SM_1000_NS8cuda_cub4core6detail5shmemE+128];
	abs.f64 	%fd89, %fd310;
	abs.f64 	%fd90, %fd88;
	setp.lt.f64 	%p209, %fd89, %fd90;
	mov.u64 	%rd367, %rd64;
	mov.f64 	%fd351, %fd88;
	@%p209 bra 	$L__BB4_204;
	setp.lt.f64 	%p210, %fd90, %fd89;
	mov.u64 	%rd367, %rd321;
	mov.f64 	%fd351, %fd310;
	@%p210 bra 	$L__BB4_204;
	setp.lt.s64 	%p211, %rd321, %rd64;
	min.s64 	%rd367, %rd321, %rd64;
	selp.f64 	%fd351, %fd310, %fd88, %p211;
	bra.uni 	$L__BB4_204;
$L__BB4_71:
	// begin inline asm
	mov.u32 %r169, %laneid;
	// end inline asm
	and.b32  	%r190, %r1, 992;
	add.s32 	%r191, %r190, 32;
	setp.gt.s32 	%p118, %r191, %r36;
	not.b32 	%r192, %r190;
	add.s32 	%r193, %r36, %r192;
	selp.b32 	%r188, %r193, 31, %p118;
	mov.b64 	%rd276, %fd298;
	mov.b64 	{%r171, %r176}, %rd276;
	mov.b32 	%r187, 1;
	mov.b32 	%r189, -1;
	// begin inline asm
	shfl.sync.down.b32 %r170, %r171, %r187, %r188, %r189;
	// end inline asm
	// begin inline asm
	shfl.sync.down.b32 %r175, %r176, %r187, %r188, %r189;
	// end inline asm
	mov.b64 	%rd277, {%r170, %r175};
	mov.b64 	%fd92, %rd277;
	mov.b64 	{%r181, %r186}, %rd309;
	// begin inline asm
	shfl.sync.down.b32 %r180, %r181, %r187, %r188, %r189;
	// end inline asm
	// begin inline asm
	shfl.sync.down.b32 %r185, %r186, %r187, %r188, %r189;
	// end inline asm
	mov.b64 	%rd66, {%r180, %r185};
	setp.ge.s32 	%p119, %r169, %r188;
	mov.u64 	%rd322, %rd309;
	mov.f64 	%fd311, %fd298;
	@%p119 bra 	$L__BB4_75;
	abs.f64 	%fd93, %fd298;
	abs.f64 	%fd94, %fd92;
	setp.lt.f64 	%p120, %fd93, %fd94;
	mov.u64 	%rd322, %rd66;
	mov.f64 	%fd311, %fd92;
	@%p120 bra 	$L__BB4_75;
	setp.lt.f64 	%p121, %fd94, %fd93;
	mov.u64 	%rd322, %rd309;
	mov.f64 	%fd311, %fd298;
	@%p121 bra 	$L__BB4_75;
	setp.lt.s64 	%p122, %rd309, %rd66;
	min.s64 	%rd322, %rd309, %rd66;
	selp.f64 	%fd311, %fd298, %fd92, %p122;
$L__BB4_75:
	mov.b64 	%rd278, %fd311;
	mov.b64 	{%r195, %r200}, %rd278;
	mov.b32 	%r211, 2;
	mov.b32 	%r213, -1;
	// begin inline asm
	shfl.sync.down.b32 %r194, %r195, %r211, %r188, %r213;
	// end inline asm
	// begin inline asm
	shfl.sync.down.b32 %r199, %r200, %r211, %r188, %r213;
	// end inline asm
	mov.b64 	%rd279, {%r194, %r199};
	mov.b64 	%fd97, %rd279;
	mov.b64 	{%r205, %r210}, %rd322;
	// begin inline asm
	shfl.sync.down.b32 %r204, %r205, %r211, %r188, %r213;
	// end inline asm
	// begin inline asm
	shfl.sync.down.b32 %r209, %r210, %r211, %r188, %r213;
	// end inline asm
	mov.b64 	%rd69, {%r204, %r209};
	add.s32 	%r214, %r169, 2;
	setp.gt.s32 	%p123, %r214, %r188;
	mov.u64 	%rd323, %rd322;
	mov.f64 	%fd312, %fd311;
	@%p123 bra 	$L__BB4_79;
	abs.f64 	%fd98, %fd311;
	abs.f64 	%fd99, %fd97;
	setp.lt.f64 	%p124, %fd98, %fd99;
	mov.u64 	%rd323, %rd69;
	mov.f64 	%fd312, %fd97;
	@%p124 bra 	$L__BB4_79;
	setp.lt.f64 	%p125, %fd99, %fd98;
	mov.u64 	%rd323, %rd322;
	mov.f64 	%fd312, %fd311;
	@%p125 bra 	$L__BB4_79;
	setp.lt.s64 	%p126, %rd322, %rd69;
	min.s64 	%rd323, %rd322, %rd69;
	selp.f64 	%fd312, %fd311, %fd97, %p126;
$L__BB4_79:
	mov.b64 	%rd280, %fd312;
	mov.b64 	{%r216, %r221}, %rd280;
	mov.b32 	%r232, 4;
	mov.b32 	%r234, -1;
	// begin inline asm
	shfl.sync.down.b32 %r215, %r216, %r232, %r188, %r234;
	// end inline asm
	// begin inline asm
	shfl.sync.down.b32 %r220, %r221, %r232, %r188, %r234;
	// end inline asm
	mov.b64 	%rd281, {%r215, %r220};
	mov.b64 	%fd102, %rd281;
	mov.b64 	{%r226, %r231}, %rd323;
	// begin inline asm
	shfl.sync.down.b32 %r225, %r226, %r232, %r188, %r234;
	// end inline asm
	// begin inline asm
	shfl.sync.down.b32 %r230, %r231, %r232, %r188, %r234;
	// end inline asm
	mov.b64 	%rd72, {%r225, %r230};
	add.s32 	%r235, %r169, 4;
	setp.gt.s32 	%p127, %r235, %r188;
	mov.u64 	%rd324, %rd323;
	mov.f64 	%fd313, %fd312;
	@%p127 bra 	$L__BB4_83;
	abs.f64 	%fd103, %fd312;
	abs.f64 	%fd104, %fd102;
	setp.lt.f64 	%p128, %fd103, %fd104;
	mov.u64 	%rd324, %rd72;
	mov.f64 	%fd313, %fd102;
	@%p128 bra 	$L__BB4_83;
	setp.lt.f64 	%p129, %fd104, %fd103;
	mov.u64 	%rd324, %rd323;
	mov.f64 	%fd313, %fd312;
	@%p129 bra 	$L__BB4_83;
	setp.lt.s64 	%p130, %rd323, %rd72;
	min.s64 	%rd324, %rd323, %rd72;
	selp.f64 	%fd313, %fd312, %fd102, %p130;
$L__BB4_83:
	mov.b64 	%rd282, %fd313;
	mov.b64 	{%r237, %r242}, %rd282;
	mov.b32 	%r253, 8;
	mov.b32 	%r255, -1;
	// begin inline asm
	shfl.sync.down.b32 %r236, %r237, %r253, %r188, %r255;
	// end inline asm
	// begin inline asm
	shfl.sync.down.b32 %r241, %r242, %r253, %r188, %r255;
	// end inline asm
	mov.b64 	%rd283, {%r236, %r241};
	mov.b64 	%fd107, %rd283;
	mov.b64 	{%r247, %r252}, %rd324;
	// begin inline asm
	shfl.sync.down.b32 %r246, %r247, %r253, %r188, %r255;
	// end inline asm
	// begin inline asm
	shfl.sync.down.b32 %r251, %r252, %r253, %r188, %r255;
	// end inline asm
	mov.b64 	%rd75, {%r246, %r251};
	add.s32 	%r256, %r169, 8;
	setp.gt.s32 	%p131, %r256, %r188;
	mov.u64 	%rd325, %rd324;
	mov.f64 	%fd314, %fd313;
	@%p131 bra 	$L__BB4_87;
	abs.f64 	%fd108, %fd313;
	abs.f64 	%fd109, %fd107;
	setp.lt.f64 	%p132, %fd108, %fd109;
	mov.u64 	%rd325, %rd75;
	mov.f64 	%fd314, %fd107;
	@%p132 bra 	$L__BB4_87;
	setp.lt.f64 	%p133, %fd109, %fd108;
	mov.u64 	%rd325, %rd324;
	mov.f64 	%fd314, %fd313;
	@%p133 bra 	$L__BB4_87;
	setp.lt.s64 	%p134, %rd324, %rd75;
	min.s64 	%rd325, %rd324, %rd75;
	selp.f64 	%fd314, %fd313, %fd107, %p134;
$L__BB4_87:
	mov.b64 	%rd284, %fd314;
	mov.b64 	{%r258, %r263}, %rd284;
	mov.b32 	%r274, 16;
	mov.b32 	%r276, -1;
	// begin inline asm
	shfl.sync.down.b32 %r257, %r258, %r274, %r188, %r276;
	// end inline asm
	// begin inline asm
	shfl.sync.down.b32 %r262, %r263, %r274, %r188, %r276;
	// end inline asm
	mov.b64 	%rd285, {%r257, %r262};
	mov.b64 	%fd112, %rd285;
	mov.b64 	{%r268, %r273}, %rd325;
	// begin inline asm
	shfl.sync.down.b32 %r267, %r268, %r274, %r188, %r276;
	// end inline asm
	// begin inline asm
	shfl.sync.down.b32 %r272, %r273, %r274, %r188, %r276;
	// end inline asm
	mov.b64 	%rd78, {%r267, %r272};
	add.s32 	%r277, %r169, 16;
	setp.gt.s32 	%p135, %r277, %r188;
	mov.u64 	%rd367, %rd325;
	mov.f64 	%fd351, %fd314;
	@%p135 bra 	$L__BB4_91;
	abs.f64 	%fd113, %fd314;
	abs.f64 	%fd114, %fd112;
	setp.lt.f64 	%p136, %fd113, %fd114;
	mov.u64 	%rd367, %rd78;
	mov.f64 	%fd351, %fd112;
	@%p136 bra 	$L__BB4_91;
	setp.lt.f64 	%p137, %fd114, %fd113;
	mov.u64 	%rd367, %rd325;
	mov.f64 	%fd351, %fd314;
	@%p137 bra 	$L__BB4_91;
	setp.lt.s64 	%p138, %rd325, %rd78;
	min.s64 	%rd367, %rd325, %rd78;
	selp.f64 	%fd351, %fd314, %fd112, %p138;
$L__BB4_91:
	setp.ne.s32 	%p139, %r169, 0;
	@%p139 bra 	$L__BB4_93;
	shr.u32 	%r278, %r1, 1;
	and.b32  	%r279, %r278, 496;
	mov.u32 	%r280, _ZN6thrust24THRUST_300001_SM_1000_NS8cuda_cub4core6detail5shmemE;
	add.s32 	%r281, %r280, %r279;
	st.shared.f64 	[%r281+8], %fd351;
	st.shared.u64 	[%r281+16], %rd367;
$L__BB4_93:
	bar.sync 	0;
	setp.ne.s32 	%p140, %r1, 0;
	@%p140 bra 	$L__BB4_204;
	setp.lt.s32 	%p141, %r36, 33;
	mov.f64 	%fd316, %fd351;
	mov.u64 	%rd327, %rd367;
	@%p141 bra 	$L__BB4_98;
	ld.shared.f64 	%fd117, [_ZN6thrust24THRUST_300001_SM_1000_NS8cuda_cub4core6detail5shmemE+24];
	ld.shared.u64 	%rd81, [_ZN6thrust24THRUST_300001_SM_1000_NS8cuda_cub4core6detail5shmemE+32];
	abs.f64 	%fd118, %fd351;
	abs.f64 	%fd119, %fd117;
	setp.lt.f64 	%p142, %fd118, %fd119;
	mov.f64 	%fd316, %fd117;
	mov.u64 	%rd327, %rd81;
	@%p142 bra 	$L__BB4_98;
	setp.lt.f64 	%p143, %fd119, %fd118;
	mov.f64 	%fd316, %fd351;
	mov.u64 	%rd327, %rd367;
	@%p143 bra 	$L__BB4_98;
	setp.lt.s64 	%p144, %rd367, %rd81;
	min.s64 	%rd327, %rd367, %rd81;
	selp.f64 	%fd316, %fd351, %fd117, %p144;
$L__BB4_98:
	setp.lt.s32 	%p145, %r36, 65;
	mov.f64 	%fd317, %fd316;
	mov.u64 	%rd328, %rd327;
	@%p145 bra 	$L__BB4_102;
	ld.shared.f64 	%fd122, [_ZN6thrust24THRUST_300001_SM_1000_NS8cuda_cub4core6detail5shmemE+40];
	ld.shared.u64 	%rd84, [_ZN6thrust24THRUST_300001_SM_1000_NS8cuda_cub4core6detail5shmemE+48];
	abs.f64 	%fd123, %fd316;
	abs.f64 	%fd124, %fd122;
	setp.lt.f64 	%p146, %fd123, %fd124;
	mov.f64 	%fd317, %fd122;
	mov.u64 	%rd328, %rd84;
	@%p146 bra 	$L__BB4_102;
	setp.lt.f64 	%p147, %fd124, %fd123;
	mov.f64 	%fd317, %fd316;
	mov.u64 	%rd328, %rd327;
	@%p147 bra 	$L__BB4_102;
	setp.lt.s64 	%p148, %rd327, %rd84;
	min.s64 	%rd328, %rd327, %rd84;
	selp.f64 	%fd317, %fd316, %fd122, %p148;
$L__BB4_102:
	setp.lt.s32 	%p149, %r36, 97;
	mov.f64 	%fd318, %fd317;
	mov.u64 	%rd329, %rd328;
	@%p149 bra 	$L__BB4_106;
	ld.shared.f64 	%fd127, [_ZN6thrust24THRUST_300001_SM_1000_NS8cuda_cub4core6detail5shmemE+56];
	ld.shared.u64 	%rd87, [_ZN6thrust24THRUST_300001_SM_1000_NS8cuda_cub4core6detail5shmemE+64];
	abs.f64 	%fd128, %fd317;
	abs.f64 	%fd129, %fd127;
	setp.lt.f64 	%p150, %fd128, %fd129;
	mov.f64 	%fd318, %fd127;
	mov.u64 	%rd329, %rd87;
	@%p150 bra 	$L__BB4_106;
	setp.lt.f64 	%p151, %fd129, %fd128;
	mov.f64 	%fd318, %fd317;
	mov.u64 	%rd329, %rd328;
	@%p151 bra 	$L__BB4_106;
	setp.lt.s64 	%p152, %rd328, %rd87;
	min.s64 	%rd329, %rd328, %rd87;
	selp.f64 	%fd318, %fd317, %fd127, %p152;
$L__BB4_106:
	setp.lt.s32 	%p153, %r36, 129;
	mov.f64 	%fd319, %fd318;
	mov.u64 	%rd330, %rd329;
	@%p153 bra 	$L__BB4_110;
	ld.shared.f64 	%fd132, [_ZN6thrust24THRUST_300001_SM_1000_NS8cuda_cub4core6detail5shmemE+72];
	ld.shared.u64 	%rd90, [_ZN6thrust24THRUST_300001_SM_1000_NS8cuda_cub4core6detail5shmemE+80];
	abs.f64 	%fd133, %fd318;
	abs.f64 	%fd134, %fd132;
	setp.lt.f64 	%p154, %fd133, %fd134;
	mov.f64 	%fd319, %fd132;
	mov.u64 	%rd330, %rd90;
	@%p154 bra 	$L__BB4_110;
	setp.lt.f64 	%p155, %fd134, %fd133;
	mov.f64 	%fd319, %fd318;
	mov.u64 	%rd330, %rd329;
	@%p155 bra 	$L__BB4_110;
	setp.lt.s64 	%p156, %rd329, %rd90;
	min.s64 	%rd330, %rd329, %rd90;
	selp.f64 	%fd319, %fd318, %fd132, %p156;
$L__BB4_110:
	setp.lt.s32 	%p157, %r36, 161;
	mov.f64 	%fd320, %fd319;
	mov.u64 	%rd331, %rd330;
	@%p157 bra 	$L__BB4_114;
	ld.shared.f64 	%fd137, [_ZN6thrust24THRUST_300001_SM_1000_NS8cuda_cub4core6detail5shmemE+88];
	ld.shared.u64 	%rd93, [_ZN6thrust24THRUST_300001_SM_1000_NS8cuda_cub4core6detail5shmemE+96];
	abs.f64 	%fd138, %fd319;
	abs.f64 	%fd139, %fd137;
	setp.lt.f64 	%p158, %fd138, %fd139;
	mov.f64 	%fd320, %fd137;
	mov.u64 	%rd331, %rd93;
	@%p158 bra 	$L__BB4_114;
	setp.lt.f64 	%p159, %fd139, %fd138;
	mov.f64 	%fd320, %fd319;
	mov.u64 	%rd331, %rd330;
	@%p159 bra 	$L__BB4_114;
	setp.lt.s64 	%p160, %rd330, %rd93;
	min.s64 	%rd331, %rd330, %rd93;
	selp.f64 	%fd320, %fd319, %fd137, %p160;
$L__BB4_114:
	setp.lt.s32 	%p161, %r36, 193;
	mov.f64 	%fd321, %fd320;
	mov.u64 	%rd332, %rd331;
	@%p161 bra 	$L__BB4_118;
	ld.shared.f64 	%fd142, [_ZN6thrust24THRUST_300001_SM_1000_NS8cuda_cub4core6detail5shmemE+104];
	ld.shared.u64 	%rd96, [_ZN6thrust24THRUST_300001_SM_1000_NS8cuda_cub4core6detail5shmemE+112];
	abs.f64 	%fd143, %fd320;
	abs.f64 	%fd144, %fd142;
	setp.lt.f64 	%p162, %fd143, %fd144;
	mov.f64 	%fd321, %fd142;
	mov.u64 	%rd332, %rd96;
	@%p162 bra 	$L__BB4_118;
	setp.lt.f64 	%p163, %fd144, %fd143;
	mov.f64 	%fd321, %fd320;
	mov.u64 	%rd332, %rd331;
	@%p163 bra 	$L__BB4_118;
	setp.lt.s64 	%p164, %rd331, %rd96;
	min.s64 	%rd332, %rd331, %rd96;
	selp.f64 	%fd321, %fd320, %fd142, %p164;
$L__BB4_118:
	setp.lt.s32 	%p165, %r36, 225;
	mov.u64 	%rd367, %rd332;
	mov.f64 	%fd351, %fd321;
	@%p165 bra 	$L__BB4_204;
	ld.shared.f64 	%fd147, [_ZN6thrust24THRUST_300001_SM_1000_NS8cuda_cub4core6detail5shmemE+120];
	ld.shared.u64 	%rd99, [_ZN6thrust24THRUST_300001_SM_1000_NS8cuda_cub4core6detail5shmemE+128];
	abs.f64 	%fd148, %fd321;
	abs.f64 	%fd149, %fd147;
	setp.lt.f64 	%p166, %fd148, %fd149;
	mov.u64 	%rd367, %rd99;
	mov.f64 	%fd351, %fd147;
	@%p166 bra 	$L__BB4_204;
	setp.lt.f64 	%p167, %fd149, %fd148;
	mov.u64 	%rd367, %rd332;
	mov.f64 	%fd351, %fd321;
	@%p167 bra 	$L__BB4_204;
	setp.lt.s64 	%p168, %rd332, %rd99;
	min.s64 	%rd367, %rd332, %rd99;
	selp.f64 	%fd351, %fd321, %fd147, %p168;
	bra.uni 	$L__BB4_204;
$L__BB4_122:
	mov.u32 	%r17, %tid.x;
	cvt.u64.u32 	%rd200, %r17;
	cvta.to.global.u64 	%rd201, %rd197;
	mul.wide.u32 	%rd202, %r17, 8;
	add.s64 	%rd203, %rd201, %rd202;
	ld.global.f64 	%fd274, [%rd203];
	add.s32 	%r37, %r17, 256;
	cvt.u64.u32 	%rd204, %r37;
	ld.global.f64 	%fd275, [%rd203+2048];
	add.s32 	%r38, %r17, 512;
	cvt.u64.u32 	%rd205, %r38;
	ld.global.f64 	%fd276, [%rd203+4096];
	add.s32 	%r39, %r17, 768;
	cvt.u64.u32 	%rd206, %r39;
	ld.global.f64 	%fd277, [%rd203+6144];
	or.b32  	%r40, %r17, 1024;
	cvt.u64.u32 	%rd101, %r40;
	add.s64 	%rd354, %rd198, %rd101;
	ld.global.f64 	%fd338, [%rd203+8192];
	abs.f64 	%fd278, %fd274;
	abs.f64 	%fd279, %fd275;
	setp.geu.f64 	%p3, %fd278, %fd279;
	selp.f64 	%fd280, %fd274, %fd275, %p3;
	selp.b64 	%rd207, %rd200, %rd204, %p3;
	abs.f64 	%fd281, %fd280;
	abs.f64 	%fd282, %fd276;
	setp.geu.f64 	%p4, %fd281, %fd282;
	selp.f64 	%fd283, %fd280, %fd276, %p4;
	selp.b64 	%rd208, %rd207, %rd205, %p4;
	abs.f64 	%fd284, %fd283;
	abs.f64 	%fd285, %fd277;
	setp.geu.f64 	%p5, %fd284, %fd285;
	selp.f64 	%fd152, %fd283, %fd277, %p5;
	selp.b64 	%rd104, %rd208, %rd206, %p5;
	abs.f64 	%fd153, %fd152;
	abs.f64 	%fd154, %fd338;
	setp.lt.f64 	%p6, %fd153, %fd154;
	@%p6 bra 	$L__BB4_124;
	setp.lt.f64 	%p7, %fd154, %fd153;
	setp.lt.u64 	%p8, %rd104, %rd101;
	or.pred  	%p9, %p7, %p8;
	selp.f64 	%fd338, %fd152, %fd338, %p9;
	add.s64 	%rd211, %rd198, %rd104;
	selp.b64 	%rd354, %rd211, %rd354, %p9;
$L__BB4_124:
	setp.lt.u32 	%p10, %r36, 2560;
	mov.b32 	%r394, 1280;
	@%p10 bra 	$L__BB4_137;
	mov.b32 	%r393, 1280;
	mov.f64 	%fd323, %fd338;
$L__BB4_126:
	cvt.u64.u32 	%rd212, %r393;
	add.s64 	%rd213, %rd200, %rd212;
	mul.wide.u32 	%rd214, %r393, 8;
	cvta.to.global.u64 	%rd215, %rd197;
	add.s64 	%rd217, %rd215, %rd202;
	add.s64 	%rd218, %rd217, %rd214;
	add.s64 	%rd335, %rd213, %rd198;
	ld.global.f64 	%fd324, [%rd218];
	ld.global.f64 	%fd325, [%rd218+2048];
	ld.global.f64 	%fd326, [%rd218+4096];
	ld.global.f64 	%fd327, [%rd218+6144];
	ld.global.f64 	%fd338, [%rd218+8192];
	abs.f64 	%fd163, %fd323;
	abs.f64 	%fd164, %fd324;
	setp.lt.f64 	%p11, %fd163, %fd164;
	@%p11 bra 	$L__BB4_128;
	setp.lt.f64 	%p12, %fd164, %fd163;
	setp.lt.s64 	%p13, %rd354, %rd335;
	or.pred  	%p14, %p12, %p13;
	selp.f64 	%fd324, %fd323, %fd324, %p14;
	selp.b64 	%rd335, %rd354, %rd335, %p14;
$L__BB4_128:
	cvt.u64.u32 	%rd219, %r393;
	add.s64 	%rd220, %rd200, %rd219;
	add.s64 	%rd221, %rd220, %rd198;
	add.s64 	%rd336, %rd221, 256;
	abs.f64 	%fd167, %fd324;
	abs.f64 	%fd168, %fd325;
	setp.lt.f64 	%p15, %fd167, %fd168;
	@%p15 bra 	$L__BB4_130;
	setp.lt.f64 	%p16, %fd168, %fd167;
	add.s64 	%rd226, %rd221, 256;
	setp.lt.s64 	%p17, %rd335, %rd226;
	or.pred  	%p18, %p16, %p17;
	selp.f64 	%fd325, %fd324, %fd325, %p18;
	selp.b64 	%rd336, %rd335, %rd226, %p18;
$L__BB4_130:
	add.s64 	%rd337, %rd221, 512;
	abs.f64 	%fd171, %fd325;
	abs.f64 	%fd172, %fd326;
	setp.lt.f64 	%p19, %fd171, %fd172;
	@%p19 bra 	$L__BB4_132;
	setp.lt.f64 	%p20, %fd172, %fd171;
	add.s64 	%rd234, %rd221, 512;
	setp.lt.s64 	%p21, %rd336, %rd234;
	or.pred  	%p22, %p20, %p21;
	selp.f64 	%fd326, %fd325, %fd326, %p22;
	selp.b64 	%rd337, %rd336, %rd234, %p22;
$L__BB4_132:
	add.s64 	%rd338, %rd221, 768;
	abs.f64 	%fd175, %fd326;
	abs.f64 	%fd176, %fd327;
	setp.lt.f64 	%p23, %fd175, %fd176;
	@%p23 bra 	$L__BB4_134;
	setp.lt.f64 	%p24, %fd176, %fd175;
	setp.lt.s64 	%p25, %rd337, %rd338;
	or.pred  	%p26, %p24, %p25;
	selp.f64 	%fd327, %fd326, %fd327, %p26;
	selp.b64 	%rd338, %rd337, %rd338, %p26;
$L__BB4_134:
	add.s64 	%rd354, %rd221, 1024;
	abs.f64 	%fd179, %fd327;
	abs.f64 	%fd180, %fd338;
	setp.lt.f64 	%p27, %fd179, %fd180;
	@%p27 bra 	$L__BB4_136;
	setp.lt.f64 	%p28, %fd180, %fd179;
	setp.lt.s64 	%p29, %rd338, %rd354;
	or.pred  	%p30, %p28, %p29;
	selp.f64 	%fd338, %fd327, %fd338, %p30;
	selp.b64 	%rd354, %rd338, %rd354, %p30;
$L__BB4_136:
	add.s32 	%r394, %r393, 1280;
	add.s32 	%r43, %r393, 2560;
	setp.le.s32 	%p31, %r43, %r36;
	mov.u32 	%r393, %r394;
	mov.f64 	%fd323, %fd338;
	@%p31 bra 	$L__BB4_126;
$L__BB4_137:
	setp.le.s32 	%p32, %r36, %r394;
	@%p32 bra 	$L__BB4_160;
	sub.s32 	%r21, %r36, %r394;
	setp.ge.s32 	%p33, %r17, %r21;
	@%p33 bra 	$L__BB4_160;
	cvta.to.global.u64 	%rd127, %rd197;
	not.b32 	%r44, %r17;
	add.s32 	%r45, %r36, %r44;
	sub.s32 	%r22, %r45, %r394;
	and.b32  	%r46, %r22, 768;
	setp.eq.s32 	%p34, %r46, 768;
	mov.u32 	%r397, %r17;
	@%p34 bra 	$L__BB4_145;
	add.s32 	%r47, %r17, %r394;
	cvt.u64.u32 	%rd242, %r47;
	add.s64 	%rd342, %rd198, %rd242;
	mul.wide.u32 	%rd243, %r47, 8;
	add.s64 	%rd341, %rd127, %rd243;
	shr.u32 	%r48, %r22, 8;
	add.s32 	%r49, %r48, 1;
	and.b32  	%r50, %r49, 3;
	neg.s32 	%r395, %r50;
	mov.u32 	%r397, %r17;
$L__BB4_141:
	.pragma "nounroll";
	mov.u64 	%rd132, %rd354;
	mov.f64 	%fd184, %fd338;
	ld.global.f64 	%fd185, [%rd341];
	abs.f64 	%fd186, %fd184;
	abs.f64 	%fd187, %fd185;
	setp.lt.f64 	%p35, %fd186, %fd187;
	mov.f64 	%fd338, %fd185;
	mov.u64 	%rd354, %rd342;
	@%p35 bra 	$L__BB4_144;
	setp.lt.f64 	%p36, %fd187, %fd186;
	mov.f64 	%fd338, %fd184;
	mov.u64 	%rd354, %rd132;
	@%p36 bra 	$L__BB4_144;
	setp.lt.s64 	%p37, %rd132, %rd342;
	selp.f64 	%fd338, %fd184, %fd185, %p37;
	min.s64 	%rd354, %rd132, %rd342;
$L__BB4_144:
	add.s32 	%r397, %r397, 256;
	add.s64 	%rd342, %rd342, 256;
	add.s64 	%rd341, %rd341, 2048;
	add.s32 	%r395, %r395, 1;
	setp.ne.s32 	%p38, %r395, 0;
	@%p38 bra 	$L__BB4_141;
$L__BB4_145:
	setp.lt.u32 	%p39, %r22, 768;
	@%p39 bra 	$L__BB4_160;
	add.s32 	%r398, %r397, %r394;
	cvt.u64.u32 	%rd244, %r398;
	add.s64 	%rd349, %rd198, %rd244;
	cvt.u64.u32 	%rd245, %r397;
	cvt.u64.u32 	%rd246, %r394;
	add.s64 	%rd247, %rd245, %rd246;
	shl.b64 	%rd248, %rd247, 3;
	add.s64 	%rd249, %rd248, %rd127;
	add.s64 	%rd348, %rd249, 6144;
	mul.wide.u32 	%rd250, %r398, 8;
	add.s64 	%rd347, %rd127, %rd250;
	add.s32 	%r399, %r397, 512;
$L__BB4_147:
	mov.u32 	%r32, %r399;
	ld.global.f64 	%fd193, [%rd347];
	abs.f64 	%fd194, %fd338;
	abs.f64 	%fd195, %fd193;
	setp.lt.f64 	%p40, %fd194, %fd195;
	mov.f64 	%fd335, %fd193;
	mov.u64 	%rd351, %rd349;
	@%p40 bra 	$L__BB4_150;
	setp.lt.f64 	%p41, %fd195, %fd194;
	mov.f64 	%fd335, %fd338;
	mov.u64 	%rd351, %rd354;
	@%p41 bra 	$L__BB4_150;
	setp.lt.s64 	%p42, %rd354, %rd349;
	selp.f64 	%fd335, %fd338, %fd193, %p42;
	min.s64 	%rd351, %rd354, %rd349;
$L__BB4_150:
	add.s32 	%r51, %r398, 256;
	cvt.u64.u32 	%rd251, %r51;
	add.s64 	%rd148, %rd198, %rd251;
	ld.global.f64 	%fd198, [%rd348+-4096];
	abs.f64 	%fd199, %fd335;
	abs.f64 	%fd200, %fd198;
	setp.lt.f64 	%p43, %fd199, %fd200;
	mov.f64 	%fd336, %fd198;
	mov.u64 	%rd352, %rd148;
	@%p43 bra 	$L__BB4_153;
	setp.lt.f64 	%p44, %fd200, %fd199;
	mov.f64 	%fd336, %fd335;
	mov.u64 	%rd352, %rd351;
	@%p44 bra 	$L__BB4_153;
	setp.lt.s64 	%p45, %rd351, %rd148;
	selp.f64 	%fd336, %fd335, %fd198, %p45;
	min.s64 	%rd352, %rd351, %rd148;
$L__BB4_153:
	add.s32 	%r52, %r398, 512;
	cvt.u64.u32 	%rd252, %r52;
	add.s64 	%rd151, %rd198, %rd252;
	ld.global.f64 	%fd203, [%rd348+-2048];
	abs.f64 	%fd204, %fd336;
	abs.f64 	%fd205, %fd203;
	setp.lt.f64 	%p46, %fd204, %fd205;
	mov.f64 	%fd337, %fd203;
	mov.u64 	%rd353, %rd151;
	@%p46 bra 	$L__BB4_156;
	setp.lt.f64 	%p47, %fd205, %fd204;
	mov.f64 	%fd337, %fd336;
	mov.u64 	%rd353, %rd352;
	@%p47 bra 	$L__BB4_156;
	setp.lt.s64 	%p48, %rd352, %rd151;
	selp.f64 	%fd337, %fd336, %fd203, %p48;
	min.s64 	%rd353, %rd352, %rd151;
$L__BB4_156:
	add.s32 	%r53, %r398, 768;
	cvt.u64.u32 	%rd253, %r53;
	add.s64 	%rd154, %rd198, %rd253;
	ld.global.f64 	%fd208, [%rd348];
	abs.f64 	%fd209, %fd337;
	abs.f64 	%fd210, %fd208;
	setp.lt.f64 	%p49, %fd209, %fd210;
	mov.f64 	%fd338, %fd208;
	mov.u64 	%rd354, %rd154;
	@%p49 bra 	$L__BB4_159;
	setp.lt.f64 	%p50, %fd210, %fd209;
	mov.f64 	%fd338, %fd337;
	mov.u64 	%rd354, %rd353;
	@%p50 bra 	$L__BB4_159;
	setp.lt.s64 	%p51, %rd353, %rd154;
	selp.f64 	%fd338, %fd337, %fd208, %p51;
	min.s64 	%rd354, %rd353, %rd154;
$L__BB4_159:
	add.s64 	%rd349, %rd349, 1024;
	add.s64 	%rd348, %rd348, 8192;
	add.s64 	%rd347, %rd347, 8192;
	add.s32 	%r399, %r32, 1024;
	add.s32 	%r54, %r32, 512;
	add.s32 	%r398, %r398, 1024;
	setp.lt.s32 	%p52, %r54, %r21;
	@%p52 bra 	$L__BB4_147;
$L__BB4_160:
	// begin inline asm
	mov.u32 %r55, %laneid;
	// end inline asm
	mov.b64 	%rd254, %fd338;
	mov.b64 	{%r57, %r62}, %rd254;
	mov.b32 	%r73, 1;
	mov.b32 	%r74, 31;
	mov.b32 	%r75, -1;
	// begin inline asm
	shfl.sync.down.b32 %r56, %r57, %r73, %r74, %r75;
	// end inline asm
	// begin inline asm
	shfl.sync.down.b32 %r61, %r62, %r73, %r74, %r75;
	// end inline asm
	mov.b64 	%rd255, {%r56, %r61};
	mov.b64 	%fd214, %rd255;
	mov.b64 	{%r67, %r72}, %rd354;
	// begin inline asm
	shfl.sync.down.b32 %r66, %r67, %r73, %r74, %r75;
	// end inline asm
	// begin inline asm
	shfl.sync.down.b32 %r71, %r72, %r73, %r74, %r75;
	// end inline asm
	mov.b64 	%rd161, {%r66, %r71};
	setp.gt.s32 	%p53, %r55, 30;
	mov.f64 	%fd340, %fd338;
	mov.u64 	%rd356, %rd354;
	@%p53 bra 	$L__BB4_164;
	abs.f64 	%fd215, %fd338;
	abs.f64 	%fd216, %fd214;
	setp.lt.f64 	%p54, %fd215, %fd216;
	mov.f64 	%fd340, %fd214;
	mov.u64 	%rd356, %rd161;
	@%p54 bra 	$L__BB4_164;
	setp.lt.f64 	%p55, %fd216, %fd215;
	mov.f64 	%fd340, %fd338;
	mov.u64 	%rd356, %rd354;
	@%p55 bra 	$L__BB4_164;
	setp.lt.s64 	%p56, %rd354, %rd161;
	selp.f64 	%fd340, %fd338, %fd214, %p56;
	min.s64 	%rd356, %rd354, %rd161;
$L__BB4_164:
	mov.b64 	%rd256, %fd340;
	mov.b64 	{%r77, %r82}, %rd256;
	mov.b32 	%r93, 2;
	mov.b32 	%r94, 31;
	mov.b32 	%r95, -1;
	// begin inline asm
	shfl.sync.down.b32 %r76, %r77, %r93, %r94, %r95;
	// end inline asm
	// begin inline asm
	shfl.sync.down.b32 %r81, %r82, %r93, %r94, %r95;
	// end inline asm
	mov.b64 	%rd257, {%r76, %r81};
	mov.b64 	%fd219, %rd257;
	mov.b64 	{%r87, %r92}, %rd356;
	// begin inline asm
	shfl.sync.down.b32 %r86, %r87, %r93, %r94, %r95;
	// end inline asm
	// begin inline asm
	shfl.sync.down.b32 %r91, %r92, %r93, %r94, %r95;
	// end inline asm
	mov.b64 	%rd164, {%r86, %r91};
	setp.gt.s32 	%p57, %r55, 29;
	mov.f64 	%fd341, %fd340;
	mov.u64 	%rd357, %rd356;
	@%p57 bra 	$L__BB4_168;
	abs.f64 	%fd220, %fd340;
	abs.f64 	%fd221, %fd219;
	setp.lt.f64 	%p58, %fd220, %fd221;
	mov.f64 	%fd341, %fd219;
	mov.u64 	%rd357, %rd164;
	@%p58 bra 	$L__BB4_168;
	setp.lt.f64 	%p59, %fd221, %fd220;
	mov.f64 	%fd341, %fd340;
	mov.u64 	%rd357, %rd356;
	@%p59 bra 	$L__BB4_168;
	setp.lt.s64 	%p60, %rd356, %rd164;
	selp.f64 	%fd341, %fd340, %fd219, %p60;
	min.s64 	%rd357, %rd356, %rd164;
$L__BB4_168:
	mov.b64 	%rd258, %fd341;
	mov.b64 	{%r97, %r102}, %rd258;
	mov.b32 	%r113, 4;
	mov.b32 	%r114, 31;
	mov.b32 	%r115, -1;
	// begin inline asm
	shfl.sync.down.b32 %r96, %r97, %r113, %r114, %r115;
	// end inline asm
	// begin inline asm
	shfl.sync.down.b32 %r101, %r102, %r113, %r114, %r115;
	// end inline asm
	mov.b64 	%rd259, {%r96, %r101};
	mov.b64 	%fd224, %rd259;
	mov.b64 	{%r107, %r112}, %rd357;
	// begin inline asm
	shfl.sync.down.b32 %r106, %r107, %r113, %r114, %r115;
	// end inline asm
	// begin inline asm
	shfl.sync.down.b32 %r111, %r112, %r113, %r114, %r115;
	// end inline asm
	mov.b64 	%rd167, {%r106, %r111};
	setp.gt.s32 	%p61, %r55, 27;
	mov.f64 	%fd342, %fd341;
	mov.u64 	%rd358, %rd357;
	@%p61 bra 	$L__BB4_172;
	abs.f64 	%fd225, %fd341;
	abs.f64 	%fd226, %fd224;
	setp.lt.f64 	%p62, %fd225, %fd226;
	mov.f64 	%fd342, %fd224;
	mov.u64 	%rd358, %rd167;
	@%p62 bra 	$L__BB4_172;
	setp.lt.f64 	%p63, %fd226, %fd225;
	mov.f64 	%fd342, %fd341;
	mov.u64 	%rd358, %rd357;
	@%p63 bra 	$L__BB4_172;
	setp.lt.s64 	%p64, %rd357, %rd167;
	selp.f64 	%fd342, %fd341, %fd224, %p64;
	min.s64 	%rd358, %rd357, %rd167;
$L__BB4_172:
	mov.b64 	%rd260, %fd342;
	mov.b64 	{%r117, %r122}, %rd260;
	mov.b32 	%r133, 8;
	mov.b32 	%r134, 31;
	mov.b32 	%r135, -1;
	// begin inline asm
	shfl.sync.down.b32 %r116, %r117, %r133, %r134, %r135;
	// end inline asm
	// begin inline asm
	shfl.sync.down.b32 %r121, %r122, %r133, %r134, %r135;
	// end inline asm
	mov.b64 	%rd261, {%r116, %r121};
	mov.b64 	%fd229, %rd261;
	mov.b64 	{%r127, %r132}, %rd358;
	// begin inline asm
	shfl.sync.down.b32 %r126, %r127, %r133, %r134, %r135;
	// end inline asm
	// begin inline asm
	shfl.sync.down.b32 %r131, %r132, %r133, %r134, %r135;
	// end inline asm
	mov.b64 	%rd170, {%r126, %r131};
	setp.gt.s32 	%p65, %r55, 23;
	mov.f64 	%fd343, %fd342;
	mov.u64 	%rd359, %rd358;
	@%p65 bra 	$L__BB4_176;
	abs.f64 	%fd230, %fd342;
	abs.f64 	%fd231, %fd229;
	setp.lt.f64 	%p66, %fd230, %fd231;
	mov.f64 	%fd343, %fd229;
	mov.u64 	%rd359, %rd170;
	@%p66 bra 	$L__BB4_176;
	setp.lt.f64 	%p67, %fd231, %fd230;
	mov.f64 	%fd343, %fd342;
	mov.u64 	%rd359, %rd358;
	@%p67 bra 	$L__BB4_176;
	setp.lt.s64 	%p68, %rd358, %rd170;
	selp.f64 	%fd343, %fd342, %fd229, %p68;
	min.s64 	%rd359, %rd358, %rd170;
$L__BB4_176:
	mov.b64 	%rd262, %fd343;
	mov.b64 	{%r137, %r142}, %rd262;
	mov.b32 	%r153, 16;
	mov.b32 	%r154, 31;
	mov.b32 	%r155, -1;
	// begin inline asm
	shfl.sync.down.b32 %r136, %r137, %r153, %r154, %r155;
	// end inline asm
	// begin inline asm
	shfl.sync.down.b32 %r141, %r142, %r153, %r154, %r155;
	// end inline asm
	mov.b64 	%rd263, {%r136, %r141};
	mov.b64 	%fd234, %rd263;
	mov.b64 	{%r147, %r152}, %rd359;
	// begin inline asm
	shfl.sync.down.b32 %r146, %r147, %r153, %r154, %r155;
	// end inline asm
	// begin inline asm
	shfl.sync.down.b32 %r151, %r152, %r153, %r154, %r155;
	// end inline asm
	mov.b64 	%rd173, {%r146, %r151};
	setp.gt.s32 	%p69, %r55, 15;
	mov.f64 	%fd351, %fd343;
	mov.u64 	%rd367, %rd359;
	@%p69 bra 	$L__BB4_180;
	abs.f64 	%fd235, %fd343;
	abs.f64 	%fd236, %fd234;
	setp.lt.f64 	%p70, %fd235, %fd236;
	mov.f64 	%fd351, %fd234;
	mov.u64 	%rd367, %rd173;
	@%p70 bra 	$L__BB4_180;
	setp.lt.f64 	%p71, %fd236, %fd235;
	mov.f64 	%fd351, %fd343;
	mov.u64 	%rd367, %rd359;
	@%p71 bra 	$L__BB4_180;
	setp.lt.s64 	%p72, %rd359, %rd173;
	selp.f64 	%fd351, %fd343, %fd234, %p72;
	min.s64 	%rd367, %rd359, %rd173;
$L__BB4_180:
	setp.ne.s32 	%p73, %r55, 0;
	@%p73 bra 	$L__BB4_182;
	shr.u32 	%r156, %r17, 1;
	and.b32  	%r157, %r156, 496;
	mov.u32 	%r158, _ZN6thrust24THRUST_300001_SM_1000_NS8cuda_cub4core6detail5shmemE;
	add.s32 	%r159, %r158, %r157;
	st.shared.f64 	[%r159+8], %fd351;
	st.shared.u64 	[%r159+16], %rd367;
$L__BB4_182:
	bar.sync 	0;
	setp.ne.s32 	%p74, %r17, 0;
	@%p74 bra 	$L__BB4_204;
	ld.shared.f64 	%fd239, [_ZN6thrust24THRUST_300001_SM_1000_NS8cuda_cub4core6detail5shmemE+24];
	ld.shared.u64 	%rd176, [_ZN6thrust24THRUST_300001_SM_1000_NS8cuda_cub4core6detail5shmemE+32];
	abs.f64 	%fd240, %fd351;
	abs.f64 	%fd241, %fd239;
	setp.lt.f64 	%p75, %fd240, %fd241;
	mov.f64 	%fd345, %fd239;
	mov.u64 	%rd361, %rd176;
	@%p75 bra 	$L__BB4_186;
	setp.lt.f64 	%p76, %fd241, %fd240;
	mov.f64 	%fd345, %fd351;
	mov.u64 	%rd361, %rd367;
	@%p76 bra 	$L__BB4_186;
	setp.lt.s64 	%p77, %rd367, %rd176;
	selp.f64 	%fd345, %fd351, %fd239, %p77;
	min.s64 	%rd361, %rd367, %rd176;
$L__BB4_186:
	ld.shared.f64 	%fd244, [_ZN6thrust24THRUST_300001_SM_1000_NS8cuda_cub4core6detail5shmemE+40];
	ld.shared.u64 	%rd179, [_ZN6thrust24THRUST_300001_SM_1000_NS8cuda_cub4core6detail5shmemE+48];
	abs.f64 	%fd245, %fd345;
	abs.f64 	%fd246, %fd244;
	setp.lt.f64 	%p78, %fd245, %fd246;
	mov.f64 	%fd346, %fd244;
	mov.u64 	%rd362, %rd179;
	@%p78 bra 	$L__BB4_189;
	setp.lt.f64 	%p79, %fd246, %fd245;
	mov.f64 	%fd346, %fd345;
	mov.u64 	%rd362, %rd361;
	@%p79 bra 	$L__BB4_189;
	setp.lt.s64 	%p80, %rd361, %rd179;
	selp.f64 	%fd346, %fd345, %fd244, %p80;
	min.s64 	%rd362, %rd361, %rd179;
$L__BB4_189:
	ld.shared.f64 	%fd249, [_ZN6thrust24THRUST_300001_SM_1000_NS8cuda_cub4core6detail5shmemE+56];
	ld.shared.u64 	%rd182, [_ZN6thrust24THRUST_300001_SM_1000_NS8cuda_cub4core6detail5shmemE+64];
	abs.f64 	%fd250, %fd346;
	abs.f64 	%fd251, %fd249;
	setp.lt.f64 	%p81, %fd250, %fd251;
	mov.f64 	%fd347, %fd249;
	mov.u64 	%rd363, %rd182;
	@%p81 bra 	$L__BB4_192;
	setp.lt.f64 	%p82, %fd251, %fd250;
	mov.f64 	%fd347, %fd346;
	mov.u64 	%rd363, %rd362;
	@%p82 bra 	$L__BB4_192;
	setp.lt.s64 	%p83, %rd362, %rd182;
	selp.f64 	%fd347, %fd346, %fd249, %p83;
	min.s64 	%rd363, %rd362, %rd182;
$L__BB4_192:
	ld.shared.f64 	%fd254, [_ZN6thrust24THRUST_300001_SM_1000_NS8cuda_cub4core6detail5shmemE+72];
	ld.shared.u64 	%rd185, [_ZN6thrust24THRUST_300001_SM_1000_NS8cuda_cub4core6detail5shmemE+80];
	abs.f64 	%fd255, %fd347;
	abs.f64 	%fd256, %fd254;
	setp.lt.f64 	%p84, %fd255, %fd256;
	mov.f64 	%fd348, %fd254;
	mov.u64 	%rd364, %rd185;
	@%p84 bra 	$L__BB4_195;
	setp.lt.f64 	%p85, %fd256, %fd255;
	mov.f64 	%fd348, %fd347;
	mov.u64 	%rd364, %rd363;
	@%p85 bra 	$L__BB4_195;
	setp.lt.s64 	%p86, %rd363, %rd185;
	selp.f64 	%fd348, %fd347, %fd254, %p86;
	min.s64 	%rd364, %rd363, %rd185;
$L__BB4_195:
	ld.shared.f64 	%fd259, [_ZN6thrust24THRUST_300001_SM_1000_NS8cuda_cub4core6detail5shmemE+88];
	ld.shared.u64 	%rd188, [_ZN6thrust24THRUST_300001_SM_1000_NS8cuda_cub4core6detail5shmemE+96];
	abs.f64 	%fd260, %fd348;
	abs.f64 	%fd261, %fd259;
	setp.lt.f64 	%p87, %fd260, %fd261;
	mov.f64 	%fd349, %fd259;
	mov.u64 	%rd365, %rd188;
	@%p87 bra 	$L__BB4_198;
	setp.lt.f64 	%p88, %fd261, %fd260;
	mov.f64 	%fd349, %fd348;
	mov.u64 	%rd365, %rd364;
	@%p88 bra 	$L__BB4_198;
	setp.lt.s64 	%p89, %rd364, %rd188;
	selp.f64 	%fd349, %fd348, %fd259, %p89;
	min.s64 	%rd365, %rd364, %rd188;
$L__BB4_198:
	ld.shared.f64 	%fd264, [_ZN6thrust24THRUST_300001_SM_1000_NS8cuda_cub4core6detail5shmemE+104];
	ld.shared.u64 	%rd191, [_ZN6thrust24THRUST_300001_SM_1000_NS8cuda_cub4core6detail5shmemE+112];
	abs.f64 	%fd265, %fd349;
	abs.f64 	%fd266, %fd264;
	setp.lt.f64 	%p90, %fd265, %fd266;
	mov.f64 	%fd350, %fd264;
	mov.u64 	%rd366, %rd191;
	@%p90 bra 	$L__BB4_201;
	setp.lt.f64 	%p91, %fd266, %fd265;
	mov.f64 	%fd350, %fd349;
	mov.u64 	%rd366, %rd365;
	@%p91 bra 	$L__BB4_201;
	setp.lt.s64 	%p92, %rd365, %rd191;
	selp.f64 	%fd350, %fd349, %fd264, %p92;
	min.s64 	%rd366, %rd365, %rd191;
$L__BB4_201:
	ld.shared.f64 	%fd269, [_ZN6thrust24THRUST_300001_SM_1000_NS8cuda_cub4core6detail5shmemE+120];
	ld.shared.u64 	%rd194, [_ZN6thrust24THRUST_300001_SM_1000_NS8cuda_cub4core6detail5shmemE+128];
	abs.f64 	%fd270, %fd350;
	abs.f64 	%fd271, %fd269;
	setp.lt.f64 	%p93, %fd270, %fd271;
	mov.u64 	%rd367, %rd194;
	mov.f64 	%fd351, %fd269;
	@%p93 bra 	$L__BB4_204;
	setp.lt.f64 	%p94, %fd271, %fd270;
	mov.u64 	%rd367, %rd366;
	mov.f64 	%fd351, %fd350;
	@%p94 bra 	$L__BB4_204;
	setp.lt.s64 	%p95, %rd366, %rd194;
	selp.f64 	%fd351, %fd350, %fd269, %p95;
	min.s64 	%rd367, %rd366, %rd194;
$L__BB4_204:
	mov.u32 	%r387, %tid.x;
	setp.ne.s32 	%p212, %r387, 0;
	@%p212 bra 	$L__BB4_206;
	ld.param.u64 	%rd297, [_ZN6thrust24THRUST_300001_SM_1000_NS8cuda_cub4core6detail13_kernel_agentINS1_8__reduce11ReduceAgentINS0_12zip_iteratorIN4cuda3std3__45tupleIJNS0_10device_ptrIdEENS0_17counting_iteratorIlNS0_11use_defaultESF_SF_EEEEEEEPNSB_IJdlEEESJ_iNS1_9__extrema9arg_max_fIdl13absComparatorEEEEJSI_SK_iSO_EEEvDpT0__param_1];
	cvta.to.global.u64 	%rd296, %rd297;
	st.global.f64 	[%rd296], %fd351;
	st.global.u64 	[%rd296+8], %rd367;
$L__BB4_206:
	ret;

}
	// .globl	_ZN6thrust24THRUST_300001_SM_1000_NS8cuda_cub4core6detail13_kernel_agentINS1_8__reduce11ReduceAgentINS0_12zip_iteratorIN4cuda3std3__45tupleIJNS0_10device_ptrIdEENS0_17counting_iteratorIlNS0_11use_defaultESF_SF_EEEEEEEPNSB_IJdlEEESJ_iNS1_9__extrema9arg_max_fIdl13absComparatorEEEEJSI_SK_iN3cub18CUB_300001_SM_100013GridEvenShareIiEENSR_9GridQueueIjEESO_EEEvDpT0_
.visible .entry _ZN6thrust24THRUST_300001_SM_1000_NS8cuda_cub4core6detail13_kernel_agentINS1_8__reduce11ReduceAgentINS0_12zip_iteratorIN4cuda3std3__45tupleIJNS0_10device_ptrIdEENS0_17counting_iteratorIlNS0_11use_defaultESF_SF_EEEEEEEPNSB_IJdlEEESJ_iNS1_9__extrema9arg_max_fIdl13absComparatorEEEEJSI_SK_iN3cub18CUB_300001_SM_100013GridEvenShareIiEENSR_9GridQueueIjEESO_EEEvDpT0_(
	.param .align 8 .b8 _ZN6thrust24THRUST_300001_SM_1000_NS8cuda_cub4core6detail13_kernel_agentINS1_8__reduce11ReduceAgentINS0_12zip_iteratorIN4cuda3std3__45tupleIJNS0_10device_ptrIdEENS0_17counting_iteratorIlNS0_11use_defaultESF_SF_EEEEEEEPNSB_IJdlEEESJ_iNS1_9__extrema9arg_max_fIdl13absComparatorEEEEJSI_SK_iN3cub18CUB_300001_SM_100013GridEvenShareIiEENSR_9GridQueueIjEESO_EEEvDpT0__param_0[16],
	.param .u64 .ptr .align 1 _ZN6thrust24THRUST_300001_SM_1000_NS8cuda_cub4core6detail13_kernel_agentINS1_8__reduce11ReduceAgentINS0_12zip_iteratorIN4cuda3std3__45tupleIJNS0_10device_ptrIdEENS0_17counting_iteratorIlNS0_11use_defaultESF_SF_EEEEEEEPNSB_IJdlEEESJ_iNS1_9__extrema9arg_max_fIdl13absComparatorEEEEJSI_SK_iN3cub18CUB_300001_SM_100013GridEvenShareIiEENSR_9GridQueueIjEESO_EEEvDpT0__param_1,
	.param .u32 _ZN6thrust24THRUST_300001_SM_1000_NS8cuda_cub4core6detail13_kernel_agentINS1_8__reduce11ReduceAgentINS0_12zip_iteratorIN4cuda3std3__45tupleIJNS0_10device_ptrIdEENS0_17counting_iteratorIlNS0_11use_defaultESF_SF_EEEEEEEPNSB_IJdlEEESJ_iNS1_9__extrema9arg_max_fIdl13absComparatorEEEEJSI_SK_iN3cub18CUB_300001_SM_100013GridEvenShareIiEENSR_9GridQueueIjEESO_EEEvDpT0__param_2,
	.param .align 4 .b8 _ZN6thrust24THRUST_300001_SM_1000_NS8cuda_cub4core6detail13_kernel_agentINS1_8__reduce11ReduceAgentINS0_12zip_iteratorIN4cuda3std3__45tupleIJNS0_10device_ptrIdEENS0_17counting_iteratorIlNS0_11use_defaultESF_SF_EEEEEEEPNSB_IJdlEEESJ_iNS1_9__extrema9arg_max_fIdl13absComparatorEEEEJSI_SK_iN3cub18CUB_300001_SM_100013GridEvenShareIiEENSR_9GridQueueIjEESO_EEEvDpT0__param_3[40],
	.param .align 8 .b8 _ZN6thrust24THRUST_300001_SM_1000_NS8cuda_cub4core6detail13_kernel_agentINS1_8__reduce11ReduceAgentINS0_12zip_iteratorIN4cuda3std3__45tupleIJNS0_10device_ptrIdEENS0_17counting_iteratorIlNS0_11use_defaultESF_SF_EEEEEEEPNSB_IJdlEEESJ_iNS1_9__extrema9arg_max_fIdl13absComparatorEEEEJSI_SK_iN3cub18CUB_300001_SM_100013GridEvenShareIiEENSR_9GridQueueIjEESO_EEEvDpT0__param_4[8],
	.param .align 1 .b8 _ZN6thrust24THRUST_300001_SM_1000_NS8cuda_cub4core6detail13_kernel_agentINS1_8__reduce11ReduceAgentINS0_12zip_iteratorIN4cuda3std3__45tupleIJNS0_10device_ptrIdEENS0_17counting_iteratorIlNS0_11use_defaultESF_SF_EEEEEEEPNSB_IJdlEEESJ_iNS1_9__extrema9arg_max_fIdl13absComparatorEEEEJSI_SK_iN3cub18CUB_300001_SM_100013GridEvenShareIiEENSR_9GridQueueIjEESO_EEEvDpT0__param_5[1]
)
.maxntid 256
{
	.reg .pred 	%p<215>;
	.reg .b32 	%r<437>;
	.reg .b64 	%rd<318>;
	.reg .b64 	%fd<352>;

	ld.param.u64 	%rd3, [_ZN6thrust24THRUST_300001_SM_1000_NS8cuda_cub4core6detail13_kernel_agentINS1_8__reduce11ReduceAgentINS0_12zip_iteratorIN4cuda3std3__45tupleIJNS0_10device_ptrIdEENS0_17counting_iteratorIlNS0_11use_defaultESF_SF_EEEEEEEPNSB_IJdlEEESJ_iNS1_9__extrema9arg_max_fIdl13absComparatorEEEEJSI_SK_iN3cub18CUB_300001_SM_100013GridEvenShareIiEENSR_9GridQueueIjEESO_EEEvDpT0__param_0+8];
	ld.param.u64 	%rd181, [_ZN6thrust24THRUST_300001_SM_1000_NS8cuda_cub4core6detail13_kernel_agentINS1_8__reduce11ReduceAgentINS0_12zip_iteratorIN4cuda3std3__45tupleIJNS0_10device_ptrIdEENS0_17counting_iteratorIlNS0_11use_defaultESF_SF_EEEEEEEPNSB_IJdlEEESJ_iNS1_9__extrema9arg_max_fIdl13absComparatorEEEEJSI_SK_iN3cub18CUB_300001_SM_100013GridEvenShareIiEENSR_9GridQueueIjEESO_EEEvDpT0__param_0];
	ld.param.u64 	%rd182, [_ZN6thrust24THRUST_300001_SM_1000_NS8cuda_cub4core6detail13_kernel_agentINS1_8__reduce11ReduceAgentINS0_12zip_iteratorIN4cuda3std3__45tupleIJNS0_10device_ptrIdEENS0_17counting_iteratorIlNS0_11use_defaultESF_SF_EEEEEEEPNSB_IJdlEEESJ_iNS1_9__extrema9arg_max_fIdl13absComparatorEEEEJSI_SK_iN3cub18CUB_300001_SM_100013GridEvenShareIiEENSR_9GridQueueIjEESO_EEEvDpT0__param_4];
	ld.param.u32 	%r66, [_ZN6thrust24THRUST_300001_SM_1000_NS8cuda_cub4core6detail13_kernel_agentINS1_8__reduce11ReduceAgentINS0_12zip_iteratorIN4cuda3std3__45tupleIJNS0_10device_ptrIdEENS0_17counting_iteratorIlNS0_11use_defaultESF_SF_EEEEEEEPNSB_IJdlEEESJ_iNS1_9__extrema9arg_max_fIdl13absComparatorEEEEJSI_SK_iN3cub18CUB_300001_SM_100013GridEvenShareIiEENSR_9GridQueueIjEESO_EEEvDpT0__param_2];
	cvta.to.global.u64 	%rd1, %rd182;
	cvta.to.global.u64 	%rd2, %rd181;
	mov.u32 	%r1, %ctaid.x;
	mul.lo.s32 	%r2, %r1, 1280;
	mov.u32 	%r67, %nctaid.x;
	mul.lo.s32 	%r3, %r67, 1280;
	add.s32 	%r68, %r2, 1280;
	setp.le.s32 	%p1, %r68, %r66;
	@%p1 bra 	$L__BB5_121;
	sub.s32 	%r4, %r66, %r2;
	mov.u32 	%r5, %tid.x;
	setp.ge.s32 	%p98, %r5, %r4;
	mov.f64 	%fd298, 0d0000000000000000;
	mov.b64 	%rd264, 0;
	mov.u32 	%r420, %r5;
	@%p98 bra 	$L__BB5_3;
	add.s32 	%r190, %r2, %r5;
	cvt.s64.s32 	%rd219, %r190;
	mul.wide.s32 	%rd220, %r190, 8;
	add.s64 	%rd221, %rd2, %rd220;
	add.s64 	%rd264, %rd3, %rd219;
	ld.global.f64 	%fd298, [%rd221];
	add.s32 	%r420, %r5, 256;
$L__BB5_3:
	setp.ge.s32 	%p99, %r420, %r4;
	@%p99 bra 	$L__BB5_25;
	not.b32 	%r191, %r420;
	add.s32 	%r192, %r66, %r191;
	sub.s32 	%r8, %r192, %r2;
	and.b32  	%r193, %r8, 768;
	setp.eq.s32 	%p100, %r193, 768;
	@%p100 bra 	$L__BB5_10;
	add.s32 	%r418, %r420, %r2;
	shr.u32 	%r194, %r8, 8;
	add.s32 	%r195, %r194, 1;
	and.b32  	%r196, %r195, 3;
	neg.s32 	%r417, %r196;
$L__BB5_6:
	.pragma "nounroll";
	mov.u64 	%rd6, %rd264;
	mov.f64 	%fd3, %fd298;
	cvt.s64.s32 	%rd223, %r418;
	add.s64 	%rd7, %rd3, %rd223;
	mul.wide.s32 	%rd224, %r418, 8;
	add.s64 	%rd225, %rd2, %rd224;
	ld.global.f64 	%fd4, [%rd225];
	abs.f64 	%fd5, %fd3;
	abs.f64 	%fd6, %fd4;
	setp.lt.f64 	%p101, %fd5, %fd6;
	mov.u64 	%rd264, %rd7;
	mov.f64 	%fd298, %fd4;
	@%p101 bra 	$L__BB5_9;
	setp.lt.f64 	%p102, %fd6, %fd5;
	mov.u64 	%rd264, %rd6;
	mov.f64 	%fd298, %fd3;
	@%p102 bra 	$L__BB5_9;
	setp.lt.s64 	%p103, %rd6, %rd7;
	min.s64 	%rd264, %rd6, %rd7;
	selp.f64 	%fd298, %fd3, %fd4, %p103;
$L__BB5_9:
	add.s32 	%r420, %r420, 256;
	add.s32 	%r418, %r418, 256;
	add.s32 	%r417, %r417, 1;
	setp.ne.s32 	%p104, %r417, 0;
	@%p104 bra 	$L__BB5_6;
$L__BB5_10:
	setp.lt.u32 	%p105, %r8, 768;
	@%p105 bra 	$L__BB5_25;
	add.s32 	%r421, %r420, %r2;
	add.s32 	%r424, %r421, 256;
	add.s32 	%r423, %r421, 512;
	add.s32 	%r422, %r421, 768;
	add.s64 	%rd12, %rd2, 4096;
$L__BB5_12:
	cvt.s64.s32 	%rd226, %r424;
	add.s64 	%rd14, %rd3, %rd226;
	cvt.s64.s32 	%rd227, %r423;
	add.s64 	%rd15, %rd3, %rd227;
	cvt.s64.s32 	%rd228, %r422;
	add.s64 	%rd16, %rd3, %rd228;
	cvt.s64.s32 	%rd229, %r421;
	mul.wide.s32 	%rd230, %r421, 8;
	add.s64 	%rd17, %rd12, %rd230;
	add.s64 	%rd18, %rd3, %rd229;
	ld.global.f64 	%fd12, [%rd17+-4096];
	abs.f64 	%fd13, %fd298;
	abs.f64 	%fd14, %fd12;
	setp.lt.f64 	%p106, %fd13, %fd14;
	mov.u64 	%rd261, %rd18;
	mov.f64 	%fd295, %fd12;
	@%p106 bra 	$L__BB5_15;
	setp.lt.f64 	%p107, %fd14, %fd13;
	mov.u64 	%rd261, %rd264;
	mov.f64 	%fd295, %fd298;
	@%p107 bra 	$L__BB5_15;
	setp.lt.s64 	%p108, %rd264, %rd18;
	min.s64 	%rd261, %rd264, %rd18;
	selp.f64 	%fd295, %fd298, %fd12, %p108;
$L__BB5_15:
	ld.global.f64 	%fd17, [%rd17+-2048];
	abs.f64 	%fd18, %fd295;
	abs.f64 	%fd19, %fd17;
	setp.lt.f64 	%p109, %fd18, %fd19;
	mov.u64 	%rd262, %rd14;
	mov.f64 	%fd296, %fd17;
	@%p109 bra 	$L__BB5_18;
	setp.lt.f64 	%p110, %fd19, %fd18;
	mov.u64 	%rd262, %rd261;
	mov.f64 	%fd296, %fd295;
	@%p110 bra 	$L__BB5_18;
	setp.lt.s64 	%p111, %rd261, %rd14;
	min.s64 	%rd262, %rd261, %rd14;
	selp.f64 	%fd296, %fd295, %fd17, %p111;
$L__BB5_18:
	ld.global.f64 	%fd22, [%rd17];
	abs.f64 	%fd23, %fd296;
	abs.f64 	%fd24, %fd22;
	setp.lt.f64 	%p112, %fd23, %fd24;
	mov.u64 	%rd263, %rd15;
	mov.f64 	%fd297, %fd22;
	@%p112 bra 	$L__BB5_21;
	setp.lt.f64 	%p113, %fd24, %fd23;
	mov.u64 	%rd263, %rd262;
	mov.f64 	%fd297, %fd296;
	@%p113 bra 	$L__BB5_21;
	setp.lt.s64 	%p114, %rd262, %rd15;
	min.s64 	%rd263, %rd262, %rd15;
	selp.f64 	%fd297, %fd296, %fd22, %p114;
$L__BB5_21:
	ld.global.f64 	%fd27, [%rd17+2048];
	abs.f64 	%fd28, %fd297;
	abs.f64 	%fd29, %fd27;
	setp.lt.f64 	%p115, %fd28, %fd29;
	mov.u64 	%rd264, %rd16;
	mov.f64 	%fd298, %fd27;
	@%p115 bra 	$L__BB5_24;
	setp.lt.f64 	%p116, %fd29, %fd28;
	mov.u64 	%rd264, %rd263;
	mov.f64 	%fd298, %fd297;
	@%p116 bra 	$L__BB5_24;
	setp.lt.s64 	%p117, %rd263, %rd16;
	min.s64 	%rd264, %rd263, %rd16;
	selp.f64 	%fd298, %fd297, %fd27, %p117;
$L__BB5_24:
	add.s32 	%r420, %r420, 1024;
	add.s32 	%r424, %r424, 1024;
	add.s32 	%r423, %r423, 1024;
	add.s32 	%r422, %r422, 1024;
	add.s32 	%r421, %r421, 1024;
	setp.lt.s32 	%p118, %r420, %r4;
	@%p118 bra 	$L__BB5_12;
$L__BB5_25:
	setp.lt.s32 	%p119, %r4, 256;
	@%p119 bra 	$L__BB5_70;
	// begin inline asm
	mov.u32 %r310, %laneid;
	// end inline asm
	mov.b64 	%rd241, %fd298;
	mov.b64 	{%r312, %r317}, %rd241;
	mov.b32 	%r328, 1;
	mov.b32 	%r329, 31;
	mov.b32 	%r330, -1;
	// begin inline asm
	shfl.sync.down.b32 %r311, %r312, %r328, %r329, %r330;
	// end inline asm
	// begin inline asm
	shfl.sync.down.b32 %r316, %r317, %r328, %r329, %r330;
	// end inline asm
	mov.b64 	%rd242, {%r311, %r316};
	mov.b64 	%fd33, %rd242;
	mov.b64 	{%r322, %r327}, %rd264;
	// begin inline asm
	shfl.sync.down.b32 %r321, %r322, %r328, %r329, %r330;
	// end inline asm
	// begin inline asm
	shfl.sync.down.b32 %r326, %r327, %r328, %r329, %r330;
	// end inline asm
	mov.b64 	%rd28, {%r321, %r326};
	setp.gt.s32 	%p171, %r310, 30;
	mov.u64 	%rd266, %rd264;
	mov.f64 	%fd300, %fd298;
	@%p171 bra 	$L__BB5_30;
	abs.f64 	%fd34, %fd298;
	abs.f64 	%fd35, %fd33;
	setp.lt.f64 	%p172, %fd34, %fd35;
	mov.u64 	%rd266, %rd28;
	mov.f64 	%fd300, %fd33;
	@%p172 bra 	$L__BB5_30;
	setp.lt.f64 	%p173, %fd35, %fd34;
	mov.u64 	%rd266, %rd264;
	mov.f64 	%fd300, %fd298;
	@%p173 bra 	$L__BB5_30;
	setp.lt.s64 	%p174, %rd264, %rd28;
	min.s64 	%rd266, %rd264, %rd28;
	selp.f64 	%fd300, %fd298, %fd33, %p174;
$L__BB5_30:
	mov.b64 	%rd243, %fd300;
	mov.b64 	{%r332, %r337}, %rd243;
	mov.b32 	%r348, 2;
	mov.b32 	%r349, 31;
	mov.b32 	%r350, -1;
	// begin inline asm
	shfl.sync.down.b32 %r331, %r332, %r348, %r349, %r350;
	// end inline asm
	// begin inline asm
	shfl.sync.down.b32 %r336, %r337, %r348, %r349, %r350;
	// end inline asm
	mov.b64 	%rd244, {%r331, %r336};
	mov.b64 	%fd38, %rd244;
	mov.b64 	{%r342, %r347}, %rd266;
	// begin inline asm
	shfl.sync.down.b32 %r341, %r342, %r348, %r349, %r350;
	// end inline asm
	// begin inline asm
	shfl.sync.down.b32 %r346, %r347, %r348, %r349, %r350;
	// end inline asm
	mov.b64 	%rd31, {%r341, %r346};
	setp.gt.s32 	%p175, %r310, 29;
	mov.u64 	%rd267, %rd266;
	mov.f64 	%fd301, %fd300;
	@%p175 bra 	$L__BB5_34;
	abs.f64 	%fd39, %fd300;
	abs.f64 	%fd40, %fd38;
	setp.lt.f64 	%p176, %fd39, %fd40;
	mov.u64 	%rd267, %rd31;
	mov.f64 	%fd301, %fd38;
	@%p176 bra 	$L__BB5_34;
	setp.lt.f64 	%p177, %fd40, %fd39;
	mov.u64 	%rd267, %rd266;
	mov.f64 	%fd301, %fd300;
	@%p177 bra 	$L__BB5_34;
	setp.lt.s64 	%p178, %rd266, %rd31;
	min.s64 	%rd267, %rd266, %rd31;
	selp.f64 	%fd301, %fd300, %fd38, %p178;
$L__BB5_34:
	mov.b64 	%rd245, %fd301;
	mov.b64 	{%r352, %r357}, %rd245;
	mov.b32 	%r368, 4;
	mov.b32 	%r369, 31;
	mov.b32 	%r370, -1;
	// begin inline asm
	shfl.sync.down.b32 %r351, %r352, %r368, %r369, %r370;
	// end inline asm
	// begin inline asm
	shfl.sync.down.b32 %r356, %r357, %r368, %r369, %r370;
	// end inline asm
	mov.b64 	%rd246, {%r351, %r356};
	mov.b64 	%fd43, %rd246;
	mov.b64 	{%r362, %r367}, %rd267;
	// begin inline asm
	shfl.sync.down.b32 %r361, %r362, %r368, %r369, %r370;
	// end inline asm
	// begin inline asm
	shfl.sync.down.b32 %r366, %r367, %r368, %r369, %r370;
	// end inline asm
	mov.b64 	%rd34, {%r361, %r366};
	setp.gt.s32 	%p179, %r310, 27;
	mov.u64 	%rd268, %rd267;
	mov.f64 	%fd302, %fd301;
	@%p179 bra 	$L__BB5_38;
	abs.f64 	%fd44, %fd301;
	abs.f64 	%fd45, %fd43;
	setp.lt.f64 	%p180, %fd44, %fd45;
	mov.u64 	%rd268, %rd34;
	mov.f64 	%fd302, %fd43;
	@%p180 bra 	$L__BB5_38;
	setp.lt.f64 	%p181, %fd45, %fd44;
	mov.u64 	%rd268, %rd267;
	mov.f64 	%fd302, %fd301;
	@%p181 bra 	$L__BB5_38;
	setp.lt.s64 	%p182, %rd267, %rd34;
	min.s64 	%rd268, %rd267, %rd34;
	selp.f64 	%fd302, %fd301, %fd43, %p182;
$L__BB5_38:
	mov.b64 	%rd247, %fd302;
	mov.b64 	{%r372, %r377}, %rd247;
	mov.b32 	%r388, 8;
	mov.b32 	%r389, 31;
	mov.b32 	%r390, -1;
	// begin inline asm
	shfl.sync.down.b32 %r371, %r372, %r388, %r389, %r390;
	// end inline asm
	// begin inline asm
	shfl.sync.down.b32 %r376, %r377, %r388, %r389, %r390;
	// end inline asm
	mov.b64 	%rd248, {%r371, %r376};
	mov.b64 	%fd48, %rd248;
	mov.b64 	{%r382, %r387}, %rd268;
	// begin inline asm
	shfl.sync.down.b32 %r381, %r382, %r388, %r389, %r390;
	// end inline asm
	// begin inline asm
	shfl.sync.down.b32 %r386, %r387, %r388, %r389, %r390;
	// end inline asm
	mov.b64 	%rd37, {%r381, %r386};
	setp.gt.s32 	%p183, %r310, 23;
	mov.u64 	%rd269, %rd268;
	mov.f64 	%fd303, %fd302;
	@%p183 bra 	$L__BB5_42;
	abs.f64 	%fd49, %fd302;
	abs.f64 	%fd50, %fd48;
	setp.lt.f64 	%p184, %fd49, %fd50;
	mov.u64 	%rd269, %rd37;
	mov.f64 	%fd303, %fd48;
	@%p184 bra 	$L__BB5_42;
	setp.lt.f64 	%p185, %fd50, %fd49;
	mov.u64 	%rd269, %rd268;
	mov.f64 	%fd303, %fd302;
	@%p185 bra 	$L__BB5_42;
	setp.lt.s64 	%p186, %rd268, %rd37;
	min.s64 	%rd269, %rd268, %rd37;
	selp.f64 	%fd303, %fd302, %fd48, %p186;
$L__BB5_42:
	mov.b64 	%rd249, %fd303;
	mov.b64 	{%r392, %r397}, %rd249;
	mov.b32 	%r408, 16;
	mov.b32 	%r409, 31;
	mov.b32 	%r410, -1;
	// begin inline asm
	shfl.sync.down.b32 %r391, %r392, %r408, %r409, %r410;
	// end inline asm
	// begin inline asm
	shfl.sync.down.b32 %r396, %r397, %r408, %r409, %r410;
	// end inline asm
	mov.b64 	%rd250, {%r391, %r396};
	mov.b64 	%fd53, %rd250;
	mov.b64 	{%r402, %r407}, %rd269;
	// begin inline asm
	shfl.sync.down.b32 %r401, %r402, %r408, %r409, %r410;
	// end inline asm
	// begin inline asm
	shfl.sync.down.b32 %r406, %r407, %r408, %r409, %r410;
	// end inline asm
	mov.b64 	%rd40, {%r401, %r406};
	setp.gt.s32 	%p187, %r310, 15;
	mov.u64 	%rd317, %rd269;
	mov.f64 	%fd351, %fd303;
	@%p187 bra 	$L__BB5_46;
	abs.f64 	%fd54, %fd303;
	abs.f64 	%fd55, %fd53;
	setp.lt.f64 	%p188, %fd54, %fd55;
	mov.u64 	%rd317, %rd40;
	mov.f64 	%fd351, %fd53;
	@%p188 bra 	$L__BB5_46;
	setp.lt.f64 	%p189, %fd55, %fd54;
	mov.u64 	%rd317, %rd269;
	mov.f64 	%fd351, %fd303;
	@%p189 bra 	$L__BB5_46;
	setp.lt.s64 	%p190, %rd269, %rd40;
	min.s64 	%rd317, %rd269, %rd40;
	selp.f64 	%fd351, %fd303, %fd53, %p190;
$L__BB5_46:
	setp.ne.s32 	%p191, %r310, 0;
	@%p191 bra 	$L__BB5_48;
	shr.u32 	%r411, %r5, 1;
	and.b32  	%r412, %r411, 496;
	mov.u32 	%r413, _ZN6thrust24THRUST_300001_SM_1000_NS8cuda_cub4core6detail5shmemE;
	add.s32 	%r414, %r413, %r412;
	st.shared.f64 	[%r414+8], %fd351;
	st.shared.u64 	[%r414+16], %rd317;
$L__BB5_48:
	bar.sync 	0;
	setp.ne.s32 	%p192, %r5, 0;
	@%p192 bra 	$L__BB5_208;
	ld.shared.f64 	%fd58, [_ZN6thrust24THRUST_300001_SM_1000_NS8cuda_cub4core6detail5shmemE+24];
	ld.shared.u64 	%rd43, [_ZN6thrust24THRUST_300001_SM_1000_NS8cuda_cub4core6detail5shmemE+32];
	abs.f64 	%fd59, %fd351;
	abs.f64 	%fd60, %fd58;
	setp.lt.f64 	%p193, %fd59, %fd60;
	mov.u64 	%rd271, %rd43;
	mov.f64 	%fd305, %fd58;
	@%p193 bra 	$L__BB5_52;
	setp.lt.f64 	%p194, %fd60, %fd59;
	mov.u64 	%rd271, %rd317;
	mov.f64 	%fd305, %fd351;
	@%p194 bra 	$L__BB5_52;
	setp.lt.s64 	%p195, %rd317, %rd43;
	min.s64 	%rd271, %rd317, %rd43;
	selp.f64 	%fd305, %fd351, %fd58, %p195;
$L__BB5_52:
	ld.shared.f64 	%fd63, [_ZN6thrust24THRUST_300001_SM_1000_NS8cuda_cub4core6detail5shmemE+40];
	ld.shared.u64 	%rd46, [_ZN6thrust24THRUST_300001_SM_1000_NS8cuda_cub4core6detail5shmemE+48];
	abs.f64 	%fd64, %fd305;
	abs.f64 	%fd65, %fd63;
	setp.lt.f64 	%p196, %fd64, %fd65;
	mov.u64 	%rd272, %rd46;
	mov.f64 	%fd306, %fd63;
	@%p196 bra 	$L__BB5_55;
	setp.lt.f64 	%p197, %fd65, %fd64;
	mov.u64 	%rd272, %rd271;
	mov.f64 	%fd306, %fd305;
	@%p197 bra 	$L__BB5_55;
	setp.lt.s64 	%p198, %rd271, %rd46;
	min.s64 	%rd272, %rd271, %rd46;
	selp.f64 	%fd306, %fd305, %fd63, %p198;
$L__BB5_55:
	ld.shared.f64 	%fd68, [_ZN6thrust24THRUST_300001_SM_1000_NS8cuda_cub4core6detail5shmemE+56];
	ld.shared.u64 	%rd49, [_ZN6thrust24THRUST_300001_SM_1000_NS8cuda_cub4core6detail5shmemE+64];
	abs.f64 	%fd69, %fd306;
	abs.f64 	%fd70, %fd68;
	setp.lt.f64 	%p199, %fd69, %fd70;
	mov.u64 	%rd273, %rd49;
	mov.f64 	%fd307, %fd68;
	@%p199 bra 	$L__BB5_58;
	setp.lt.f64 	%p200, %fd70, %fd69;
	mov.u64 	%rd273, %rd272;
	mov.f64 	%fd307, %fd306;
	@%p200 bra 	$L__BB5_58;
	setp.lt.s64 	%p201, %rd272, %rd49;
	min.s64 	%rd273, %rd272, %rd49;
	selp.f64 	%fd307, %fd306, %fd68, %p201;
$L__BB5_58:
	ld.shared.f64 	%fd73, [_ZN6thrust24THRUST_300001_SM_1000_NS8cuda_cub4core6detail5shmemE+72];
	ld.shared.u64 	%rd52, [_ZN6thrust24THRUST_300001_SM_1000_NS8cuda_cub4core6detail5shmemE+80];
	abs.f64 	%fd74, %fd307;
	abs.f64 	%fd75, %fd73;
	setp.lt.f64 	%p202, %fd74, %fd75;
	mov.u64 	%rd274, %rd52;
	mov.f64 	%fd308, %fd73;
	@%p202 bra 	$L__BB5_61;
	setp.lt.f64 	%p203, %fd75, %fd74;
	mov.u64 	%rd274, %rd273;
	mov.f64 	%fd308, %fd307;
	@%p203 bra 	$L__BB5_61;
	setp.lt.s64 	%p204, %rd273, %rd52;
	min.s64 	%rd274, %rd273, %rd52;
	selp.f64 	%fd308, %fd307, %fd73, %p204;
$L__BB5_61:
	ld.shared.f64 	%fd78, [_ZN6thrust24THRUST_300001_SM_1000_NS8cuda_cub4core6detail5shmemE+88];
	ld.shared.u64 	%rd55, [_ZN6thrust24THRUST_300001_SM_1000_NS8cuda_cub4core6detail5shmemE+96];
	abs.f64 	%fd79, %fd308;
	abs.f64 	%fd80, %fd78;
	setp.lt.f64 	%p205, %fd79, %fd80;
	mov.u64 	%rd275, %rd55;
	mov.f64 	%fd309, %fd78;
	@%p205 bra 	$L__BB5_64;
	setp.lt.f64 	%p206, %fd80, %fd79;
	mov.u64 	%rd275, %rd274;
	mov.f64 	%fd309, %fd308;
	@%p206 bra 	$L__BB5_64;
	setp.lt.s64 	%p207, %rd274, %rd55;
	min.s64 	%rd275, %rd274, %rd55;
	selp.f64 	%fd309, %fd308, %fd78, %p207;
$L__BB5_64:
	ld.shared.f64 	%fd83, [_ZN6thrust24THRUST_300001_SM_1000_NS8cuda_cub4core6detail5shmemE+104];
	ld.shared.u64 	%rd58, [_ZN6thrust24THRUST_300001_SM_1000_NS8cuda_cub4core6detail5shmemE+112];
	abs.f64 	%fd84, %fd309;
	abs.f64 	%fd85, %fd83;
	setp.lt.f64 	%p208, %fd84, %fd85;
	mov.u64 	%rd276, %rd58;
	mov.f64 	%fd310, %fd83;
	@%p208 bra 	$L__BB5_67;
	setp.lt.f64 	%p209, %fd85, %fd84;
	mov.u64 	%rd276, %rd275;
	mov.f64 	%fd310, %fd309;
	@%p209 bra 	$L__BB5_67;
	setp.lt.s64 	%p210, %rd275, %rd58;
	min.s64 	%rd276, %rd275, %rd58;
	selp.f64 	%fd310, %fd309, %fd83, %p210;
$L__BB5_67:
	ld.shared.f64 	%fd88, [_ZN6thrust24THRUST_300001_SM_1000_NS8cuda_cub4core6detail5shmemE+120];
	ld.shared.u64 	%rd61, [_ZN6thrust24THRUST_300001_SM_1000_NS8cuda_cub4core6detail5shmemE+128];
	abs.f64 	%fd89, %fd310;
	abs.f64 	%fd90, %fd88;
	setp.lt.f64 	%p211, %fd89, %fd90;
	mov.u64 	%rd317, %rd61;
	mov.f64 	%fd351, %fd88;
	@%p211 bra 	$L__BB5_208;
	setp.lt.f64 	%p212, %fd90, %fd89;
	mov.u64 	%rd317, %rd276;
	mov.f64 	%fd351, %fd310;
	@%p212 bra 	$L__BB5_208;
	setp.lt.s64 	%p213, %rd276, %rd61;
	min.s64 	%rd317, %rd276, %rd61;
	selp.f64 	%fd351, %fd310, %fd88, %p213;
	bra.uni 	$L__BB5_208;
$L__BB5_70:
	// begin inline asm
	mov.u32 %r197, %laneid;
	// end inline asm
	and.b32  	%r218, %r5, 992;
	add.s32 	%r219, %r218, 32;
	setp.gt.s32 	%p120, %r219, %r4;
	not.b32 	%r220, %r218;
	add.s32 	%r221, %r4, %r220;
	selp.b32 	%r216, %r221, 31, %p120;
	mov.b64 	%rd231, %fd298;
	mov.b64 	{%r199, %r204}, %rd231;
	mov.b32 	%r215, 1;
	mov.b32 	%r217, -1;
	// begin inline asm
	shfl.sync.down.b32 %r198, %r199, %r215, %r216, %r217;
	// end inline asm
	// begin inline asm
	shfl.sync.down.b32 %r203, %r204, %r215, %r216, %r217;
	// end inline asm
	mov.b64 	%rd232, {%r198, %r203};
	mov.b64 	%fd92, %rd232;
	mov.b64 	{%r209, %r214}, %rd264;
	// begin inline asm
	shfl.sync.down.b32 %r208, %r209, %r215, %r216, %r217;
	// end inline asm
	// begin inline asm
	shfl.sync.down.b32 %r213, %r214, %r215, %r216, %r217;
	// end inline asm
	mov.b64 	%rd63, {%r208, %r213};
	setp.ge.s32 	%p121, %r197, %r216;
	mov.u64 	%rd277, %rd264;
	mov.f64 	%fd311, %fd298;
	@%p121 bra 	$L__BB5_74;
	abs.f64 	%fd93, %fd298;
	abs.f64 	%fd94, %fd92;
	setp.lt.f64 	%p122, %fd93, %fd94;
	mov.u64 	%rd277, %rd63;
	mov.f64 	%fd311, %fd92;
	@%p122 bra 	$L__BB5_74;
	setp.lt.f64 	%p123, %fd94, %fd93;
	mov.u64 	%rd277, %rd264;
	mov.f64 	%fd311, %fd298;
	@%p123 bra 	$L__BB5_74;
	setp.lt.s64 	%p124, %rd264, %rd63;
	min.s64 	%rd277, %rd264, %rd63;
	selp.f64 	%fd311, %fd298, %fd92, %p124;
$L__BB5_74:
	mov.b64 	%rd233, %fd311;
	mov.b64 	{%r223, %r228}, %rd233;
	mov.b32 	%r239, 2;
	mov.b32 	%r241, -1;
	// begin inline asm
	shfl.sync.down.b32 %r222, %r223, %r239, %r216, %r241;
	// end inline asm
	// begin inline asm
	shfl.sync.down.b32 %r227, %r228, %r239, %r216, %r241;
	// end inline asm
	mov.b64 	%rd234, {%r222, %r227};
	mov.b64 	%fd97, %rd234;
	mov.b64 	{%r233, %r238}, %rd277;
	// begin inline asm
	shfl.sync.down.b32 %r232, %r233, %r239, %r216, %r241;
	// end inline asm
	// begin inline asm
	shfl.sync.down.b32 %r237, %r238, %r239, %r216, %r241;
	// end inline asm
	mov.b64 	%rd66, {%r232, %r237};
	add.s32 	%r242, %r197, 2;
	setp.gt.s32 	%p125, %r242, %r216;
	mov.u64 	%rd278, %rd277;
	mov.f64 	%fd312, %fd311;
	@%p125 bra 	$L__BB5_78;
	abs.f64 	%fd98, %fd311;
	abs.f64 	%fd99, %fd97;
	setp.lt.f64 	%p126, %fd98, %fd99;
	mov.u64 	%rd278, %rd66;
	mov.f64 	%fd312, %fd97;
	@%p126 bra 	$L__BB5_78;
	setp.lt.f64 	%p127, %fd99, %fd98;
	mov.u64 	%rd278, %rd277;
	mov.f64 	%fd312, %fd311;
	@%p127 bra 	$L__BB5_78;
	setp.lt.s64 	%p128, %rd277, %rd66;
	min.s64 	%rd278, %rd277, %rd66;
	selp.f64 	%fd312, %fd311, %fd97, %p128;
$L__BB5_78:
	mov.b64 	%rd235, %fd312;
	mov.b64 	{%r244, %r249}, %rd235;
	mov.b32 	%r260, 4;
	mov.b32 	%r262, -1;
	// begin inline asm
	shfl.sync.down.b32 %r243, %r244, %r260, %r216, %r262;
	// end inline asm
	// begin inline asm
	shfl.sync.down.b32 %r248, %r249, %r260, %r216, %r262;
	// end inline asm
	mov.b64 	%rd236, {%r243, %r248};
	mov.b64 	%fd102, %rd236;
	mov.b64 	{%r254, %r259}, %rd278;
	// begin inline asm
	shfl.sync.down.b32 %r253, %r254, %r260, %r216, %r262;
	// end inline asm
	// begin inline asm
	shfl.sync.down.b32 %r258, %r259, %r260, %r216, %r262;
	// end inline asm
	mov.b64 	%rd69, {%r253, %r258};
	add.s32 	%r263, %r197, 4;
	setp.gt.s32 	%p129, %r263, %r216;
	mov.u64 	%rd279, %rd278;
	mov.f64 	%fd313, %fd312;
	@%p129 bra 	$L__BB5_82;
	abs.f64 	%fd103, %fd312;
	abs.f64 	%fd104, %fd102;
	setp.lt.f64 	%p130, %fd103, %fd104;
	mov.u64 	%rd279, %rd69;
	mov.f64 	%fd313, %fd102;
	@%p130 bra 	$L__BB5_82;
	setp.lt.f64 	%p131, %fd104, %fd103;
	mov.u64 	%rd279, %rd278;
	mov.f64 	%fd313, %fd312;
	@%p131 bra 	$L__BB5_82;
	setp.lt.s64 	%p132, %rd278, %rd69;
	min.s64 	%rd279, %rd278, %rd69;
	selp.f64 	%fd313, %fd312, %fd102, %p132;
$L__BB5_82:
	mov.b64 	%rd237, %fd313;
	mov.b64 	{%r265, %r270}, %rd237;
	mov.b32 	%r281, 8;
	mov.b32 	%r283, -1;
	// begin inline asm
	shfl.sync.down.b32 %r264, %r265, %r281, %r216, %r283;
	// end inline asm
	// begin inline asm
	shfl.sync.down.b32 %r269, %r270, %r281, %r216, %r283;
	// end inline asm
	mov.b64 	%rd238, {%r264, %r269};
	mov.b64 	%fd107, %rd238;
	mov.b64 	{%r275, %r280}, %rd279;
	// begin inline asm
	shfl.sync.down.b32 %r274, %r275, %r281, %r216, %r283;
	// end inline asm
	// begin inline asm
	shfl.sync.down.b32 %r279, %r280, %r281, %r216, %r283;
	// end inline asm
	mov.b64 	%rd72, {%r274, %r279};
	add.s32 	%r284, %r197, 8;
	setp.gt.s32 	%p133, %r284, %r216;
	mov.u64 	%rd280, %rd279;
	mov.f64 	%fd314, %fd313;
	@%p133 bra 	$L__BB5_86;
	abs.f64 	%fd108, %fd313;
	abs.f64 	%fd109, %fd107;
	setp.lt.f64 	%p134, %fd108, %fd109;
	mov.u64 	%rd280, %rd72;
	mov.f64 	%fd314, %fd107;
	@%p134 bra 	$L__BB5_86;
	setp.lt.f64 	%p135, %fd109, %fd108;
	mov.u64 	%rd280, %rd279;
	mov.f64 	%fd314, %fd313;
	@%p135 bra 	$L__BB5_86;
	setp.lt.s64 	%p136, %rd279, %rd72;
	min.s64 	%rd280, %rd279, %rd72;
	selp.f64 	%fd314, %fd313, %fd107, %p136;
$L__BB5_86:
	mov.b64 	%rd239, %fd314;
	mov.b64 	{%r286, %r291}, %rd239;
	mov.b32 	%r302, 16;
	mov.b32 	%r304, -1;
	// begin inline asm
	shfl.sync.down.b32 %r285, %r286, %r302, %r216, %r304;
	// end inline asm
	// begin inline asm
	shfl.sync.down.b32 %r290, %r291, %r302, %r216, %r304;
	// end inline asm
	mov.b64 	%rd240, {%r285, %r290};
	mov.b64 	%fd112, %rd240;
	mov.b64 	{%r296, %r301}, %rd280;
	// begin inline asm
	shfl.sync.down.b32 %r295, %r296, %r302, %r216, %r304;
	// end inline asm
	// begin inline asm
	shfl.sync.down.b32 %r300, %r301, %r302, %r216, %r304;
	// end inline asm
	mov.b64 	%rd75, {%r295, %r300};
	add.s32 	%r305, %r197, 16;
	setp.gt.s32 	%p137, %r305, %r216;
	mov.u64 	%rd317, %rd280;
	mov.f64 	%fd351, %fd314;
	@%p137 bra 	$L__BB5_90;
	abs.f64 	%fd113, %fd314;
	abs.f64 	%fd114, %fd112;
	setp.lt.f64 	%p138, %fd113, %fd114;
	mov.u64 	%rd317, %rd75;
	mov.f64 	%fd351, %fd112;
	@%p138 bra 	$L__BB5_90;
	setp.lt.f64 	%p139, %fd114, %fd113;
	mov.u64 	%rd317, %rd280;
	mov.f64 	%fd351, %fd314;
	@%p139 bra 	$L__BB5_90;
	setp.lt.s64 	%p140, %rd280, %rd75;
	min.s64 	%rd317, %rd280, %rd75;
	selp.f64 	%fd351, %fd314, %fd112, %p140;
$L__BB5_90:
	setp.ne.s32 	%p141, %r197, 0;
	@%p141 bra 	$L__BB5_92;
	shr.u32 	%r306, %r5, 1;
	and.b32  	%r307, %r306, 496;
	mov.u32 	%r308, _ZN6thrust24THRUST_300001_SM_1000_NS8cuda_cub4core6detail5shmemE;
	add.s32 	%r309, %r308, %r307;
	st.shared.f64 	[%r309+8], %fd351;
	st.shared.u64 	[%r309+16], %rd317;
$L__BB5_92:
	bar.sync 	0;
	setp.ne.s32 	%p142, %r5, 0;
	@%p142 bra 	$L__BB5_208;
	setp.lt.s32 	%p143, %r4, 33;
	mov.f64 	%fd316, %fd351;
	mov.u64 	%rd282, %rd317;
	@%p143 bra 	$L__BB5_97;
	ld.shared.f64 	%fd117, [_ZN6thrust24THRUST_300001_SM_1000_NS8cuda_cub4core6detail5shmemE+24];
	ld.shared.u64 	%rd78, [_ZN6thrust24THRUST_300001_SM_1000_NS8cuda_cub4core6detail5shmemE+32];
	abs.f64 	%fd118, %fd351;
	abs.f64 	%fd119, %fd117;
	setp.lt.f64 	%p144, %fd118, %fd119;
	mov.f64 	%fd316, %fd117;
	mov.u64 	%rd282, %rd78;
	@%p144 bra 	$L__BB5_97;
	setp.lt.f64 	%p145, %fd119, %fd118;
	mov.f64 	%fd316, %fd351;
	mov.u64 	%rd282, %rd317;
	@%p145 bra 	$L__BB5_97;
	setp.lt.s64 	%p146, %rd317, %rd78;
	min.s64 	%rd282, %rd317, %rd78;
	selp.f64 	%fd316, %fd351, %fd117, %p146;
$L__BB5_97:
	setp.lt.s32 	%p147, %r4, 65;
	mov.f64 	%fd317, %fd316;
	mov.u64 	%rd283, %rd282;
	@%p147 bra 	$L__BB5_101;
	ld.shared.f64 	%fd122, [_ZN6thrust24THRUST_300001_SM_1000_NS8cuda_cub4core6detail5shmemE+40];
	ld.shared.u64 	%rd81, [_ZN6thrust24THRUST_300001_SM_1000_NS8cuda_cub4core6detail5shmemE+48];
	abs.f64 	%fd123, %fd316;
	abs.f64 	%fd124, %fd122;
	setp.lt.f64 	%p148, %fd123, %fd124;
	mov.f64 	%fd317, %fd122;
	mov.u64 	%rd283, %rd81;
	@%p148 bra 	$L__BB5_101;
	setp.lt.f64 	%p149, %fd124, %fd123;
	mov.f64 	%fd317, %fd316;
	mov.u64 	%rd283, %rd282;
	@%p149 bra 	$L__BB5_101;
	setp.lt.s64 	%p150, %rd282, %rd81;
	selp.f64 	%fd317, %fd316, %fd122, %p150;
	min.s64 	%rd283, %rd282, %rd81;
$L__BB5_101:
	setp.lt.s32 	%p151, %r4, 97;
	mov.f64 	%fd318, %fd317;
	mov.u64 	%rd284, %rd283;
	@%p151 bra 	$L__BB5_105;
	ld.shared.f64 	%fd127, [_ZN6thrust24THRUST_300001_SM_1000_NS8cuda_cub4core6detail5shmemE+56];
	ld.shared.u64 	%rd84, [_ZN6thrust24THRUST_300001_SM_1000_NS8cuda_cub4core6detail5shmemE+64];
	abs.f64 	%fd128, %fd317;
	abs.f64 	%fd129, %fd127;
	setp.lt.f64 	%p152, %fd128, %fd129;
	mov.f64 	%fd318, %fd127;
	mov.u64 	%rd284, %rd84;
	@%p152 bra 	$L__BB5_105;
	setp.lt.f64 	%p153, %fd129, %fd128;
	mov.f64 	%fd318, %fd317;
	mov.u64 	%rd284, %rd283;
	@%p153 bra 	$L__BB5_105;
	setp.lt.s64 	%p154, %rd283, %rd84;
	selp.f64 	%fd318, %fd317, %fd127, %p154;
	min.s64 	%rd284, %rd283, %rd84;
$L__BB5_105:
	setp.lt.s32 	%p155, %r4, 129;
	mov.f64 	%fd319, %fd318;
	mov.u64 	%rd285, %rd284;
	@%p155 bra 	$L__BB5_109;
	ld.shared.f64 	%fd132, [_ZN6thrust24THRUST_300001_SM_1000_NS8cuda_cub4core6detail5shmemE+72];
	ld.shared.u64 	%rd87, [_ZN6thrust24THRUST_300001_SM_1000_NS8cuda_cub4core6detail5shmemE+80];
	abs.f64 	%fd133, %fd318;
	abs.f64 	%fd134, %fd132;
	setp.lt.f64 	%p156, %fd133, %fd134;
	mov.f64 	%fd319, %fd132;
	mov.u64 	%rd285, %rd87;
	@%p156 bra 	$L__BB5_109;
	setp.lt.f64 	%p157, %fd134, %fd133;
	mov.f64 	%fd319, %fd318;
	mov.u64 	%rd285, %rd284;
	@%p157 bra 	$L__BB5_109;
	setp.lt.s64 	%p158, %rd284, %rd87;
	selp.f64 	%fd319, %fd318, %fd132, %p158;
	min.s64 	%rd285, %rd284, %rd87;
$L__BB5_109:
	setp.lt.s32 	%p159, %r4, 161;
	mov.f64 	%fd320, %fd319;
	mov.u64 	%rd286, %rd285;
	@%p159 bra 	$L__BB5_113;
	ld.shared.f64 	%fd137, [_ZN6thrust24THRUST_300001_SM_1000_NS8cuda_cub4core6detail5shmemE+88];
	ld.shared.u64 	%rd90, [_ZN6thrust24THRUST_300001_SM_1000_NS8cuda_cub4core6detail5shmemE+96];
	abs.f64 	%fd138, %fd319;
	abs.f64 	%fd139, %fd137;
	setp.lt.f64 	%p160, %fd138, %fd139;
	mov.f64 	%fd320, %fd137;
	mov.u64 	%rd286, %rd90;
	@%p160 bra 	$L__BB5_113;
	setp.lt.f64 	%p161, %fd139, %fd138;
	mov.f64 	%fd320, %fd319;
	mov.u64 	%rd286, %rd285;
	@%p161 bra 	$L__BB5_113;
	setp.lt.s64 	%p162, %rd285, %rd90;
	selp.f64 	%fd320, %fd319, %fd137, %p162;
	min.s64 	%rd286, %rd285, %rd90;
$L__BB5_113:
	setp.lt.s32 	%p163, %r4, 193;
	mov.f64 	%fd321, %fd320;
	mov.u64 	%rd287, %rd286;
	@%p163 bra 	$L__BB5_117;
	ld.shared.f64 	%fd142, [_ZN6thrust24THRUST_300001_SM_1000_NS8cuda_cub4core6detail5shmemE+104];
	ld.shared.u64 	%rd93, [_ZN6thrust24THRUST_300001_SM_1000_NS8cuda_cub4core6detail5shmemE+112];
	abs.f64 	%fd143, %fd320;
	abs.f64 	%fd144, %fd142;
	setp.lt.f64 	%p164, %fd143, %fd144;
	mov.f64 	%fd321, %fd142;
	mov.u64 	%rd287, %rd93;
	@%p164 bra 	$L__BB5_117;
	setp.lt.f64 	%p165, %fd144, %fd143;
	mov.f64 	%fd321, %fd320;
	mov.u64 	%rd287, %rd286;
	@%p165 bra 	$L__BB5_117;
	setp.lt.s64 	%p166, %rd286, %rd93;
	selp.f64 	%fd321, %fd320, %fd142, %p166;
	min.s64 	%rd287, %rd286, %rd93;
$L__BB5_117:
	setp.lt.s32 	%p167, %r4, 225;
	mov.u64 	%rd317, %rd287;
	mov.f64 	%fd351, %fd321;
	@%p167 bra 	$L__BB5_208;
	ld.shared.f64 	%fd147, [_ZN6thrust24THRUST_300001_SM_1000_NS8cuda_cub4core6detail5shmemE+120];
	ld.shared.u64 	%rd96, [_ZN6thrust24THRUST_300001_SM_1000_NS8cuda_cub4core6detail5shmemE+128];
	abs.f64 	%fd148, %fd321;
	abs.f64 	%fd149, %fd147;
	setp.lt.f64 	%p168, %fd148, %fd149;
	mov.u64 	%rd317, %rd96;
	mov.f64 	%fd351, %fd147;
	@%p168 bra 	$L__BB5_208;
	setp.lt.f64 	%p169, %fd149, %fd148;
	mov.u64 	%rd317, %rd287;
	mov.f64 	%fd351, %fd321;
	@%p169 bra 	$L__BB5_208;
	setp.lt.s64 	%p170, %rd287, %rd96;
	selp.f64 	%fd351, %fd321, %fd147, %p170;
	min.s64 	%rd317, %rd287, %rd96;
	bra.uni 	$L__BB5_208;
$L__BB5_121:
	mov.u32 	%r35, %tid.x;
	cvt.s64.s32 	%rd183, %r2;
	add.s64 	%rd98, %rd3, %rd183;
	cvt.u64.u32 	%rd99, %r35;
	add.s64 	%rd184, %rd99, %rd183;
	shl.b64 	%rd185, %rd184, 3;
	add.s64 	%rd186, %rd2, %rd185;
	ld.global.f64 	%fd274, [%rd186];
	add.s32 	%r69, %r35, 256;
	cvt.u64.u32 	%rd187, %r69;
	ld.global.f64 	%fd275, [%rd186+2048];
	add.s32 	%r70, %r35, 512;
	cvt.u64.u32 	%rd188, %r70;
	ld.global.f64 	%fd276, [%rd186+4096];
	add.s32 	%r71, %r35, 768;
	cvt.u64.u32 	%rd189, %r71;
	ld.global.f64 	%fd277, [%rd186+6144];
	or.b32  	%r72, %r35, 1024;
	cvt.u64.u32 	%rd100, %r72;
	add.s64 	%rd305, %rd98, %rd100;
	ld.global.f64 	%fd339, [%rd186+8192];
	abs.f64 	%fd278, %fd274;
	abs.f64 	%fd279, %fd275;
	setp.geu.f64 	%p2, %fd278, %fd279;
	selp.f64 	%fd280, %fd274, %fd275, %p2;
	selp.b64 	%rd190, %rd99, %rd187, %p2;
	abs.f64 	%fd281, %fd280;
	abs.f64 	%fd282, %fd276;
	setp.geu.f64 	%p3, %fd281, %fd282;
	selp.f64 	%fd283, %fd280, %fd276, %p3;
	selp.b64 	%rd191, %rd190, %rd188, %p3;
	abs.f64 	%fd284, %fd283;
	abs.f64 	%fd285, %fd277;
	setp.geu.f64 	%p4, %fd284, %fd285;
	selp.f64 	%fd152, %fd283, %fd277, %p4;
	selp.b64 	%rd102, %rd191, %rd189, %p4;
	abs.f64 	%fd153, %fd152;
	abs.f64 	%fd154, %fd339;
	setp.lt.f64 	%p5, %fd153, %fd154;
	@%p5 bra 	$L__BB5_123;
	setp.lt.f64 	%p6, %fd154, %fd153;
	setp.lt.u64 	%p7, %rd102, %rd100;
	or.pred  	%p8, %p6, %p7;
	selp.f64 	%fd339, %fd152, %fd339, %p8;
	add.s64 	%rd194, %rd98, %rd102;
	selp.b64 	%rd305, %rd194, %rd305, %p8;
$L__BB5_123:
	setp.le.s32 	%p9, %r66, %r3;
	@%p9 bra 	$L__BB5_164;
	setp.ne.s32 	%p10, %r35, 0;
	@%p10 bra 	$L__BB5_126;
	atom.global.add.u32 	%r73, [%rd1+4], 1280;
	add.s32 	%r74, %r73, %r3;
	st.shared.u32 	[_ZN6thrust24THRUST_300001_SM_1000_NS8cuda_cub4core6detail5shmemE+152], %r74;
$L__BB5_126:
	bar.sync 	0;
	ld.shared.u32 	%r427, [_ZN6thrust24THRUST_300001_SM_1000_NS8cuda_cub4core6detail5shmemE+152];
	add.s32 	%r75, %r427, 1280;
	setp.gt.s32 	%p11, %r75, %r66;
	@%p11 bra 	$L__BB5_141;
	mov.f64 	%fd323, %fd339;
	mov.u64 	%rd289, %rd305;
$L__BB5_128:
	cvt.s64.s32 	%rd195, %r427;
	add.s64 	%rd196, %rd99, %rd195;
	shl.b64 	%rd197, %rd196, 3;
	add.s64 	%rd198, %rd2, %rd197;
	add.s64 	%rd290, %rd196, %rd3;
	ld.global.f64 	%fd324, [%rd198];
	add.s64 	%rd291, %rd290, 256;
	ld.global.f64 	%fd325, [%rd198+2048];
	add.s64 	%rd292, %rd290, 512;
	ld.global.f64 	%fd326, [%rd198+4096];
	add.s64 	%rd293, %rd290, 768;
	ld.global.f64 	%fd327, [%rd198+6144];
	add.s64 	%rd305, %rd290, 1024;
	ld.global.f64 	%fd339, [%rd198+8192];
	abs.f64 	%fd163, %fd323;
	abs.f64 	%fd164, %fd324;
	setp.lt.f64 	%p12, %fd163, %fd164;
	@%p12 bra 	$L__BB5_130;
	setp.lt.f64 	%p13, %fd164, %fd163;
	setp.lt.s64 	%p14, %rd289, %rd290;
	or.pred  	%p15, %p13, %p14;
	selp.f64 	%fd324, %fd323, %fd324, %p15;
	selp.b64 	%rd290, %rd289, %rd290, %p15;
$L__BB5_130:
	abs.f64 	%fd167, %fd324;
	abs.f64 	%fd168, %fd325;
	setp.lt.f64 	%p16, %fd167, %fd168;
	@%p16 bra 	$L__BB5_132;
	setp.lt.f64 	%p17, %fd168, %fd167;
	setp.lt.s64 	%p18, %rd290, %rd291;
	or.pred  	%p19, %p17, %p18;
	selp.f64 	%fd325, %fd324, %fd325, %p19;
	selp.b64 	%rd291, %rd290, %rd291, %p19;
$L__BB5_132:
	abs.f64 	%fd171, %fd325;
	abs.f64 	%fd172, %fd326;
	setp.lt.f64 	%p20, %fd171, %fd172;
	@%p20 bra 	$L__BB5_134;
	setp.lt.f64 	%p21, %fd172, %fd171;
	setp.lt.s64 	%p22, %rd291, %rd292;
	or.pred  	%p23, %p21, %p22;
	selp.f64 	%fd326, %fd325, %fd326, %p23;
	selp.b64 	%rd292, %rd291, %rd292, %p23;
$L__BB5_134:
	abs.f64 	%fd175, %fd326;
	abs.f64 	%fd176, %fd327;
	setp.lt.f64 	%p24, %fd175, %fd176;
	@%p24 bra 	$L__BB5_136;
	setp.lt.f64 	%p25, %fd176, %fd175;
	setp.lt.s64 	%p26, %rd292, %rd293;
	or.pred  	%p27, %p25, %p26;
	selp.f64 	%fd327, %fd326, %fd327, %p27;
	selp.b64 	%rd293, %rd292, %rd293, %p27;
$L__BB5_136:
	abs.f64 	%fd179, %fd327;
	abs.f64 	%fd180, %fd339;
	setp.lt.f64 	%p28, %fd179, %fd180;
	@%p28 bra 	$L__BB5_138;
	setp.lt.f64 	%p29, %fd180, %fd179;
	setp.lt.s64 	%p30, %rd293, %rd305;
	or.pred  	%p31, %p29, %p30;
	selp.f64 	%fd339, %fd327, %fd339, %p31;
	selp.b64 	%rd305, %rd293, %rd305, %p31;
$L__BB5_138:
	setp.ne.s32 	%p32, %r35, 0;
	bar.sync 	0;
	@%p32 bra 	$L__BB5_140;
	atom.global.add.u32 	%r76, [%rd1+4], 1280;
	add.s32 	%r77, %r76, %r3;
	st.shared.u32 	[_ZN6thrust24THRUST_300001_SM_1000_NS8cuda_cub4core6detail5shmemE+152], %r77;
$L__BB5_140:
	bar.sync 	0;
	ld.shared.u32 	%r427, [_ZN6thrust24THRUST_300001_SM_1000_NS8cuda_cub4core6detail5shmemE+152];
	add.s32 	%r78, %r427, 1280;
	setp.le.s32 	%p33, %r78, %r66;
	mov.f64 	%fd323, %fd339;
	mov.u64 	%rd289, %rd305;
	@%p33 bra 	$L__BB5_128;
$L__BB5_141:
	setp.le.s32 	%p34, %r66, %r427;
	@%p34 bra 	$L__BB5_164;
	sub.s32 	%r40, %r66, %r427;
	setp.ge.s32 	%p35, %r35, %r40;
	@%p35 bra 	$L__BB5_164;
	not.b32 	%r79, %r35;
	add.s32 	%r80, %r66, %r79;
	sub.s32 	%r41, %r80, %r427;
	and.b32  	%r81, %r41, 768;
	setp.eq.s32 	%p36, %r81, 768;
	mov.u32 	%r431, %r35;
	@%p36 bra 	$L__BB5_149;
	add.s32 	%r429, %r35, %r427;
	shr.u32 	%r82, %r41, 8;
	add.s32 	%r83, %r82, 1;
	and.b32  	%r84, %r83, 3;
	neg.s32 	%r428, %r84;
	mov.u32 	%r431, %r35;
$L__BB5_145:
	.pragma "nounroll";
	mov.u64 	%rd122, %rd305;
	mov.f64 	%fd184, %fd339;
	cvt.s64.s32 	%rd200, %r429;
	add.s64 	%rd123, %rd3, %rd200;
	mul.wide.s32 	%rd201, %r429, 8;
	add.s64 	%rd202, %rd2, %rd201;
	ld.global.f64 	%fd185, [%rd202];
	abs.f64 	%fd186, %fd184;
	abs.f64 	%fd187, %fd185;
	setp.lt.f64 	%p37, %fd186, %fd187;
	mov.f64 	%fd339, %fd185;
	mov.u64 	%rd305, %rd123;
	@%p37 bra 	$L__BB5_148;
	setp.lt.f64 	%p38, %fd187, %fd186;
	mov.f64 	%fd339, %fd184;
	mov.u64 	%rd305, %rd122;
	@%p38 bra 	$L__BB5_148;
	setp.lt.s64 	%p39, %rd122, %rd123;
	selp.f64 	%fd339, %fd184, %fd185, %p39;
	min.s64 	%rd305, %rd122, %rd123;
$L__BB5_148:
	add.s32 	%r431, %r431, 256;
	add.s32 	%r429, %r429, 256;
	add.s32 	%r428, %r428, 1;
	setp.ne.s32 	%p40, %r428, 0;
	@%p40 bra 	$L__BB5_145;
$L__BB5_149:
	setp.lt.u32 	%p41, %r41, 768;
	@%p41 bra 	$L__BB5_164;
	add.s32 	%r432, %r431, %r427;
	add.s32 	%r435, %r432, 256;
	add.s32 	%r434, %r432, 512;
	add.s32 	%r433, %r432, 768;
	add.s64 	%rd128, %rd2, 4096;
$L__BB5_151:
	cvt.s64.s32 	%rd203, %r435;
	add.s64 	%rd130, %rd3, %rd203;
	cvt.s64.s32 	%rd204, %r434;
	add.s64 	%rd131, %rd3, %rd204;
	cvt.s64.s32 	%rd205, %r433;
	add.s64 	%rd132, %rd3, %rd205;
	cvt.s64.s32 	%rd206, %r432;
	mul.wide.s32 	%rd207, %r432, 8;
	add.s64 	%rd133, %rd128, %rd207;
	add.s64 	%rd134, %rd3, %rd206;
	ld.global.f64 	%fd193, [%rd133+-4096];
	abs.f64 	%fd194, %fd339;
	abs.f64 	%fd195, %fd193;
	setp.lt.f64 	%p42, %fd194, %fd195;
	mov.f64 	%fd335, %fd193;
	mov.u64 	%rd301, %rd134;
	@%p42 bra 	$L__BB5_154;
	setp.lt.f64 	%p43, %fd195, %fd194;
	mov.f64 	%fd335, %fd339;
	mov.u64 	%rd301, %rd305;
	@%p43 bra 	$L__BB5_154;
	setp.lt.s64 	%p44, %rd305, %rd134;
	selp.f64 	%fd335, %fd339, %fd193, %p44;
	min.s64 	%rd301, %rd305, %rd134;
$L__BB5_154:
	ld.global.f64 	%fd198, [%rd133+-2048];
	abs.f64 	%fd199, %fd335;
	abs.f64 	%fd200, %fd198;
	setp.lt.f64 	%p45, %fd199, %fd200;
	mov.f64 	%fd336, %fd198;
	mov.u64 	%rd302, %rd130;
	@%p45 bra 	$L__BB5_157;
	setp.lt.f64 	%p46, %fd200, %fd199;
	mov.f64 	%fd336, %fd335;
	mov.u64 	%rd302, %rd301;
	@%p46 bra 	$L__BB5_157;
	setp.lt.s64 	%p47, %rd301, %rd130;
	selp.f64 	%fd336, %fd335, %fd198, %p47;
	min.s64 	%rd302, %rd301, %rd130;
$L__BB5_157:
	ld.global.f64 	%fd203, [%rd133];
	abs.f64 	%fd204, %fd336;
	abs.f64 	%fd205, %fd203;
	setp.lt.f64 	%p48, %fd204, %fd205;
	mov.f64 	%fd337, %fd203;
	mov.u64 	%rd303, %rd131;
	@%p48 bra 	$L__BB5_160;
	setp.lt.f64 	%p49, %fd205, %fd204;
	mov.f64 	%fd337, %fd336;
	mov.u64 	%rd303, %rd302;
	@%p49 bra 	$L__BB5_160;
	setp.lt.s64 	%p50, %rd302, %rd131;
	selp.f64 	%fd337, %fd336, %fd203, %p50;
	min.s64 	%rd303, %rd302, %rd131;
$L__BB5_160:
	ld.global.f64 	%fd208, [%rd133+2048];
	abs.f64 	%fd209, %fd337;
	abs.f64 	%fd210, %fd208;
	setp.lt.f64 	%p51, %fd209, %fd210;
	mov.f64 	%fd339, %fd208;
	mov.u64 	%rd305, %rd132;
	@%p51 bra 	$L__BB5_163;
	setp.lt.f64 	%p52, %fd210, %fd209;
	mov.f64 	%fd339, %fd337;
	mov.u64 	%rd305, %rd303;
	@%p52 bra 	$L__BB5_163;
	setp.lt.s64 	%p53, %rd303, %rd132;
	selp.f64 	%fd339, %fd337, %fd208, %p53;
	min.s64 	%rd305, %rd303, %rd132;
$L__BB5_163:
	add.s32 	%r431, %r431, 1024;
	add.s32 	%r435, %r435, 1024;
	add.s32 	%r434, %r434, 1024;
	add.s32 	%r433, %r433, 1024;
	add.s32 	%r432, %r432, 1024;
	setp.lt.s32 	%p54, %r431, %r40;
	@%p54 bra 	$L__BB5_151;
$L__BB5_164:
	// begin inline asm
	mov.u32 %r85, %laneid;
	// end inline asm
	mov.b64 	%rd208, %fd339;
	mov.b64 	{%r87, %r92}, %rd208;
	mov.b32 	%r103, 1;
	mov.b32 	%r104, 31;
	mov.b32 	%r105, -1;
	// begin inline asm
	shfl.sync.down.b32 %r86, %r87, %r103, %r104, %r105;
	// end inline asm
	// begin inline asm
	shfl.sync.down.b32 %r91, %r92, %r103, %r104, %r105;
	// end inline asm
	mov.b64 	%rd209, {%r86, %r91};
	mov.b64 	%fd214, %rd209;
	mov.b64 	{%r97, %r102}, %rd305;
	// begin inline asm
	shfl.sync.down.b32 %r96, %r97, %r103, %r104, %r105;
	// end inline asm
	// begin inline asm
	shfl.sync.down.b32 %r101, %r102, %r103, %r104, %r105;
	// end inline asm
	mov.b64 	%rd144, {%r96, %r101};
	setp.gt.s32 	%p55, %r85, 30;
	mov.f64 	%fd340, %fd339;
	mov.u64 	%rd306, %rd305;
	@%p55 bra 	$L__BB5_168;
	abs.f64 	%fd215, %fd339;
	abs.f64 	%fd216, %fd214;
	setp.lt.f64 	%p56, %fd215, %fd216;
	mov.f64 	%fd340, %fd214;
	mov.u64 	%rd306, %rd144;
	@%p56 bra 	$L__BB5_168;
	setp.lt.f64 	%p57, %fd216, %fd215;
	mov.f64 	%fd340, %fd339;
	mov.u64 	%rd306, %rd305;
	@%p57 bra 	$L__BB5_168;
	setp.lt.s64 	%p58, %rd305, %rd144;
	selp.f64 	%fd340, %fd339, %fd214, %p58;
	min.s64 	%rd306, %rd305, %rd144;
$L__BB5_168:
	mov.b64 	%rd210, %fd340;
	mov.b64 	{%r107, %r112}, %rd210;
	mov.b32 	%r123, 2;
	mov.b32 	%r124, 31;
	mov.b32 	%r125, -1;
	// begin inline asm
	shfl.sync.down.b32 %r106, %r107, %r123, %r124, %r125;
	// end inline asm
	// begin inline asm
	shfl.sync.down.b32 %r111, %r112, %r123, %r124, %r125;
	// end inline asm
	mov.b64 	%rd211, {%r106, %r111};
	mov.b64 	%fd219, %rd211;
	mov.b64 	{%r117, %r122}, %rd306;
	// begin inline asm
	shfl.sync.down.b32 %r116, %r117, %r123, %r124, %r125;
	// end inline asm
	// begin inline asm
	shfl.sync.down.b32 %r121, %r122, %r123, %r124, %r125;
	// end inline asm
	mov.b64 	%rd147, {%r116, %r121};
	setp.gt.s32 	%p59, %r85, 29;
	mov.f64 	%fd341, %fd340;
	mov.u64 	%rd307, %rd306;
	@%p59 bra 	$L__BB5_172;
	abs.f64 	%fd220, %fd340;
	abs.f64 	%fd221, %fd219;
	setp.lt.f64 	%p60, %fd220, %fd221;
	mov.f64 	%fd341, %fd219;
	mov.u64 	%rd307, %rd147;
	@%p60 bra 	$L__BB5_172;
	setp.lt.f64 	%p61, %fd221, %fd220;
	mov.f64 	%fd341, %fd340;
	mov.u64 	%rd307, %rd306;
	@%p61 bra 	$L__BB5_172;
	setp.lt.s64 	%p62, %rd306, %rd147;
	selp.f64 	%fd341, %fd340, %fd219, %p62;
	min.s64 	%rd307, %rd306, %rd147;
$L__BB5_172:
	mov.b64 	%rd212, %fd341;
	mov.b64 	{%r127, %r132}, %rd212;
	mov.b32 	%r143, 4;
	mov.b32 	%r144, 31;
	mov.b32 	%r145, -1;
	// begin inline asm
	shfl.sync.down.b32 %r126, %r127, %r143, %r144, %r145;
	// end inline asm
	// begin inline asm
	shfl.sync.down.b32 %r131, %r132, %r143, %r144, %r145;
	// end inline asm
	mov.b64 	%rd213, {%r126, %r131};
	mov.b64 	%fd224, %rd213;
	mov.b64 	{%r137, %r142}, %rd307;
	// begin inline asm
	shfl.sync.down.b32 %r136, %r137, %r143, %r144, %r145;
	// end inline asm
	// begin inline asm
	shfl.sync.down.b32 %r141, %r142, %r143, %r144, %r145;
	// end inline asm
	mov.b64 	%rd150, {%r136, %r141};
	setp.gt.s32 	%p63, %r85, 27;
	mov.f64 	%fd342, %fd341;
	mov.u64 	%rd308, %rd307;
	@%p63 bra 	$L__BB5_176;
	abs.f64 	%fd225, %fd341;
	abs.f64 	%fd226, %fd224;
	setp.lt.f64 	%p64, %fd225, %fd226;
	mov.f64 	%fd342, %fd224;
	mov.u64 	%rd308, %rd150;
	@%p64 bra 	$L__BB5_176;
	setp.lt.f64 	%p65, %fd226, %fd225;
	mov.f64 	%fd342, %fd341;
	mov.u64 	%rd308, %rd307;
	@%p65 bra 	$L__BB5_176;
	setp.lt.s64 	%p66, %rd307, %rd150;
	selp.f64 	%fd342, %fd341, %fd224, %p66;
	min.s64 	%rd308, %rd307, %rd150;
$L__BB5_176:
	mov.b64 	%rd214, %fd342;
	mov.b64 	{%r147, %r152}, %rd214;
	mov.b32 	%r163, 8;
	mov.b32 	%r164, 31;
	mov.b32 	%r165, -1;
	// begin inline asm
	shfl.sync.down.b32 %r146, %r147, %r163, %r164, %r165;
	// end inline asm
	// begin inline asm
	shfl.sync.down.b32 %r151, %r152, %r163, %r164, %r165;
	// end inline asm
	mov.b64 	%rd215, {%r146, %r151};
	mov.b64 	%fd229, %rd215;
	mov.b64 	{%r157, %r162}, %rd308;
	// begin inline asm
	shfl.sync.down.b32 %r156, %r157, %r163, %r164, %r165;
	// end inline asm
	// begin inline asm
	shfl.sync.down.b32 %r161, %r162, %r163, %r164, %r165;
	// end inline asm
	mov.b64 	%rd153, {%r156, %r161};
	setp.gt.s32 	%p67, %r85, 23;
	mov.f64 	%fd343, %fd342;
	mov.u64 	%rd309, %rd308;
	@%p67 bra 	$L__BB5_180;
	abs.f64 	%fd230, %fd342;
	abs.f64 	%fd231, %fd229;
	setp.lt.f64 	%p68, %fd230, %fd231;
	mov.f64 	%fd343, %fd229;
	mov.u64 	%rd309, %rd153;
	@%p68 bra 	$L__BB5_180;
	setp.lt.f64 	%p69, %fd231, %fd230;
	mov.f64 	%fd343, %fd342;
	mov.u64 	%rd309, %rd308;
	@%p69 bra 	$L__BB5_180;
	setp.lt.s64 	%p70, %rd308, %rd153;
	selp.f64 	%fd343, %fd342, %fd229, %p70;
	min.s64 	%rd309, %rd308, %rd153;
$L__BB5_180:
	mov.b64 	%rd216, %fd343;
	mov.b64 	{%r167, %r172}, %rd216;
	mov.b32 	%r183, 16;
	mov.b32 	%r184, 31;
	mov.b32 	%r185, -1;
	// begin inline asm
	shfl.sync.down.b32 %r166, %r167, %r183, %r184, %r185;
	// end inline asm
	// begin inline asm
	shfl.sync.down.b32 %r171, %r172, %r183, %r184, %r185;
	// end inline asm
	mov.b64 	%rd217, {%r166, %r171};
	mov.b64 	%fd234, %rd217;
	mov.b64 	{%r177, %r182}, %rd309;
	// begin inline asm
	shfl.sync.down.b32 %r176, %r177, %r183, %r184, %r185;
	// end inline asm
	// begin inline asm
	shfl.sync.down.b32 %r181, %r182, %r183, %r184, %r185;
	// end inline asm
	mov.b64 	%rd156, {%r176, %r181};
	setp.gt.s32 	%p71, %r85, 15;
	mov.f64 	%fd351, %fd343;
	mov.u64 	%rd317, %rd309;
	@%p71 bra 	$L__BB5_184;
	abs.f64 	%fd235, %fd343;
	abs.f64 	%fd236, %fd234;
	setp.lt.f64 	%p72, %fd235, %fd236;
	mov.f64 	%fd351, %fd234;
	mov.u64 	%rd317, %rd156;
	@%p72 bra 	$L__BB5_184;
	setp.lt.f64 	%p73, %fd236, %fd235;
	mov.f64 	%fd351, %fd343;
	mov.u64 	%rd317, %rd309;
	@%p73 bra 	$L__BB5_184;
	setp.lt.s64 	%p74, %rd309, %rd156;
	selp.f64 	%fd351, %fd343, %fd234, %p74;
	min.s64 	%rd317, %rd309, %rd156;
$L__BB5_184:
	setp.ne.s32 	%p75, %r85, 0;
	@%p75 bra 	$L__BB5_186;
	shr.u32 	%r186, %r35, 1;
	and.b32  	%r187, %r186, 496;
	mov.u32 	%r188, _ZN6thrust24THRUST_300001_SM_1000_NS8cuda_cub4core6detail5shmemE;
	add.s32 	%r189, %r188, %r187;
	st.shared.f64 	[%r189+8], %fd351;
	st.shared.u64 	[%r189+16], %rd317;
$L__BB5_186:
	bar.sync 	0;
	setp.ne.s32 	%p76, %r35, 0;
	@%p76 bra 	$L__BB5_208;
	ld.shared.f64 	%fd239, [_ZN6thrust24THRUST_300001_SM_1000_NS8cuda_cub4core6detail5shmemE+24];
	ld.shared.u64 	%rd159, [_ZN6thrust24THRUST_300001_SM_1000_NS8cuda_cub4core6detail5shmemE+32];
	abs.f64 	%fd240, %fd351;
	abs.f64 	%fd241, %fd239;
	setp.lt.f64 	%p77, %fd240, %fd241;
	mov.f64 	%fd345, %fd239;
	mov.u64 	%rd311, %rd159;
	@%p77 bra 	$L__BB5_190;
	setp.lt.f64 	%p78, %fd241, %fd240;
	mov.f64 	%fd345, %fd351;
	mov.u64 	%rd311, %rd317;
	@%p78 bra 	$L__BB5_190;
	setp.lt.s64 	%p79, %rd317, %rd159;
	selp.f64 	%fd345, %fd351, %fd239, %p79;
	min.s64 	%rd311, %rd317, %rd159;
$L__BB5_190:
	ld.shared.f64 	%fd244, [_ZN6thrust24THRUST_300001_SM_1000_NS8cuda_cub4core6detail5shmemE+40];
	ld.shared.u64 	%rd162, [_ZN6thrust24THRUST_300001_SM_1000_NS8cuda_cub4core6detail5shmemE+48];
	abs.f64 	%fd245, %fd345;
	abs.f64 	%fd246, %fd244;
	setp.lt.f64 	%p80, %fd245, %fd246;
	mov.f64 	%fd346, %fd244;
	mov.u64 	%rd312, %rd162;
	@%p80 bra 	$L__BB5_193;
	setp.lt.f64 	%p81, %fd246, %fd245;
	mov.f64 	%fd346, %fd345;
	mov.u64 	%rd312, %rd311;
	@%p81 bra 	$L__BB5_193;
	setp.lt.s64 	%p82, %rd311, %rd162;
	selp.f64 	%fd346, %fd345, %fd244, %p82;
	min.s64 	%rd312, %rd311, %rd162;
$L__BB5_193:
	ld.shared.f64 	%fd249, [_ZN6thrust24THRUST_300001_SM_1000_NS8cuda_cub4core6detail5shmemE+56];
	ld.shared.u64 	%rd165, [_ZN6thrust24THRUST_300001_SM_1000_NS8cuda_cub4core6detail5shmemE+64];
	abs.f64 	%fd250, %fd346;
	abs.f64 	%fd251, %fd249;
	setp.lt.f64 	%p83, %fd250, %fd251;
	mov.f64 	%fd347, %fd249;
	mov.u64 	%rd313, %rd165;
	@%p83 bra 	$L__BB5_196;
	setp.lt.f64 	%p84, %fd251, %fd250;
	mov.f64 	%fd347, %fd346;
	mov.u64 	%rd313, %rd312;
	@%p84 bra 	$L__BB5_196;
	setp.lt.s64 	%p85, %rd312, %rd165;
	selp.f64 	%fd347, %fd346, %fd249, %p85;
	min.s64 	%rd313, %rd312, %rd165;
$L__BB5_196:
	ld.shared.f64 	%fd254, [_ZN6thrust24THRUST_300001_SM_1000_NS8cuda_cub4core6detail5shmemE+72];
	ld.shared.u64 	%rd168, [_ZN6thrust24THRUST_300001_SM_1000_NS8cuda_cub4core6detail5shmemE+80];
	abs.f64 	%fd255, %fd347;
	abs.f64 	%fd256, %fd254;
	setp.lt.f64 	%p86, %fd255, %fd256;
	mov.f64 	%fd348, %fd254;
	mov.u64 	%rd314, %rd168;
	@%p86 bra 	$L__BB5_199;
	setp.lt.f64 	%p87, %fd256, %fd255;
	mov.f64 	%fd348, %fd347;
	mov.u64 	%rd314, %rd313;
	@%p87 bra 	$L__BB5_199;
	setp.lt.s64 	%p88, %rd313, %rd168;
	selp.f64 	%fd348, %fd347, %fd254, %p88;
	min.s64 	%rd314, %rd313, %rd168;
$L__BB5_199:
	ld.shared.f64 	%fd259, [_ZN6thrust24THRUST_300001_SM_1000_NS8cuda_cub4core6detail5shmemE+88];
	ld.shared.u64 	%rd171, [_ZN6thrust24THRUST_300001_SM_1000_NS8cuda_cub4core6detail5shmemE+96];
	abs.f64 	%fd260, %fd348;
	abs.f64 	%fd261, %fd259;
	setp.lt.f64 	%p89, %fd260, %fd261;
	mov.f64 	%fd349, %fd259;
	mov.u64 	%rd315, %rd171;
	@%p89 bra 	$L__BB5_202;
	setp.lt.f64 	%p90, %fd261, %fd260;
	mov.f64 	%fd349, %fd348;
	mov.u64 	%rd315, %rd314;
	@%p90 bra 	$L__BB5_202;
	setp.lt.s64 	%p91, %rd314, %rd171;
	selp.f64 	%fd349, %fd348, %fd259, %p91;
	min.s64 	%rd315, %rd314, %rd171;
$L__BB5_202:
	ld.shared.f64 	%fd264, [_ZN6thrust24THRUST_300001_SM_1000_NS8cuda_cub4core6detail5shmemE+104];
	ld.shared.u64 	%rd174, [_ZN6thrust24THRUST_300001_SM_1000_NS8cuda_cub4core6detail5shmemE+112];
	abs.f64 	%fd265, %fd349;
	abs.f64 	%fd266, %fd264;
	setp.lt.f64 	%p92, %fd265, %fd266;
	mov.f64 	%fd350, %fd264;
	mov.u64 	%rd316, %rd174;
	@%p92 bra 	$L__BB5_205;
	setp.lt.f64 	%p93, %fd266, %fd265;
	mov.f64 	%fd350, %fd349;
	mov.u64 	%rd316, %rd315;
	@%p93 bra 	$L__BB5_205;
	setp.lt.s64 	%p94, %rd315, %rd174;
	selp.f64 	%fd350, %fd349, %fd264, %p94;
	min.s64 	%rd316, %rd315, %rd174;
$L__BB5_205:
	ld.shared.f64 	%fd269, [_ZN6thrust24THRUST_300001_SM_1000_NS8cuda_cub4core6detail5shmemE+120];
	ld.shared.u64 	%rd177, [_ZN6thrust24THRUST_300001_SM_1000_NS8cuda_cub4core6detail5shmemE+128];
	abs.f64 	%fd270, %fd350;
	abs.f64 	%fd271, %fd269;
	setp.lt.f64 	%p95, %fd270, %fd271;
	mov.u64 	%rd317, %rd177;
	mov.f64 	%fd351, %fd269;
	@%p95 bra 	$L__BB5_208;
	setp.lt.f64 	%p96, %fd271, %fd270;
	mov.u64 	%rd317, %rd316;
	mov.f64 	%fd351, %fd350;
	@%p96 bra 	$L__BB5_208;
	setp.lt.s64 	%p97, %rd316, %rd177;
	selp.f64 	%fd351, %fd350, %fd269, %p97;
	min.s64 	%rd317, %rd316, %rd177;
$L__BB5_208:
	mov.u32 	%r415, %tid.x;
	setp.ne.s32 	%p214, %r415, 0;
	@%p214 bra 	$L__BB5_210;
	ld.param.u64 	%rd254, [_ZN6thrust24THRUST_300001_SM_1000_NS8cuda_cub4core6detail13_kernel_agentINS1_8__reduce11ReduceAgentINS0_12zip_iteratorIN4cuda3std3__45tupleIJNS0_10device_ptrIdEENS0_17counting_iteratorIlNS0_11use_defaultESF_SF_EEEEEEEPNSB_IJdlEEESJ_iNS1_9__extrema9arg_max_fIdl13absComparatorEEEEJSI_SK_iN3cub18CUB_300001_SM_100013GridEvenShareIiEENSR_9GridQueueIjEESO_EEEvDpT0__param_1];
	cvta.to.global.u64 	%rd251, %rd254;
	mul.wide.u32 	%rd252, %r1, 16;
	add.s64 	%rd253, %rd251, %rd252;
	st.global.f64 	[%rd253], %fd351;
	st.global.u64 	[%rd253+8], %rd317;
$L__BB5_210:
	ret;

}
	// .globl	_ZN6thrust24THRUST_300001_SM_1000_NS8cuda_cub4core6detail13_kernel_agentINS1_8__reduce10DrainAgentIiEEJN3cub18CUB_300001_SM_10009GridQueueIjEEiEEEvDpT0_
.visible .entry _ZN6thrust24THRUST_300001_SM_1000_NS8cuda_cub4core6detail13_kernel_agentINS1_8__reduce10DrainAgentIiEEJN3cub18CUB_300001_SM_10009GridQueueIjEEiEEEvDpT0_(
	.param .align 8 .b8 _ZN6thrust24THRUST_300001_SM_1000_NS8cuda_cub4core6detail13_kernel_agentINS1_8__reduce10DrainAgentIiEEJN3cub18CUB_300001_SM_10009GridQueueIjEEiEEEvDpT0__param_0[8],
	.param .u32 _ZN6thrust24THRUST_300001_SM_1000_NS8cuda_cub4core6detail13_kernel_agentINS1_8__reduce10DrainAgentIiEEJN3cub18CUB_300001_SM_10009GridQueueIjEEiEEEvDpT0__param_1
)
.maxntid 1
{
	.reg .b32 	%r<3>;
	.reg .b64 	%rd<3>;

	ld.param.u64 	%rd1, [_ZN6thrust24THRUST_300001_SM_1000_NS8cuda_cub4core6detail13_kernel_agentINS1_8__reduce10DrainAgentIiEEJN3cub18CUB_300001_SM_10009GridQueueIjEEiEEEvDpT0__param_0];
	ld.param.u32 	%r1, [_ZN6thrust24THRUST_300001_SM_1000_NS8cuda_cub4core6detail13_kernel_agentINS1_8__reduce10DrainAgentIiEEJN3cub18CUB_300001_SM_10009GridQueueIjEEiEEEvDpT0__param_1];
	cvta.to.global.u64 	%rd2, %rd1;
	st.global.u32 	[%rd2], %r1;
	mov.b32 	%r2, 0;
	st.global.u32 	[%rd2+4], %r2;
	ret;

}
	// .globl	_ZN6thrust24THRUST_300001_SM_1000_NS8cuda_cub4core6detail13_kernel_agentINS1_8__reduce11ReduceAgentIPN4cuda3std3__45tupleIJdlEEESC_SB_iNS1_9__extrema9arg_max_fIdl13absComparatorEEEEJSC_SC_iSG_EEEvDpT0_
.visible .entry _ZN6thrust24THRUST_300001_SM_1000_NS8cuda_cub4core6detail13_kernel_agentINS1_8__reduce11ReduceAgentIPN4cuda3std3__45tupleIJdlEEESC_SB_iNS1_9__extrema9arg_max_fIdl13absComparatorEEEEJSC_SC_iSG_EEEvDpT0_(
	.param .u64 .ptr .align 1 _ZN6thrust24THRUST_300001_SM_1000_NS8cuda_cub4core6detail13_kernel_agentINS1_8__reduce11ReduceAgentIPN4cuda3std3__45tupleIJdlEEESC_SB_iNS1_9__extrema9arg_max_fIdl13absComparatorEEEEJSC_SC_iSG_EEEvDpT0__param_0,
	.param .u64 .ptr .align 1 _ZN6thrust24THRUST_300001_SM_1000_NS8cuda_cub4core6detail13_kernel_agentINS1_8__reduce11ReduceAgentIPN4cuda3std3__45tupleIJdlEEESC_SB_iNS1_9__extrema9arg_max_fIdl13absComparatorEEEEJSC_SC_iSG_EEEvDpT0__param_1,
	.param .u32 _ZN6thrust24THRUST_300001_SM_1000_NS8cuda_cub4core6detail13_kernel_agentINS1_8__reduce11ReduceAgentIPN4cuda3std3__45tupleIJdlEEESC_SB_iNS1_9__extrema9arg_max_fIdl13absComparatorEEEEJSC_SC_iSG_EEEvDpT0__param_2,
	.param .align 1 .b8 _ZN6thrust24THRUST_300001_SM_1000_NS8cuda_cub4core6detail13_kernel_agentINS1_8__reduce11ReduceAgentIPN4cuda3std3__45tupleIJdlEEESC_SB_iNS1_9__extrema9arg_max_fIdl13absComparatorEEEEJSC_SC_iSG_EEEvDpT0__param_3[1]
)
.maxntid 256
{
	.reg .pred 	%p<222>;
	.reg .b32 	%r<390>;
	.reg .b64 	%rd<395>;
	.reg .b64 	%fd<358>;

	ld.param.u32 	%r37, [_ZN6thrust24THRUST_300001_SM_1000_NS8cuda_cub4core6detail13_kernel_agentINS1_8__reduce11ReduceAgentIPN4cuda3std3__45tupleIJdlEEESC_SB_iNS1_9__extrema9arg_max_fIdl13absComparatorEEEEJSC_SC_iSG_EEEvDpT0__param_2];
	setp.eq.s32 	%p1, %r37, 0;
	@%p1 bra 	$L__BB7_211;
	setp.gt.s32 	%p2, %r37, 1279;
	@%p2 bra 	$L__BB7_121;
	mov.u32 	%r1, %tid.x;
	setp.ge.s32 	%p105, %r1, %r37;
	mov.f64 	%fd301, 0d0000000000000000;
	mov.b64 	%rd337, 0;
	mov.u32 	%r380, %r1;
	@%p105 bra 	$L__BB7_4;
	ld.param.u64 	%rd323, [_ZN6thrust24THRUST_300001_SM_1000_NS8cuda_cub4core6detail13_kernel_agentINS1_8__reduce11ReduceAgentIPN4cuda3std3__45tupleIJdlEEESC_SB_iNS1_9__extrema9arg_max_fIdl13absComparatorEEEEJSC_SC_iSG_EEEvDpT0__param_0];
	mul.wide.u32 	%rd273, %r1, 16;
	add.s64 	%rd270, %rd323, %rd273;
	// begin inline asm
	ld.global.nc.u64 %rd269, [%rd270];
	// end inline asm
	add.s64 	%rd272, %rd270, 8;
	// begin inline asm
	ld.global.nc.u64 %rd337, [%rd272];
	// end inline asm
	mov.b64 	%fd301, %rd269;
	add.s32 	%r380, %r1, 256;
$L__BB7_4:
	setp.ge.s32 	%p106, %r380, %r37;
	@%p106 bra 	$L__BB7_25;
	not.b32 	%r153, %r380;
	add.s32 	%r4, %r37, %r153;
	and.b32  	%r154, %r4, 768;
	setp.eq.s32 	%p107, %r154, 768;
	@%p107 bra 	$L__BB7_11;
	ld.param.u64 	%rd324, [_ZN6thrust24THRUST_300001_SM_1000_NS8cuda_cub4core6detail13_kernel_agentINS1_8__reduce11ReduceAgentIPN4cuda3std3__45tupleIJdlEEESC_SB_iNS1_9__extrema9arg_max_fIdl13absComparatorEEEEJSC_SC_iSG_EEEvDpT0__param_0];
	mul.wide.u32 	%rd275, %r380, 16;
	add.s64 	%rd328, %rd324, %rd275;
	shr.u32 	%r155, %r4, 8;
	add.s32 	%r156, %r155, 1;
	and.b32  	%r157, %r156, 3;
	neg.s32 	%r378, %r157;
$L__BB7_7:
	.pragma "nounroll";
	mov.u64 	%rd5, %rd337;
	mov.f64 	%fd3, %fd301;
	// begin inline asm
	ld.global.nc.u64 %rd276, [%rd328];
	// end inline asm
	add.s64 	%rd279, %rd328, 8;
	// begin inline asm
	ld.global.nc.u64 %rd278, [%rd279];
	// end inline asm
	mov.b64 	%fd4, %rd276;
	abs.f64 	%fd5, %fd3;
	abs.f64 	%fd6, %fd4;
	setp.lt.f64 	%p108, %fd5, %fd6;
	mov.u64 	%rd337, %rd278;
	mov.f64 	%fd301, %fd4;
	@%p108 bra 	$L__BB7_10;
	setp.lt.f64 	%p109, %fd6, %fd5;
	mov.u64 	%rd337, %rd5;
	mov.f64 	%fd301, %fd3;
	@%p109 bra 	$L__BB7_10;
	setp.lt.s64 	%p110, %rd5, %rd278;
	min.s64 	%rd337, %rd5, %rd278;
	selp.f64 	%fd301, %fd3, %fd4, %p110;
$L__BB7_10:
	add.s32 	%r380, %r380, 256;
	add.s64 	%rd328, %rd328, 4096;
	add.s32 	%r378, %r378, 1;
	setp.ne.s32 	%p111, %r378, 0;
	@%p111 bra 	$L__BB7_7;
$L__BB7_11:
	setp.lt.u32 	%p112, %r4, 768;
	@%p112 bra 	$L__BB7_25;
$L__BB7_12:
	ld.param.u64 	%rd325, [_ZN6thrust24THRUST_300001_SM_1000_NS8cuda_cub4core6detail13_kernel_agentINS1_8__reduce11ReduceAgentIPN4cuda3std3__45tupleIJdlEEESC_SB_iNS1_9__extrema9arg_max_fIdl13absComparatorEEEEJSC_SC_iSG_EEEvDpT0__param_0];
	mul.wide.s32 	%rd284, %r380, 16;
	add.s64 	%rd281, %rd325, %rd284;
	// begin inline asm
	ld.global.nc.u64 %rd280, [%rd281];
	// end inline asm
	add.s64 	%rd283, %rd281, 8;
	// begin inline asm
	ld.global.nc.u64 %rd282, [%rd283];
	// end inline asm
	mov.b64 	%fd12, %rd280;
	abs.f64 	%fd13, %fd301;
	abs.f64 	%fd14, %fd12;
	setp.lt.f64 	%p113, %fd13, %fd14;
	mov.u64 	%rd334, %rd282;
	mov.f64 	%fd298, %fd12;
	@%p113 bra 	$L__BB7_15;
	setp.lt.f64 	%p114, %fd14, %fd13;
	mov.u64 	%rd334, %rd337;
	mov.f64 	%fd298, %fd301;
	@%p114 bra 	$L__BB7_15;
	setp.lt.s64 	%p115, %rd337, %rd282;
	min.s64 	%rd334, %rd337, %rd282;
	selp.f64 	%fd298, %fd301, %fd12, %p115;
$L__BB7_15:
	add.s64 	%rd286, %rd281, 4096;
	// begin inline asm
	ld.global.nc.u64 %rd285, [%rd286];
	// end inline asm
	add.s64 	%rd288, %rd281, 4104;
	// begin inline asm
	ld.global.nc.u64 %rd287, [%rd288];
	// end inline asm
	mov.b64 	%fd17, %rd285;
	abs.f64 	%fd18, %fd298;
	abs.f64 	%fd19, %fd17;
	setp.lt.f64 	%p116, %fd18, %fd19;
	mov.u64 	%rd335, %rd287;
	mov.f64 	%fd299, %fd17;
	@%p116 bra 	$L__BB7_18;
	setp.lt.f64 	%p117, %fd19, %fd18;
	mov.u64 	%rd335, %rd334;
	mov.f64 	%fd299, %fd298;
	@%p117 bra 	$L__BB7_18;
	setp.lt.s64 	%p118, %rd334, %rd287;
	min.s64 	%rd335, %rd334, %rd287;
	selp.f64 	%fd299, %fd298, %fd17, %p118;
$L__BB7_18:
	add.s64 	%rd290, %rd281, 8192;
	// begin inline asm
	ld.global.nc.u64 %rd289, [%rd290];
	// end inline asm
	add.s64 	%rd292, %rd281, 8200;
	// begin inline asm
	ld.global.nc.u64 %rd291, [%rd292];
	// end inline asm
	mov.b64 	%fd22, %rd289;
	abs.f64 	%fd23, %fd299;
	abs.f64 	%fd24, %fd22;
	setp.lt.f64 	%p119, %fd23, %fd24;
	mov.u64 	%rd336, %rd291;
	mov.f64 	%fd300, %fd22;
	@%p119 bra 	$L__BB7_21;
	setp.lt.f64 	%p120, %fd24, %fd23;
	mov.u64 	%rd336, %rd335;
	mov.f64 	%fd300, %fd299;
	@%p120 bra 	$L__BB7_21;
	setp.lt.s64 	%p121, %rd335, %rd291;
	min.s64 	%rd336, %rd335, %rd291;
	selp.f64 	%fd300, %fd299, %fd22, %p121;
$L__BB7_21:
	add.s64 	%rd294, %rd281, 12288;
	// begin inline asm
	ld.global.nc.u64 %rd293, [%rd294];
	// end inline asm
	add.s64 	%rd296, %rd281, 12296;
	// begin inline asm
	ld.global.nc.u64 %rd295, [%rd296];
	// end inline asm
	mov.b64 	%fd27, %rd293;
	abs.f64 	%fd28, %fd300;
	abs.f64 	%fd29, %fd27;
	setp.lt.f64 	%p122, %fd28, %fd29;
	mov.u64 	%rd337, %rd295;
	mov.f64 	%fd301, %fd27;
	@%p122 bra 	$L__BB7_24;
	setp.lt.f64 	%p123, %fd29, %fd28;
	mov.u64 	%rd337, %rd336;
	mov.f64 	%fd301, %fd300;
	@%p123 bra 	$L__BB7_24;
	setp.lt.s64 	%p124, %rd336, %rd295;
	min.s64 	%rd337, %rd336, %rd295;
	selp.f64 	%fd301, %fd300, %fd27, %p124;
$L__BB7_24:
	add.s32 	%r380, %r380, 1024;
	setp.lt.s32 	%p125, %r380, %r37;
	@%p125 bra 	$L__BB7_12;
$L__BB7_25:
	setp.lt.s32 	%p126, %r37, 256;
	@%p126 bra 	$L__BB7_70;
	// begin inline asm
	mov.u32 %r271, %laneid;
	// end inline asm
	mov.b64 	%rd307, %fd301;
	mov.b64 	{%r273, %r278}, %rd307;
	mov.b32 	%r289, 1;
	mov.b32 	%r290, 31;
	mov.b32 	%r291, -1;
	// begin inline asm
	shfl.sync.down.b32 %r272, %r273, %r289, %r290, %r291;
	// end inline asm
	// begin inline asm
	shfl.sync.down.b32 %r277, %r278, %r289, %r290, %r291;
	// end inline asm
	mov.b64 	%rd308, {%r272, %r277};
	mov.b64 	%fd33, %rd308;
	mov.b64 	{%r283, %r288}, %rd337;
	// begin inline asm
	shfl.sync.down.b32 %r282, %r283, %r289, %r290, %r291;
	// end inline asm
	// begin inline asm
	shfl.sync.down.b32 %r287, %r288, %r289, %r290, %r291;
	// end inline asm
	mov.b64 	%rd27, {%r282, %r287};
	setp.gt.s32 	%p178, %r271, 30;
	mov.u64 	%rd339, %rd337;
	mov.f64 	%fd303, %fd301;
	@%p178 bra 	$L__BB7_30;
	abs.f64 	%fd34, %fd301;
	abs.f64 	%fd35, %fd33;
	setp.lt.f64 	%p179, %fd34, %fd35;
	mov.u64 	%rd339, %rd27;
	mov.f64 	%fd303, %fd33;
	@%p179 bra 	$L__BB7_30;
	setp.lt.f64 	%p180, %fd35, %fd34;
	mov.u64 	%rd339, %rd337;
	mov.f64 	%fd303, %fd301;
	@%p180 bra 	$L__BB7_30;
	setp.lt.s64 	%p181, %rd337, %rd27;
	min.s64 	%rd339, %rd337, %rd27;
	selp.f64 	%fd303, %fd301, %fd33, %p181;
$L__BB7_30:
	mov.b64 	%rd309, %fd303;
	mov.b64 	{%r293, %r298}, %rd309;
	mov.b32 	%r309, 2;
	mov.b32 	%r310, 31;
	mov.b32 	%r311, -1;
	// begin inline asm
	shfl.sync.down.b32 %r292, %r293, %r309, %r310, %r311;
	// end inline asm
	// begin inline asm
	shfl.sync.down.b32 %r297, %r298, %r309, %r310, %r311;
	// end inline asm
	mov.b64 	%rd310, {%r292, %r297};
	mov.b64 	%fd38, %rd310;
	mov.b64 	{%r303, %r308}, %rd339;
	// begin inline asm
	shfl.sync.down.b32 %r302, %r303, %r309, %r310, %r311;
	// end inline asm
	// begin inline asm
	shfl.sync.down.b32 %r307, %r308, %r309, %r310, %r311;
	// end inline asm
	mov.b64 	%rd30, {%r302, %r307};
	setp.gt.s32 	%p182, %r271, 29;
	mov.u64 	%rd340, %rd339;
	mov.f64 	%fd304, %fd303;
	@%p182 bra 	$L__BB7_34;
	abs.f64 	%fd39, %fd303;
	abs.f64 	%fd40, %fd38;
	setp.lt.f64 	%p183, %fd39, %fd40;
	mov.u64 	%rd340, %rd30;
	mov.f64 	%fd304, %fd38;
	@%p183 bra 	$L__BB7_34;
	setp.lt.f64 	%p184, %fd40, %fd39;
	mov.u64 	%rd340, %rd339;
	mov.f64 	%fd304, %fd303;
	@%p184 bra 	$L__BB7_34;
	setp.lt.s64 	%p185, %rd339, %rd30;
	min.s64 	%rd340, %rd339, %rd30;
	selp.f64 	%fd304, %fd303, %fd38, %p185;
$L__BB7_34:
	mov.b64 	%rd311, %fd304;
	mov.b64 	{%r313, %r318}, %rd311;
	mov.b32 	%r329, 4;
	mov.b32 	%r330, 31;
	mov.b32 	%r331, -1;
	// begin inline asm
	shfl.sync.down.b32 %r312, %r313, %r329, %r330, %r331;
	// end inline asm
	// begin inline asm
	shfl.sync.down.b32 %r317, %r318, %r329, %r330, %r331;
	// end inline asm
	mov.b64 	%rd312, {%r312, %r317};
	mov.b64 	%fd43, %rd312;
	mov.b64 	{%r323, %r328}, %rd340;
	// begin inline asm
	shfl.sync.down.b32 %r322, %r323, %r329, %r330, %r331;
	// end inline asm
	// begin inline asm
	shfl.sync.down.b32 %r327, %r328, %r329, %r330, %r331;
	// end inline asm
	mov.b64 	%rd33, {%r322, %r327};
	setp.gt.s32 	%p186, %r271, 27;
	mov.u64 	%rd341, %rd340;
	mov.f64 	%fd305, %fd304;
	@%p186 bra 	$L__BB7_38;
	abs.f64 	%fd44, %fd304;
	abs.f64 	%fd45, %fd43;
	setp.lt.f64 	%p187, %fd44, %fd45;
	mov.u64 	%rd341, %rd33;
	mov.f64 	%fd305, %fd43;
	@%p187 bra 	$L__BB7_38;
	setp.lt.f64 	%p188, %fd45, %fd44;
	mov.u64 	%rd341, %rd340;
	mov.f64 	%fd305, %fd304;
	@%p188 bra 	$L__BB7_38;
	setp.lt.s64 	%p189, %rd340, %rd33;
	min.s64 	%rd341, %rd340, %rd33;
	selp.f64 	%fd305, %fd304, %fd43, %p189;
$L__BB7_38:
	mov.b64 	%rd313, %fd305;
	mov.b64 	{%r333, %r338}, %rd313;
	mov.b32 	%r349, 8;
	mov.b32 	%r350, 31;
	mov.b32 	%r351, -1;
	// begin inline asm
	shfl.sync.down.b32 %r332, %r333, %r349, %r350, %r351;
	// end inline asm
	// begin inline asm
	shfl.sync.down.b32 %r337, %r338, %r349, %r350, %r351;
	// end inline asm
	mov.b64 	%rd314, {%r332, %r337};
	mov.b64 	%fd48, %rd314;
	mov.b64 	{%r343, %r348}, %rd341;
	// begin inline asm
	shfl.sync.down.b32 %r342, %r343, %r349, %r350, %r351;
	// end inline asm
	// begin inline asm
	shfl.sync.down.b32 %r347, %r348, %r349, %r350, %r351;
	// end inline asm
	mov.b64 	%rd36, {%r342, %r347};
	setp.gt.s32 	%p190, %r271, 23;
	mov.u64 	%rd342, %rd341;
	mov.f64 	%fd306, %fd305;
	@%p190 bra 	$L__BB7_42;
	abs.f64 	%fd49, %fd305;
	abs.f64 	%fd50, %fd48;
	setp.lt.f64 	%p191, %fd49, %fd50;
	mov.u64 	%rd342, %rd36;
	mov.f64 	%fd306, %fd48;
	@%p191 bra 	$L__BB7_42;
	setp.lt.f64 	%p192, %fd50, %fd49;
	mov.u64 	%rd342, %rd341;
	mov.f64 	%fd306, %fd305;
	@%p192 bra 	$L__BB7_42;
	setp.lt.s64 	%p193, %rd341, %rd36;
	min.s64 	%rd342, %rd341, %rd36;
	selp.f64 	%fd306, %fd305, %fd48, %p193;
$L__BB7_42:
	mov.b64 	%rd315, %fd306;
	mov.b64 	{%r353, %r358}, %rd315;
	mov.b32 	%r369, 16;
	mov.b32 	%r370, 31;
	mov.b32 	%r371, -1;
	// begin inline asm
	shfl.sync.down.b32 %r352, %r353, %r369, %r370, %r371;
	// end inline asm
	// begin inline asm
	shfl.sync.down.b32 %r357, %r358, %r369, %r370, %r371;
	// end inline asm
	mov.b64 	%rd316, {%r352, %r357};
	mov.b64 	%fd53, %rd316;
	mov.b64 	{%r363, %r368}, %rd342;
	// begin inline asm
	shfl.sync.down.b32 %r362, %r363, %r369, %r370, %r371;
	// end inline asm
	// begin inline asm
	shfl.sync.down.b32 %r367, %r368, %r369, %r370, %r371;
	// end inline asm
	mov.b64 	%rd39, {%r362, %r367};
	setp.gt.s32 	%p194, %r271, 15;
	mov.u64 	%rd394, %rd342;
	mov.f64 	%fd357, %fd306;
	@%p194 bra 	$L__BB7_46;
	abs.f64 	%fd54, %fd306;
	abs.f64 	%fd55, %fd53;
	setp.lt.f64 	%p195, %fd54, %fd55;
	mov.u64 	%rd394, %rd39;
	mov.f64 	%fd357, %fd53;
	@%p195 bra 	$L__BB7_46;
	setp.lt.f64 	%p196, %fd55, %fd54;
	mov.u64 	%rd394, %rd342;
	mov.f64 	%fd357, %fd306;
	@%p196 bra 	$L__BB7_46;
	setp.lt.s64 	%p197, %rd342, %rd39;
	min.s64 	%rd394, %rd342, %rd39;
	selp.f64 	%fd357, %fd306, %fd53, %p197;
$L__BB7_46:
	setp.ne.s32 	%p198, %r271, 0;
	@%p198 bra 	$L__BB7_48;
	shr.u32 	%r372, %r1, 1;
	and.b32  	%r373, %r372, 496;
	mov.u32 	%r374, _ZN6thrust24THRUST_300001_SM_1000_NS8cuda_cub4core6detail5shmemE;
	add.s32 	%r375, %r374, %r373;
	st.shared.f64 	[%r375+8], %fd357;
	st.shared.u64 	[%r375+16], %rd394;
$L__BB7_48:
	bar.sync 	0;
	setp.ne.s32 	%p199, %r1, 0;
	@%p199 bra 	$L__BB7_209;
	ld.shared.f64 	%fd58, [_ZN6thrust24THRUST_300001_SM_1000_NS8cuda_cub4core6detail5shmemE+24];
	ld.shared.u64 	%rd42, [_ZN6thrust24THRUST_300001_SM_1000_NS8cuda_cub4core6detail5shmemE+32];
	abs.f64 	%fd59, %fd357;
	abs.f64 	%fd60, %fd58;
	setp.lt.f64 	%p200, %fd59, %fd60;
	mov.u64 	%rd344, %rd42;
	mov.f64 	%fd308, %fd58;
	@%p200 bra 	$L__BB7_52;
	setp.lt.f64 	%p201, %fd60, %fd59;
	mov.u64 	%rd344, %rd394;
	mov.f64 	%fd308, %fd357;
	@%p201 bra 	$L__BB7_52;
	setp.lt.s64 	%p202, %rd394, %rd42;
	min.s64 	%rd344, %rd394, %rd42;
	selp.f64 	%fd308, %fd357, %fd58, %p202;
$L__BB7_52:
	ld.shared.f64 	%fd63, [_ZN6thrust24THRUST_300001_SM_1000_NS8cuda_cub4core6detail5shmemE+40];
	ld.shared.u64 	%rd45, [_ZN6thrust24THRUST_300001_SM_1000_NS8cuda_cub4core6detail5shmemE+48];
	abs.f64 	%fd64, %fd308;
	abs.f64 	%fd65, %fd63;
	setp.lt.f64 	%p203, %fd64, %fd65;
	mov.u64 	%rd345, %rd45;
	mov.f64 	%fd309, %fd63;
	@%p203 bra 	$L__BB7_55;
	setp.lt.f64 	%p204, %fd65, %fd64;
	mov.u64 	%rd345, %rd344;
	mov.f64 	%fd309, %fd308;
	@%p204 bra 	$L__BB7_55;
	setp.lt.s64 	%p205, %rd344, %rd45;
	min.s64 	%rd345, %rd344, %rd45;
	selp.f64 	%fd309, %fd308, %fd63, %p205;
$L__BB7_55:
	ld.shared.f64 	%fd68, [_ZN6thrust24THRUST_300001_SM_1000_NS8cuda_cub4core6detail5shmemE+56];
	ld.shared.u64 	%rd48, [_ZN6thrust24THRUST_300001_SM_1000_NS8cuda_cub4core6detail5shmemE+64];
	abs.f64 	%fd69, %fd309;
	abs.f64 	%fd70, %fd68;
	setp.lt.f64 	%p206, %fd69, %fd70;
	mov.u64 	%rd346, %rd48;
	mov.f64 	%fd310, %fd68;
	@%p206 bra 	$L__BB7_58;
	setp.lt.f64 	%p207, %fd70, %fd69;
	mov.u64 	%rd346, %rd345;
	mov.f64 	%fd310, %fd309;
	@%p207 bra 	$L__BB7_58;
	setp.lt.s64 	%p208, %rd345, %rd48;
	min.s64 	%rd346, %rd345, %rd48;
	selp.f64 	%fd310, %fd309, %fd68, %p208;
$L__BB7_58:
	ld.shared.f64 	%fd73, [_ZN6thrust24THRUST_300001_SM_1000_NS8cuda_cub4core6detail5shmemE+72];
	ld.shared.u64 	%rd51, [_ZN6thrust24THRUST_300001_SM_1000_NS8cuda_cub4core6detail5shmemE+80];
	abs.f64 	%fd74, %fd310;
	abs.f64 	%fd75, %fd73;
	setp.lt.f64 	%p209, %fd74, %fd75;
	mov.u64 	%rd347, %rd51;
	mov.f64 	%fd311, %fd73;
	@%p209 bra 	$L__BB7_61;
	setp.lt.f64 	%p210, %fd75, %fd74;
	mov.u64 	%rd347, %rd346;
	mov.f64 	%fd311, %fd310;
	@%p210 bra 	$L__BB7_61;
	setp.lt.s64 	%p211, %rd346, %rd51;
	min.s64 	%rd347, %rd346, %rd51;
	selp.f64 	%fd311, %fd310, %fd73, %p211;
$L__BB7_61:
	ld.shared.f64 	%fd78, [_ZN6thrust24THRUST_300001_SM_1000_NS8cuda_cub4core6detail5shmemE+88];
	ld.shared.u64 	%rd54, [_ZN6thrust24THRUST_300001_SM_1000_NS8cuda_cub4core6detail5shmemE+96];
	abs.f64 	%fd79, %fd311;
	abs.f64 	%fd80, %fd78;
	setp.lt.f64 	%p212, %fd79, %fd80;
	mov.u64 	%rd348, %rd54;
	mov.f64 	%fd312, %fd78;
	@%p212 bra 	$L__BB7_64;
	setp.lt.f64 	%p213, %fd80, %fd79;
	mov.u64 	%rd348, %rd347;
	mov.f64 	%fd312, %fd311;
	@%p213 bra 	$L__BB7_64;
	setp.lt.s64 	%p214, %rd347, %rd54;
	min.s64 	%rd348, %rd347, %rd54;
	selp.f64 	%fd312, %fd311, %fd78, %p214;
$L__BB7_64:
	ld.shared.f64 	%fd83, [_ZN6thrust24THRUST_300001_SM_1000_NS8cuda_cub4core6detail5shmemE+104];
	ld.shared.u64 	%rd57, [_ZN6thrust24THRUST_300001_SM_1000_NS8cuda_cub4core6detail5shmemE+112];
	abs.f64 	%fd84, %fd312;
	abs.f64 	%fd85, %fd83;
	setp.lt.f64 	%p215, %fd84, %fd85;
	mov.u64 	%rd349, %rd57;
	mov.f64 	%fd313, %fd83;
	@%p215 bra 	$L__BB7_67;
	setp.lt.f64 	%p216, %fd85, %fd84;
	mov.u64 	%rd349, %rd348;
	mov.f64 	%fd313, %fd312;
	@%p216 bra 	$L__BB7_67;
	setp.lt.s64 	%p217, %rd348, %rd57;
	min.s64 	%rd349, %rd348, %rd57;
	selp.f64 	%fd313, %fd312, %fd83, %p217;
$L__BB7_67:
	ld.shared.f64 	%fd88, [_ZN6thrust24THRUST_300001_SM_1000_NS8cuda_cub4core6detail5shmemE+120];
	ld.shared.u64 	%rd60, [_ZN6thrust24THRUST_300001_SM_1000_NS8cuda_cub4core6detail5shmemE+128];
	abs.f64 	%fd89, %fd313;
	abs.f64 	%fd90, %fd88;
	setp.lt.f64 	%p218, %fd89, %fd90;
	mov.u64 	%rd394, %rd60;
	mov.f64 	%fd357, %fd88;
	@%p218 bra 	$L__BB7_209;
	setp.lt.f64 	%p219, %fd90, %fd89;
	mov.u64 	%rd394, %rd349;
	mov.f64 	%fd357, %fd313;
	@%p219 bra 	$L__BB7_209;
	setp.lt.s64 	%p220, %rd349, %rd60;
	min.s64 	%rd394, %rd349, %rd60;
	selp.f64 	%fd357, %fd313, %fd88, %p220;
	bra.uni 	$L__BB7_209;
$L__BB7_70:
	// begin inline asm
	mov.u32 %r158, %laneid;
	// end inline asm
	and.b32  	%r179, %r1, 992;
	add.s32 	%r180, %r179, 32;
	setp.gt.s32 	%p127, %r180, %r37;
	not.b32 	%r181, %r179;
	add.s32 	%r182, %r37, %r181;
	selp.b32 	%r177, %r182, 31, %p127;
	mov.b64 	%rd297, %fd301;
	mov.b64 	{%r160, %r165}, %rd297;
	mov.b32 	%r176, 1;
	mov.b32 	%r178, -1;
	// begin inline asm
	shfl.sync.down.b32 %r159, %r160, %r176, %r177, %r178;
	// end inline asm
	// begin inline asm
	shfl.sync.down.b32 %r164, %r165, %r176, %r177, %r178;
	// end inline asm
	mov.b64 	%rd298, {%r159, %r164};
	mov.b64 	%fd92, %rd298;
	mov.b64 	{%r170, %r175}, %rd337;
	// begin inline asm
	shfl.sync.down.b32 %r169, %r170, %r176, %r177, %r178;
	// end inline asm
	// begin inline asm
	shfl.sync.down.b32 %r174, %r175, %r176, %r177, %r178;
	// end inline asm
	mov.b64 	%rd62, {%r169, %r174};
	setp.ge.s32 	%p128, %r158, %r177;
	mov.u64 	%rd350, %rd337;
	mov.f64 	%fd314, %fd301;
	@%p128 bra 	$L__BB7_74;
	abs.f64 	%fd93, %fd301;
	abs.f64 	%fd94, %fd92;
	setp.lt.f64 	%p129, %fd93, %fd94;
	mov.u64 	%rd350, %rd62;
	mov.f64 	%fd314, %fd92;
	@%p129 bra 	$L__BB7_74;
	setp.lt.f64 	%p130, %fd94, %fd93;
	mov.u64 	%rd350, %rd337;
	mov.f64 	%fd314, %fd301;
	@%p130 bra 	$L__BB7_74;
	setp.lt.s64 	%p131, %rd337, %rd62;
	min.s64 	%rd350, %rd337, %rd62;
	selp.f64 	%fd314, %fd301, %fd92, %p131;
$L__BB7_74:
	mov.b64 	%rd299, %fd314;
	mov.b64 	{%r184, %r189}, %rd299;
	mov.b32 	%r200, 2;
	mov.b32 	%r202, -1;
	// begin inline asm
	shfl.sync.down.b32 %r183, %r184, %r200, %r177, %r202;
	// end inline asm
	// begin inline asm
	shfl.sync.down.b32 %r188, %r189, %r200, %r177, %r202;
	// end inline asm
	mov.b64 	%rd300, {%r183, %r188};
	mov.b64 	%fd97, %rd300;
	mov.b64 	{%r194, %r199}, %rd350;
	// begin inline asm
	shfl.sync.down.b32 %r193, %r194, %r200, %r177, %r202;
	// end inline asm
	// begin inline asm
	shfl.sync.down.b32 %r198, %r199, %r200, %r177, %r202;
	// end inline asm
	mov.b64 	%rd65, {%r193, %r198};
	add.s32 	%r203, %r158, 2;
	setp.gt.s32 	%p132, %r203, %r177;
	mov.u64 	%rd351, %rd350;
	mov.f64 	%fd315, %fd314;
	@%p132 bra 	$L__BB7_78;
	abs.f64 	%fd98, %fd314;
	abs.f64 	%fd99, %fd97;
	setp.lt.f64 	%p133, %fd98, %fd99;
	mov.u64 	%rd351, %rd65;
	mov.f64 	%fd315, %fd97;
	@%p133 bra 	$L__BB7_78;
	setp.lt.f64 	%p134, %fd99, %fd98;
	mov.u64 	%rd351, %rd350;
	mov.f64 	%fd315, %fd314;
	@%p134 bra 	$L__BB7_78;
	setp.lt.s64 	%p135, %rd350, %rd65;
	min.s64 	%rd351, %rd350, %rd65;
	selp.f64 	%fd315, %fd314, %fd97, %p135;
$L__BB7_78:
	mov.b64 	%rd301, %fd315;
	mov.b64 	{%r205, %r210}, %rd301;
	mov.b32 	%r221, 4;
	mov.b32 	%r223, -1;
	// begin inline asm
	shfl.sync.down.b32 %r204, %r205, %r221, %r177, %r223;
	// end inline asm
	// begin inline asm
	shfl.sync.down.b32 %r209, %r210, %r221, %r177, %r223;
	// end inline asm
	mov.b64 	%rd302, {%r204, %r209};
	mov.b64 	%fd102, %rd302;
	mov.b64 	{%r215, %r220}, %rd351;
	// begin inline asm
	shfl.sync.down.b32 %r214, %r215, %r221, %r177, %r223;
	// end inline asm
	// begin inline asm
	shfl.sync.down.b32 %r219, %r220, %r221, %r177, %r223;
	// end inline asm
	mov.b64 	%rd68, {%r214, %r219};
	add.s32 	%r224, %r158, 4;
	setp.gt.s32 	%p136, %r224, %r177;
	mov.u64 	%rd352, %rd351;
	mov.f64 	%fd316, %fd315;
	@%p136 bra 	$L__BB7_82;
	abs.f64 	%fd103, %fd315;
	abs.f64 	%fd104, %fd102;
	setp.lt.f64 	%p137, %fd103, %fd104;
	mov.u64 	%rd352, %rd68;
	mov.f64 	%fd316, %fd102;
	@%p137 bra 	$L__BB7_82;
	setp.lt.f64 	%p138, %fd104, %fd103;
	mov.u64 	%rd352, %rd351;
	mov.f64 	%fd316, %fd315;
	@%p138 bra 	$L__BB7_82;
	setp.lt.s64 	%p139, %rd351, %rd68;
	min.s64 	%rd352, %rd351, %rd68;
	selp.f64 	%fd316, %fd315, %fd102, %p139;
$L__BB7_82:
	mov.b64 	%rd303, %fd316;
	mov.b64 	{%r226, %r231}, %rd303;
	mov.b32 	%r242, 8;
	mov.b32 	%r244, -1;
	// begin inline asm
	shfl.sync.down.b32 %r225, %r226, %r242, %r177, %r244;
	// end inline asm
	// begin inline asm
	shfl.sync.down.b32 %r230, %r231, %r242, %r177, %r244;
	// end inline asm
	mov.b64 	%rd304, {%r225, %r230};
	mov.b64 	%fd107, %rd304;
	mov.b64 	{%r236, %r241}, %rd352;
	// begin inline asm
	shfl.sync.down.b32 %r235, %r236, %r242, %r177, %r244;
	// end inline asm
	// begin inline asm
	shfl.sync.down.b32 %r240, %r241, %r242, %r177, %r244;
	// end inline asm
	mov.b64 	%rd71, {%r235, %r240};
	add.s32 	%r245, %r158, 8;
	setp.gt.s32 	%p140, %r245, %r177;
	mov.u64 	%rd353, %rd352;
	mov.f64 	%fd317, %fd316;
	@%p140 bra 	$L__BB7_86;
	abs.f64 	%fd108, %fd316;
	abs.f64 	%fd109, %fd107;
	setp.lt.f64 	%p141, %fd108, %fd109;
	mov.u64 	%rd353, %rd71;
	mov.f64 	%fd317, %fd107;
	@%p141 bra 	$L__BB7_86;
	setp.lt.f64 	%p142, %fd109, %fd108;
	mov.u64 	%rd353, %rd352;
	mov.f64 	%fd317, %fd316;
	@%p142 bra 	$L__BB7_86;
	setp.lt.s64 	%p143, %rd352, %rd71;
	min.s64 	%rd353, %rd352, %rd71;
	selp.f64 	%fd317, %fd316, %fd107, %p143;
$L__BB7_86:
	mov.b64 	%rd305, %fd317;
	mov.b64 	{%r247, %r252}, %rd305;
	mov.b32 	%r263, 16;
	mov.b32 	%r265, -1;
	// begin inline asm
	shfl.sync.down.b32 %r246, %r247, %r263, %r177, %r265;
	// end inline asm
	// begin inline asm
	shfl.sync.down.b32 %r251, %r252, %r263, %r177, %r265;
	// end inline asm
	mov.b64 	%rd306, {%r246, %r251};
	mov.b64 	%fd112, %rd306;
	mov.b64 	{%r257, %r262}, %rd353;
	// begin inline asm
	shfl.sync.down.b32 %r256, %r257, %r263, %r177, %r265;
	// end inline asm
	// begin inline asm
	shfl.sync.down.b32 %r261, %r262, %r263, %r177, %r265;
	// end inline asm
	mov.b64 	%rd74, {%r256, %r261};
	add.s32 	%r266, %r158, 16;
	setp.gt.s32 	%p144, %r266, %r177;
	mov.u64 	%rd394, %rd353;
	mov.f64 	%fd357, %fd317;
	@%p144 bra 	$L__BB7_90;
	abs.f64 	%fd113, %fd317;
	abs.f64 	%fd114, %fd112;
	setp.lt.f64 	%p145, %fd113, %fd114;
	mov.u64 	%rd394, %rd74;
	mov.f64 	%fd357, %fd112;
	@%p145 bra 	$L__BB7_90;
	setp.lt.f64 	%p146, %fd114, %fd113;
	mov.u64 	%rd394, %rd353;
	mov.f64 	%fd357, %fd317;
	@%p146 bra 	$L__BB7_90;
	setp.lt.s64 	%p147, %rd353, %rd74;
	min.s64 	%rd394, %rd353, %rd74;
	selp.f64 	%fd357, %fd317, %fd112, %p147;
$L__BB7_90:
	setp.ne.s32 	%p148, %r158, 0;
	@%p148 bra 	$L__BB7_92;
	shr.u32 	%r267, %r1, 1;
	and.b32  	%r268, %r267, 496;
	mov.u32 	%r269, _ZN6thrust24THRUST_300001_SM_1000_NS8cuda_cub4core6detail5shmemE;
	add.s32 	%r270, %r269, %r268;
	st.shared.f64 	[%r270+8], %fd357;
	st.shared.u64 	[%r270+16], %rd394;
$L__BB7_92:
	bar.sync 	0;
	setp.ne.s32 	%p149, %r1, 0;
	@%p149 bra 	$L__BB7_209;
	setp.lt.s32 	%p150, %r37, 33;
	mov.f64 	%fd319, %fd357;
	mov.u64 	%rd355, %rd394;
	@%p150 bra 	$L__BB7_97;
	ld.shared.f64 	%fd117, [_ZN6thrust24THRUST_300001_SM_1000_NS8cuda_cub4core6detail5shmemE+24];
	ld.shared.u64 	%rd77, [_ZN6thrust24THRUST_300001_SM_1000_NS8cuda_cub4core6detail5shmemE+32];
	abs.f64 	%fd118, %fd357;
	abs.f64 	%fd119, %fd117;
	setp.lt.f64 	%p151, %fd118, %fd119;
	mov.f64 	%fd319, %fd117;
	mov.u64 	%rd355, %rd77;
	@%p151 bra 	$L__BB7_97;
	setp.lt.f64 	%p152, %fd119, %fd118;
	mov.f64 	%fd319, %fd357;
	mov.u64 	%rd355, %rd394;
	@%p152 bra 	$L__BB7_97;
	setp.lt.s64 	%p153, %rd394, %rd77;
	min.s64 	%rd355, %rd394, %rd77;
	selp.f64 	%fd319, %fd357, %fd117, %p153;
$L__BB7_97:
	setp.lt.s32 	%p154, %r37, 65;
	mov.f64 	%fd320, %fd319;
	mov.u64 	%rd356, %rd355;
	@%p154 bra 	$L__BB7_101;
	ld.shared.f64 	%fd122, [_ZN6thrust24THRUST_300001_SM_1000_NS8cuda_cub4core6detail5shmemE+40];
	ld.shared.u64 	%rd80, [_ZN6thrust24THRUST_300001_SM_1000_NS8cuda_cub4core6detail5shmemE+48];
	abs.f64 	%fd123, %fd319;
	abs.f64 	%fd124, %fd122;
	setp.lt.f64 	%p155, %fd123, %fd124;
	mov.f64 	%fd320, %fd122;
	mov.u64 	%rd356, %rd80;
	@%p155 bra 	$L__BB7_101;
	setp.lt.f64 	%p156, %fd124, %fd123;
	mov.f64 	%fd320, %fd319;
	mov.u64 	%rd356, %rd355;
	@%p156 bra 	$L__BB7_101;
	setp.lt.s64 	%p157, %rd355, %rd80;
	min.s64 	%rd356, %rd355, %rd80;
	selp.f64 	%fd320, %fd319, %fd122, %p157;
$L__BB7_101:
	setp.lt.s32 	%p158, %r37, 97;
	mov.f64 	%fd321, %fd320;
	mov.u64 	%rd357, %rd356;
	@%p158 bra 	$L__BB7_105;
	ld.shared.f64 	%fd127, [_ZN6thrust24THRUST_300001_SM_1000_NS8cuda_cub4core6detail5shmemE+56];
	ld.shared.u64 	%rd83, [_ZN6thrust24THRUST_300001_SM_1000_NS8cuda_cub4core6detail5shmemE+64];
	abs.f64 	%fd128, %fd320;
	abs.f64 	%fd129, %fd127;
	setp.lt.f64 	%p159, %fd128, %fd129;
	mov.f64 	%fd321, %fd127;
	mov.u64 	%rd357, %rd83;
	@%p159 bra 	$L__BB7_105;
	setp.lt.f64 	%p160, %fd129, %fd128;
	mov.f64 	%fd321, %fd320;
	mov.u64 	%rd357, %rd356;
	@%p160 bra 	$L__BB7_105;
	setp.lt.s64 	%p161, %rd356, %rd83;
	min.s64 	%rd357, %rd356, %rd83;
	selp.f64 	%fd321, %fd320, %fd127, %p161;
$L__BB7_105:
	setp.lt.s32 	%p162, %r37, 129;
	mov.f64 	%fd322, %fd321;
	mov.u64 	%rd358, %rd357;
	@%p162 bra 	$L__BB7_109;
	ld.shared.f64 	%fd132, [_ZN6thrust24THRUST_300001_SM_1000_NS8cuda_cub4core6detail5shmemE+72];
	ld.shared.u64 	%rd86, [_ZN6thrust24THRUST_300001_SM_1000_NS8cuda_cub4core6detail5shmemE+80];
	abs.f64 	%fd133, %fd321;
	abs.f64 	%fd134, %fd132;
	setp.lt.f64 	%p163, %fd133, %fd134;
	mov.f64 	%fd322, %fd132;
	mov.u64 	%rd358, %rd86;
	@%p163 bra 	$L__BB7_109;
	setp.lt.f64 	%p164, %fd134, %fd133;
	mov.f64 	%fd322, %fd321;
	mov.u64 	%rd358, %rd357;
	@%p164 bra 	$L__BB7_109;
	setp.lt.s64 	%p165, %rd357, %rd86;
	min.s64 	%rd358, %rd357, %rd86;
	selp.f64 	%fd322, %fd321, %fd132, %p165;
$L__BB7_109:
	setp.lt.s32 	%p166, %r37, 161;
	mov.f64 	%fd323, %fd322;
	mov.u64 	%rd359, %rd358;
	@%p166 bra 	$L__BB7_113;
	ld.shared.f64 	%fd137, [_ZN6thrust24THRUST_300001_SM_1000_NS8cuda_cub4core6detail5shmemE+88];
	ld.shared.u64 	%rd89, [_ZN6thrust24THRUST_300001_SM_1000_NS8cuda_cub4core6detail5shmemE+96];
	abs.f64 	%fd138, %fd322;
	abs.f64 	%fd139, %fd137;
	setp.lt.f64 	%p167, %fd138, %fd139;
	mov.f64 	%fd323, %fd137;
	mov.u64 	%rd359, %rd89;
	@%p167 bra 	$L__BB7_113;
	setp.lt.f64 	%p168, %fd139, %fd138;
	mov.f64 	%fd323, %fd322;
	mov.u64 	%rd359, %rd358;
	@%p168 bra 	$L__BB7_113;
	setp.lt.s64 	%p169, %rd358, %rd89;
	min.s64 	%rd359, %rd358, %rd89;
	selp.f64 	%fd323, %fd322, %fd137, %p169;
$L__BB7_113:
	setp.lt.s32 	%p170, %r37, 193;
	mov.f64 	%fd324, %fd323;
	mov.u64 	%rd360, %rd359;
	@%p170 bra 	$L__BB7_117;
	ld.shared.f64 	%fd142, [_ZN6thrust24THRUST_300001_SM_1000_NS8cuda_cub4core6detail5shmemE+104];
	ld.shared.u64 	%rd92, [_ZN6thrust24THRUST_300001_SM_1000_NS8cuda_cub4core6detail5shmemE+112];
	abs.f64 	%fd143, %fd323;
	abs.f64 	%fd144, %fd142;
	setp.lt.f64 	%p171, %fd143, %fd144;
	mov.f64 	%fd324, %fd142;
	mov.u64 	%rd360, %rd92;
	@%p171 bra 	$L__BB7_117;
	setp.lt.f64 	%p172, %fd144, %fd143;
	mov.f64 	%fd324, %fd323;
	mov.u64 	%rd360, %rd359;
	@%p172 bra 	$L__BB7_117;
	setp.lt.s64 	%p173, %rd359, %rd92;
	min.s64 	%rd360, %rd359, %rd92;
	selp.f64 	%fd324, %fd323, %fd142, %p173;
$L__BB7_117:
	setp.lt.s32 	%p174, %r37, 225;
	mov.u64 	%rd394, %rd360;
	mov.f64 	%fd357, %fd324;
	@%p174 bra 	$L__BB7_209;
	ld.shared.f64 	%fd147, [_ZN6thrust24THRUST_300001_SM_1000_NS8cuda_cub4core6detail5shmemE+120];
	ld.shared.u64 	%rd95, [_ZN6thrust24THRUST_300001_SM_1000_NS8cuda_cub4core6detail5shmemE+128];
	abs.f64 	%fd148, %fd324;
	abs.f64 	%fd149, %fd147;
	setp.lt.f64 	%p175, %fd148, %fd149;
	mov.u64 	%rd394, %rd95;
	mov.f64 	%fd357, %fd147;
	@%p175 bra 	$L__BB7_209;
	setp.lt.f64 	%p176, %fd149, %fd148;
	mov.u64 	%rd394, %rd360;
	mov.f64 	%fd357, %fd324;
	@%p176 bra 	$L__BB7_209;
	setp.lt.s64 	%p177, %rd360, %rd95;
	min.s64 	%rd394, %rd360, %rd95;
	selp.f64 	%fd357, %fd324, %fd147, %p177;
	bra.uni 	$L__BB7_209;
$L__BB7_121:
	ld.param.u64 	%rd318, [_ZN6thrust24THRUST_300001_SM_1000_NS8cuda_cub4core6detail13_kernel_agentINS1_8__reduce11ReduceAgentIPN4cuda3std3__45tupleIJdlEEESC_SB_iNS1_9__extrema9arg_max_fIdl13absComparatorEEEEJSC_SC_iSG_EEEvDpT0__param_0];
	mov.u32 	%r16, %tid.x;
	mul.wide.u32 	%rd208, %r16, 16;
	add.s64 	%rd189, %rd318, %rd208;
	// begin inline asm
	ld.global.nc.u64 %rd188, [%rd189];
	// end inline asm
	add.s64 	%rd191, %rd189, 8;
	// begin inline asm
	ld.global.nc.u64 %rd190, [%rd191];
	// end inline asm
	mov.b64 	%fd151, %rd188;
	add.s64 	%rd193, %rd189, 4096;
	// begin inline asm
	ld.global.nc.u64 %rd192, [%rd193];
	// end inline asm
	add.s64 	%rd195, %rd189, 4104;
	// begin inline asm
	ld.global.nc.u64 %rd361, [%rd195];
	// end inline asm
	mov.b64 	%fd325, %rd192;
	add.s64 	%rd197, %rd189, 8192;
	// begin inline asm
	ld.global.nc.u64 %rd196, [%rd197];
	// end inline asm
	add.s64 	%rd199, %rd189, 8200;
	// begin inline asm
	ld.global.nc.u64 %rd362, [%rd199];
	// end inline asm
	mov.b64 	%fd326, %rd196;
	add.s64 	%rd201, %rd189, 12288;
	// begin inline asm
	ld.global.nc.u64 %rd200, [%rd201];
	// end inline asm
	add.s64 	%rd203, %rd189, 12296;
	// begin inline asm
	ld.global.nc.u64 %rd363, [%rd203];
	// end inline asm
	mov.b64 	%fd327, %rd200;
	add.s64 	%rd205, %rd189, 16384;
	// begin inline asm
	ld.global.nc.u64 %rd204, [%rd205];
	// end inline asm
	add.s64 	%rd207, %rd189, 16392;
	// begin inline asm
	ld.global.nc.u64 %rd381, [%rd207];
	// end inline asm
	mov.b64 	%fd344, %rd204;
	abs.f64 	%fd156, %fd151;
	abs.f64 	%fd157, %fd325;
	setp.lt.f64 	%p3, %fd156, %fd157;
	@%p3 bra 	$L__BB7_123;
	setp.lt.f64 	%p4, %fd157, %fd156;
	setp.lt.s64 	%p5, %rd190, %rd361;
	or.pred  	%p6, %p4, %p5;
	selp.b64 	%rd361, %rd190, %rd361, %p6;
	selp.f64 	%fd325, %fd151, %fd325, %p6;
$L__BB7_123:
	abs.f64 	%fd160, %fd325;
	abs.f64 	%fd161, %fd326;
	setp.lt.f64 	%p7, %fd160, %fd161;
	@%p7 bra 	$L__BB7_125;
	setp.lt.f64 	%p8, %fd161, %fd160;
	setp.lt.s64 	%p9, %rd361, %rd362;
	or.pred  	%p10, %p8, %p9;
	selp.b64 	%rd362, %rd361, %rd362, %p10;
	selp.f64 	%fd326, %fd325, %fd326, %p10;
$L__BB7_125:
	abs.f64 	%fd164, %fd326;
	abs.f64 	%fd165, %fd327;
	setp.lt.f64 	%p11, %fd164, %fd165;
	@%p11 bra 	$L__BB7_127;
	setp.lt.f64 	%p12, %fd165, %fd164;
	setp.lt.s64 	%p13, %rd362, %rd363;
	or.pred  	%p14, %p12, %p13;
	selp.b64 	%rd363, %rd362, %rd363, %p14;
	selp.f64 	%fd327, %fd326, %fd327, %p14;
$L__BB7_127:
	abs.f64 	%fd168, %fd327;
	abs.f64 	%fd169, %fd344;
	setp.lt.f64 	%p15, %fd168, %fd169;
	@%p15 bra 	$L__BB7_129;
	setp.lt.f64 	%p16, %fd169, %fd168;
	setp.lt.s64 	%p17, %rd363, %rd381;
	or.pred  	%p18, %p16, %p17;
	selp.b64 	%rd381, %rd363, %rd381, %p18;
	selp.f64 	%fd344, %fd327, %fd344, %p18;
$L__BB7_129:
	setp.lt.u32 	%p19, %r37, 2560;
	mov.b32 	%r383, 1280;
	@%p19 bra 	$L__BB7_142;
	mov.b32 	%r382, 1280;
	mov.f64 	%fd329, %fd344;
	mov.u64 	%rd365, %rd381;
$L__BB7_131:
	ld.param.u64 	%rd319, [_ZN6thrust24THRUST_300001_SM_1000_NS8cuda_cub4core6detail13_kernel_agentINS1_8__reduce11ReduceAgentIPN4cuda3std3__45tupleIJdlEEESC_SB_iNS1_9__extrema9arg_max_fIdl13absComparatorEEEEJSC_SC_iSG_EEEvDpT0__param_0];
	add.s32 	%r40, %r382, %r16;
	mul.wide.u32 	%rd229, %r40, 16;
	add.s64 	%rd210, %rd319, %rd229;
	// begin inline asm
	ld.global.nc.u64 %rd209, [%rd210];
	// end inline asm
	add.s64 	%rd212, %rd210, 8;
	// begin inline asm
	ld.global.nc.u64 %rd366, [%rd212];
	// end inline asm
	mov.b64 	%fd330, %rd209;
	add.s64 	%rd214, %rd210, 4096;
	// begin inline asm
	ld.global.nc.u64 %rd213, [%rd214];
	// end inline asm
	add.s64 	%rd216, %rd210, 4104;
	// begin inline asm
	ld.global.nc.u64 %rd367, [%rd216];
	// end inline asm
	mov.b64 	%fd331, %rd213;
	add.s64 	%rd218, %rd210, 8192;
	// begin inline asm
	ld.global.nc.u64 %rd217, [%rd218];
	// end inline asm
	add.s64 	%rd220, %rd210, 8200;
	// begin inline asm
	ld.global.nc.u64 %rd368, [%rd220];
	// end inline asm
	mov.b64 	%fd332, %rd217;
	add.s64 	%rd222, %rd210, 12288;
	// begin inline asm
	ld.global.nc.u64 %rd221, [%rd222];
	// end inline asm
	add.s64 	%rd224, %rd210, 12296;
	// begin inline asm
	ld.global.nc.u64 %rd369, [%rd224];
	// end inline asm
	mov.b64 	%fd333, %rd221;
	add.s64 	%rd226, %rd210, 16384;
	// begin inline asm
	ld.global.nc.u64 %rd225, [%rd226];
	// end inline asm
	add.s64 	%rd228, %rd210, 16392;
	// begin inline asm
	ld.global.nc.u64 %rd381, [%rd228];
	// end inline asm
	mov.b64 	%fd344, %rd225;
	abs.f64 	%fd178, %fd329;
	abs.f64 	%fd179, %fd330;
	setp.lt.f64 	%p20, %fd178, %fd179;
	@%p20 bra 	$L__BB7_133;
	setp.lt.f64 	%p21, %fd179, %fd178;
	setp.lt.s64 	%p22, %rd365, %rd366;
	or.pred  	%p23, %p21, %p22;
	selp.b64 	%rd366, %rd365, %rd366, %p23;
	selp.f64 	%fd330, %fd329, %fd330, %p23;
$L__BB7_133:
	abs.f64 	%fd182, %fd330;
	abs.f64 	%fd183, %fd331;
	setp.lt.f64 	%p24, %fd182, %fd183;
	@%p24 bra 	$L__BB7_135;
	setp.lt.f64 	%p25, %fd183, %fd182;
	setp.lt.s64 	%p26, %rd366, %rd367;
	or.pred  	%p27, %p25, %p26;
	selp.b64 	%rd367, %rd366, %rd367, %p27;
	selp.f64 	%fd331, %fd330, %fd331, %p27;
$L__BB7_135:
	abs.f64 	%fd186, %fd331;
	abs.f64 	%fd187, %fd332;
	setp.lt.f64 	%p28, %fd186, %fd187;
	@%p28 bra 	$L__BB7_137;
	setp.lt.f64 	%p29, %fd187, %fd186;
	setp.lt.s64 	%p30, %rd367, %rd368;
	or.pred  	%p31, %p29, %p30;
	selp.b64 	%rd368, %rd367, %rd368, %p31;
	selp.f64 	%fd332, %fd331, %fd332, %p31;
$L__BB7_137:
	abs.f64 	%fd190, %fd332;
	abs.f64 	%fd191, %fd333;
	setp.lt.f64 	%p32, %fd190, %fd191;
	@%p32 bra 	$L__BB7_139;
	setp.lt.f64 	%p33, %fd191, %fd190;
	setp.lt.s64 	%p34, %rd368, %rd369;
	or.pred  	%p35, %p33, %p34;
	selp.b64 	%rd369, %rd368, %rd369, %p35;
	selp.f64 	%fd333, %fd332, %fd333, %p35;
$L__BB7_139:
	abs.f64 	%fd194, %fd333;
	abs.f64 	%fd195, %fd344;
	setp.lt.f64 	%p36, %fd194, %fd195;
	@%p36 bra 	$L__BB7_141;
	setp.lt.f64 	%p37, %fd195, %fd194;
	setp.lt.s64 	%p38, %rd369, %rd381;
	or.pred  	%p39, %p37, %p38;
	selp.b64 	%rd381, %rd369, %rd381, %p39;
	selp.f64 	%fd344, %fd333, %fd344, %p39;
$L__BB7_141:
	add.s32 	%r383, %r382, 1280;
	add.s32 	%r41, %r382, 2560;
	setp.le.s32 	%p40, %r41, %r37;
	mov.u32 	%r382, %r383;
	mov.f64 	%fd329, %fd344;
	mov.u64 	%rd365, %rd381;
	@%p40 bra 	$L__BB7_131;
$L__BB7_142:
	setp.le.s32 	%p41, %r37, %r383;
	@%p41 bra 	$L__BB7_165;
	sub.s32 	%r20, %r37, %r383;
	setp.ge.s32 	%p42, %r16, %r20;
	@%p42 bra 	$L__BB7_165;
	not.b32 	%r42, %r16;
	add.s32 	%r43, %r37, %r42;
	sub.s32 	%r21, %r43, %r383;
	and.b32  	%r44, %r21, 768;
	setp.eq.s32 	%p43, %r44, 768;
	mov.u32 	%r387, %r16;
	@%p43 bra 	$L__BB7_150;
	add.s32 	%r385, %r16, %r383;
	shr.u32 	%r45, %r21, 8;
	add.s32 	%r46, %r45, 1;
	and.b32  	%r47, %r46, 3;
	neg.s32 	%r384, %r47;
	mov.u32 	%r387, %r16;
$L__BB7_146:
	.pragma "nounroll";
	mov.u64 	%rd127, %rd381;
	mov.f64 	%fd199, %fd344;
	ld.param.u64 	%rd320, [_ZN6thrust24THRUST_300001_SM_1000_NS8cuda_cub4core6detail13_kernel_agentINS1_8__reduce11ReduceAgentIPN4cuda3std3__45tupleIJdlEEESC_SB_iNS1_9__extrema9arg_max_fIdl13absComparatorEEEEJSC_SC_iSG_EEEvDpT0__param_0];
	mul.wide.u32 	%rd235, %r385, 16;
	add.s64 	%rd232, %rd320, %rd235;
	// begin inline asm
	ld.global.nc.u64 %rd231, [%rd232];
	// end inline asm
	add.s64 	%rd234, %rd232, 8;
	// begin inline asm
	ld.global.nc.u64 %rd233, [%rd234];
	// end inline asm
	mov.b64 	%fd200, %rd231;
	abs.f64 	%fd201, %fd199;
	abs.f64 	%fd202, %fd200;
	setp.lt.f64 	%p44, %fd201, %fd202;
	mov.f64 	%fd344, %fd200;
	mov.u64 	%rd381, %rd233;
	@%p44 bra 	$L__BB7_149;
	setp.lt.f64 	%p45, %fd202, %fd201;
	mov.f64 	%fd344, %fd199;
	mov.u64 	%rd381, %rd127;
	@%p45 bra 	$L__BB7_149;
	setp.lt.s64 	%p46, %rd127, %rd233;
	selp.f64 	%fd344, %fd199, %fd200, %p46;
	min.s64 	%rd381, %rd127, %rd233;
$L__BB7_149:
	add.s32 	%r387, %r387, 256;
	add.s32 	%r385, %r385, 256;
	add.s32 	%r384, %r384, 1;
	setp.ne.s32 	%p47, %r384, 0;
	@%p47 bra 	$L__BB7_146;
$L__BB7_150:
	setp.lt.u32 	%p48, %r21, 768;
	@%p48 bra 	$L__BB7_165;
	ld.param.u64 	%rd321, [_ZN6thrust24THRUST_300001_SM_1000_NS8cuda_cub4core6detail13_kernel_agentINS1_8__reduce11ReduceAgentIPN4cuda3std3__45tupleIJdlEEESC_SB_iNS1_9__extrema9arg_max_fIdl13absComparatorEEEEJSC_SC_iSG_EEEvDpT0__param_0];
	cvt.u64.u32 	%rd236, %r387;
	cvt.u64.u32 	%rd237, %r383;
	add.s64 	%rd238, %rd236, %rd237;
	shl.b64 	%rd239, %rd238, 4;
	add.s64 	%rd240, %rd239, %rd321;
	add.s64 	%rd376, %rd240, 12296;
	add.s32 	%r388, %r387, %r383;
$L__BB7_152:
	ld.param.u64 	%rd322, [_ZN6thrust24THRUST_300001_SM_1000_NS8cuda_cub4core6detail13_kernel_agentINS1_8__reduce11ReduceAgentIPN4cuda3std3__45tupleIJdlEEESC_SB_iNS1_9__extrema9arg_max_fIdl13absComparatorEEEEJSC_SC_iSG_EEEvDpT0__param_0];
	mul.wide.u32 	%rd245, %r388, 16;
	add.s64 	%rd242, %rd322, %rd245;
	// begin inline asm
	ld.global.nc.u64 %rd241, [%rd242];
	// end inline asm
	add.s64 	%rd244, %rd242, 8;
	// begin inline asm
	ld.global.nc.u64 %rd243, [%rd244];
	// end inline asm
	mov.b64 	%fd208, %rd241;
	abs.f64 	%fd209, %fd344;
	abs.f64 	%fd210, %fd208;
	setp.lt.f64 	%p49, %fd209, %fd210;
	mov.f64 	%fd341, %fd208;
	mov.u64 	%rd378, %rd243;
	@%p49 bra 	$L__BB7_155;
	setp.lt.f64 	%p50, %fd210, %fd209;
	mov.f64 	%fd341, %fd344;
	mov.u64 	%rd378, %rd381;
	@%p50 bra 	$L__BB7_155;
	setp.lt.s64 	%p51, %rd381, %rd243;
	selp.f64 	%fd341, %fd344, %fd208, %p51;
	min.s64 	%rd378, %rd381, %rd243;
$L__BB7_155:
	add.s64 	%rd247, %rd376, -8200;
	// begin inline asm
	ld.global.nc.u64 %rd246, [%rd247];
	// end inline asm
	add.s64 	%rd249, %rd376, -8192;
	// begin inline asm
	ld.global.nc.u64 %rd248, [%rd249];
	// end inline asm
	mov.b64 	%fd213, %rd246;
	abs.f64 	%fd214, %fd341;
	abs.f64 	%fd215, %fd213;
	setp.lt.f64 	%p52, %fd214, %fd215;
	mov.f64 	%fd342, %fd213;
	mov.u64 	%rd379, %rd248;
	@%p52 bra 	$L__BB7_158;
	setp.lt.f64 	%p53, %fd215, %fd214;
	mov.f64 	%fd342, %fd341;
	mov.u64 	%rd379, %rd378;
	@%p53 bra 	$L__BB7_158;
	setp.lt.s64 	%p54, %rd378, %rd248;
	selp.f64 	%fd342, %fd341, %fd213, %p54;
	min.s64 	%rd379, %rd378, %rd248;
$L__BB7_158:
	add.s64 	%rd251, %rd376, -4104;
	// begin inline asm
	ld.global.nc.u64 %rd250, [%rd251];
	// end inline asm
	add.s64 	%rd253, %rd376, -4096;
	// begin inline asm
	ld.global.nc.u64 %rd252, [%rd253];
	// end inline asm
	mov.b64 	%fd218, %rd250;
	abs.f64 	%fd219, %fd342;
	abs.f64 	%fd220, %fd218;
	setp.lt.f64 	%p55, %fd219, %fd220;
	mov.f64 	%fd343, %fd218;
	mov.u64 	%rd380, %rd252;
	@%p55 bra 	$L__BB7_161;
	setp.lt.f64 	%p56, %fd220, %fd219;
	mov.f64 	%fd343, %fd342;
	mov.u64 	%rd380, %rd379;
	@%p56 bra 	$L__BB7_161;
	setp.lt.s64 	%p57, %rd379, %rd252;
	selp.f64 	%fd343, %fd342, %fd218, %p57;
	min.s64 	%rd380, %rd379, %rd252;
$L__BB7_161:
	add.s64 	%rd255, %rd376, -8;
	// begin inline asm
	ld.global.nc.u64 %rd254, [%rd255];
	// end inline asm
	// begin inline asm
	ld.global.nc.u64 %rd256, [%rd376];
	// end inline asm
	mov.b64 	%fd223, %rd254;
	abs.f64 	%fd224, %fd343;
	abs.f64 	%fd225, %fd223;
	setp.lt.f64 	%p58, %fd224, %fd225;
	mov.f64 	%fd344, %fd223;
	mov.u64 	%rd381, %rd256;
	@%p58 bra 	$L__BB7_164;
	setp.lt.f64 	%p59, %fd225, %fd224;
	mov.f64 	%fd344, %fd343;
	mov.u64 	%rd381, %rd380;
	@%p59 bra 	$L__BB7_164;
	setp.lt.s64 	%p60, %rd380, %rd256;
	selp.f64 	%fd344, %fd343, %fd223, %p60;
	min.s64 	%rd381, %rd380, %rd256;
$L__BB7_164:
	add.s32 	%r387, %r387, 1024;
	add.s64 	%rd376, %rd376, 16384;
	add.s32 	%r388, %r388, 1024;
	setp.lt.s32 	%p61, %r387, %r20;
	@%p61 bra 	$L__BB7_152;
$L__BB7_165:
	// begin inline asm
	mov.u32 %r48, %laneid;
	// end inline asm
	mov.b64 	%rd258, %fd344;
	mov.b64 	{%r50, %r55}, %rd258;
	mov.b32 	%r66, 1;
	mov.b32 	%r67, 31;
	mov.b32 	%r68, -1;
	// begin inline asm
	shfl.sync.down.b32 %r49, %r50, %r66, %r67, %r68;
	// end inline asm
	// begin inline asm
	shfl.sync.down.b32 %r54, %r55, %r66, %r67, %r68;
	// end inline asm
	mov.b64 	%rd259, {%r49, %r54};
	mov.b64 	%fd229, %rd259;
	mov.b64 	{%r60, %r65}, %rd381;
	// begin inline asm
	shfl.sync.down.b32 %r59, %r60, %r66, %r67, %r68;
	// end inline asm
	// begin inline asm
	shfl.sync.down.b32 %r64, %r65, %r66, %r67, %r68;
	// end inline asm
	mov.b64 	%rd150, {%r59, %r64};
	setp.gt.s32 	%p62, %r48, 30;
	mov.f64 	%fd346, %fd344;
	mov.u64 	%rd383, %rd381;
	@%p62 bra 	$L__BB7_169;
	abs.f64 	%fd230, %fd344;
	abs.f64 	%fd231, %fd229;
	setp.lt.f64 	%p63, %fd230, %fd231;
	mov.f64 	%fd346, %fd229;
	mov.u64 	%rd383, %rd150;
	@%p63 bra 	$L__BB7_169;
	setp.lt.f64 	%p64, %fd231, %fd230;
	mov.f64 	%fd346, %fd344;
	mov.u64 	%rd383, %rd381;
	@%p64 bra 	$L__BB7_169;
	setp.lt.s64 	%p65, %rd381, %rd150;
	selp.f64 	%fd346, %fd344, %fd229, %p65;
	min.s64 	%rd383, %rd381, %rd150;
$L__BB7_169:
	mov.b64 	%rd260, %fd346;
	mov.b64 	{%r70, %r75}, %rd260;
	mov.b32 	%r86, 2;
	mov.b32 	%r87, 31;
	mov.b32 	%r88, -1;
	// begin inline asm
	shfl.sync.down.b32 %r69, %r70, %r86, %r87, %r88;
	// end inline asm
	// begin inline asm
	shfl.sync.down.b32 %r74, %r75, %r86, %r87, %r88;
	// end inline asm
	mov.b64 	%rd261, {%r69, %r74};
	mov.b64 	%fd234, %rd261;
	mov.b64 	{%r80, %r85}, %rd383;
	// begin inline asm
	shfl.sync.down.b32 %r79, %r80, %r86, %r87, %r88;
	// end inline asm
	// begin inline asm
	shfl.sync.down.b32 %r84, %r85, %r86, %r87, %r88;
	// end inline asm
	mov.b64 	%rd153, {%r79, %r84};
	setp.gt.s32 	%p66, %r48, 29;
	mov.f64 	%fd347, %fd346;
	mov.u64 	%rd384, %rd383;
	@%p66 bra 	$L__BB7_173;
	abs.f64 	%fd235, %fd346;
	abs.f64 	%fd236, %fd234;
	setp.lt.f64 	%p67, %fd235, %fd236;
	mov.f64 	%fd347, %fd234;
	mov.u64 	%rd384, %rd153;
	@%p67 bra 	$L__BB7_173;
	setp.lt.f64 	%p68, %fd236, %fd235;
	mov.f64 	%fd347, %fd346;
	mov.u64 	%rd384, %rd383;
	@%p68 bra 	$L__BB7_173;
	setp.lt.s64 	%p69, %rd383, %rd153;
	selp.f64 	%fd347, %fd346, %fd234, %p69;
	min.s64 	%rd384, %rd383, %rd153;
$L__BB7_173:
	mov.b64 	%rd262, %fd347;
	mov.b64 	{%r90, %r95}, %rd262;
	mov.b32 	%r106, 4;
	mov.b32 	%r107, 31;
	mov.b32 	%r108, -1;
	// begin inline asm
	shfl.sync.down.b32 %r89, %r90, %r106, %r107, %r108;
	// end inline asm
	// begin inline asm
	shfl.sync.down.b32 %r94, %r95, %r106, %r107, %r108;
	// end inline asm
	mov.b64 	%rd263, {%r89, %r94};
	mov.b64 	%fd239, %rd263;
	mov.b64 	{%r100, %r105}, %rd384;
	// begin inline asm
	shfl.sync.down.b32 %r99, %r100, %r106, %r107, %r108;
	// end inline asm
	// begin inline asm
	shfl.sync.down.b32 %r104, %r105, %r106, %r107, %r108;
	// end inline asm
	mov.b64 	%rd156, {%r99, %r104};
	setp.gt.s32 	%p70, %r48, 27;
	mov.f64 	%fd348, %fd347;
	mov.u64 	%rd385, %rd384;
	@%p70 bra 	$L__BB7_177;
	abs.f64 	%fd240, %fd347;
	abs.f64 	%fd241, %fd239;
	setp.lt.f64 	%p71, %fd240, %fd241;
	mov.f64 	%fd348, %fd239;
	mov.u64 	%rd385, %rd156;
	@%p71 bra 	$L__BB7_177;
	setp.lt.f64 	%p72, %fd241, %fd240;
	mov.f64 	%fd348, %fd347;
	mov.u64 	%rd385, %rd384;
	@%p72 bra 	$L__BB7_177;
	setp.lt.s64 	%p73, %rd384, %rd156;
	selp.f64 	%fd348, %fd347, %fd239, %p73;
	min.s64 	%rd385, %rd384, %rd156;
$L__BB7_177:
	mov.b64 	%rd264, %fd348;
	mov.b64 	{%r110, %r115}, %rd264;
	mov.b32 	%r126, 8;
	mov.b32 	%r127, 31;
	mov.b32 	%r128, -1;
	// begin inline asm
	shfl.sync.down.b32 %r109, %r110, %r126, %r127, %r128;
	// end inline asm
	// begin inline asm
	shfl.sync.down.b32 %r114, %r115, %r126, %r127, %r128;
	// end inline asm
	mov.b64 	%rd265, {%r109, %r114};
	mov.b64 	%fd244, %rd265;
	mov.b64 	{%r120, %r125}, %rd385;
	// begin inline asm
	shfl.sync.down.b32 %r119, %r120, %r126, %r127, %r128;
	// end inline asm
	// begin inline asm
	shfl.sync.down.b32 %r124, %r125, %r126, %r127, %r128;
	// end inline asm
	mov.b64 	%rd159, {%r119, %r124};
	setp.gt.s32 	%p74, %r48, 23;
	mov.f64 	%fd349, %fd348;
	mov.u64 	%rd386, %rd385;
	@%p74 bra 	$L__BB7_181;
	abs.f64 	%fd245, %fd348;
	abs.f64 	%fd246, %fd244;
	setp.lt.f64 	%p75, %fd245, %fd246;
	mov.f64 	%fd349, %fd244;
	mov.u64 	%rd386, %rd159;
	@%p75 bra 	$L__BB7_181;
	setp.lt.f64 	%p76, %fd246, %fd245;
	mov.f64 	%fd349, %fd348;
	mov.u64 	%rd386, %rd385;
	@%p76 bra 	$L__BB7_181;
	setp.lt.s64 	%p77, %rd385, %rd159;
	selp.f64 	%fd349, %fd348, %fd244, %p77;
	min.s64 	%rd386, %rd385, %rd159;
$L__BB7_181:
	mov.b64 	%rd266, %fd349;
	mov.b64 	{%r130, %r135}, %rd266;
	mov.b32 	%r146, 16;
	mov.b32 	%r147, 31;
	mov.b32 	%r148, -1;
	// begin inline asm
	shfl.sync.down.b32 %r129, %r130, %r146, %r147, %r148;
	// end inline asm
	// begin inline asm
	shfl.sync.down.b32 %r134, %r135, %r146, %r147, %r148;
	// end inline asm
	mov.b64 	%rd267, {%r129, %r134};
	mov.b64 	%fd249, %rd267;
	mov.b64 	{%r140, %r145}, %rd386;
	// begin inline asm
	shfl.sync.down.b32 %r139, %r140, %r146, %r147, %r148;
	// end inline asm
	// begin inline asm
	shfl.sync.down.b32 %r144, %r145, %r146, %r147, %r148;
	// end inline asm
	mov.b64 	%rd162, {%r139, %r144};
	setp.gt.s32 	%p78, %r48, 15;
	mov.f64 	%fd357, %fd349;
	mov.u64 	%rd394, %rd386;
	@%p78 bra 	$L__BB7_185;
	abs.f64 	%fd250, %fd349;
	abs.f64 	%fd251, %fd249;
	setp.lt.f64 	%p79, %fd250, %fd251;
	mov.f64 	%fd357, %fd249;
	mov.u64 	%rd394, %rd162;
	@%p79 bra 	$L__BB7_185;
	setp.lt.f64 	%p80, %fd251, %fd250;
	mov.f64 	%fd357, %fd349;
	mov.u64 	%rd394, %rd386;
	@%p80 bra 	$L__BB7_185;
	setp.lt.s64 	%p81, %rd386, %rd162;
	selp.f64 	%fd357, %fd349, %fd249, %p81;
	min.s64 	%rd394, %rd386, %rd162;
$L__BB7_185:
	setp.ne.s32 	%p82, %r48, 0;
	@%p82 bra 	$L__BB7_187;
	shr.u32 	%r149, %r16, 1;
	and.b32  	%r150, %r149, 496;
	mov.u32 	%r151, _ZN6thrust24THRUST_300001_SM_1000_NS8cuda_cub4core6detail5shmemE;
	add.s32 	%r152, %r151, %r150;
	st.shared.f64 	[%r152+8], %fd357;
	st.shared.u64 	[%r152+16], %rd394;
$L__BB7_187:
	bar.sync 	0;
	setp.ne.s32 	%p83, %r16, 0;
	@%p83 bra 	$L__BB7_209;
	ld.shared.f64 	%fd254, [_ZN6thrust24THRUST_300001_SM_1000_NS8cuda_cub4core6detail5shmemE+24];
	ld.shared.u64 	%rd165, [_ZN6thrust24THRUST_300001_SM_1000_NS8cuda_cub4core6detail5shmemE+32];
	abs.f64 	%fd255, %fd357;
	abs.f64 	%fd256, %fd254;
	setp.lt.f64 	%p84, %fd255, %fd256;
	mov.f64 	%fd351, %fd254;
	mov.u64 	%rd388, %rd165;
	@%p84 bra 	$L__BB7_191;
	setp.lt.f64 	%p85, %fd256, %fd255;
	mov.f64 	%fd351, %fd357;
	mov.u64 	%rd388, %rd394;
	@%p85 bra 	$L__BB7_191;
	setp.lt.s64 	%p86, %rd394, %rd165;
	selp.f64 	%fd351, %fd357, %fd254, %p86;
	min.s64 	%rd388, %rd394, %rd165;
$L__BB7_191:
	ld.shared.f64 	%fd259, [_ZN6thrust24THRUST_300001_SM_1000_NS8cuda_cub4core6detail5shmemE+40];
	ld.shared.u64 	%rd168, [_ZN6thrust24THRUST_300001_SM_1000_NS8cuda_cub4core6detail5shmemE+48];
	abs.f64 	%fd260, %fd351;
	abs.f64 	%fd261, %fd259;
	setp.lt.f64 	%p87, %fd260, %fd261;
	mov.f64 	%fd352, %fd259;
	mov.u64 	%rd389, %rd168;
	@%p87 bra 	$L__BB7_194;
	setp.lt.f64 	%p88, %fd261, %fd260;
	mov.f64 	%fd352, %fd351;
	mov.u64 	%rd389, %rd388;
	@%p88 bra 	$L__BB7_194;
	setp.lt.s64 	%p89, %rd388, %rd168;
	selp.f64 	%fd352, %fd351, %fd259, %p89;
	min.s64 	%rd389, %rd388, %rd168;
$L__BB7_194:
	ld.shared.f64 	%fd264, [_ZN6thrust24THRUST_300001_SM_1000_NS8cuda_cub4core6detail5shmemE+56];
	ld.shared.u64 	%rd171, [_ZN6thrust24THRUST_300001_SM_1000_NS8cuda_cub4core6detail5shmemE+64];
	abs.f64 	%fd265, %fd352;
	abs.f64 	%fd266, %fd264;
	setp.lt.f64 	%p90, %fd265, %fd266;
	mov.f64 	%fd353, %fd264;
	mov.u64 	%rd390, %rd171;
	@%p90 bra 	$L__BB7_197;
	setp.lt.f64 	%p91, %fd266, %fd265;
	mov.f64 	%fd353, %fd352;
	mov.u64 	%rd390, %rd389;
	@%p91 bra 	$L__BB7_197;
	setp.lt.s64 	%p92, %rd389, %rd171;
	selp.f64 	%fd353, %fd352, %fd264, %p92;
	min.s64 	%rd390, %rd389, %rd171;
$L__BB7_197:
	ld.shared.f64 	%fd269, [_ZN6thrust24THRUST_300001_SM_1000_NS8cuda_cub4core6detail5shmemE+72];
	ld.shared.u64 	%rd174, [_ZN6thrust24THRUST_300001_SM_1000_NS8cuda_cub4core6detail5shmemE+80];
	abs.f64 	%fd270, %fd353;
	abs.f64 	%fd271, %fd269;
	setp.lt.f64 	%p93, %fd270, %fd271;
	mov.f64 	%fd354, %fd269;
	mov.u64 	%rd391, %rd174;
	@%p93 bra 	$L__BB7_200;
	setp.lt.f64 	%p94, %fd271, %fd270;
	mov.f64 	%fd354, %fd353;
	mov.u64 	%rd391, %rd390;
	@%p94 bra 	$L__BB7_200;
	setp.lt.s64 	%p95, %rd390, %rd174;
	selp.f64 	%fd354, %fd353, %fd269, %p95;
	min.s64 	%rd391, %rd390, %rd174;
$L__BB7_200:
	ld.shared.f64 	%fd274, [_ZN6thrust24THRUST_300001_SM_1000_NS8cuda_cub4core6detail5shmemE+88];
	ld.shared.u64 	%rd177, [_ZN6thrust24THRUST_300001_SM_1000_NS8cuda_cub4core6detail5shmemE+96];
	abs.f64 	%fd275, %fd354;
	abs.f64 	%fd276, %fd274;
	setp.lt.f64 	%p96, %fd275, %fd276;
	mov.f64 	%fd355, %fd274;
	mov.u64 	%rd392, %rd177;
	@%p96 bra 	$L__BB7_203;
	setp.lt.f64 	%p97, %fd276, %fd275;
	mov.f64 	%fd355, %fd354;
	mov.u64 	%rd392, %rd391;
	@%p97 bra 	$L__BB7_203;
	setp.lt.s64 	%p98, %rd391, %rd177;
	selp.f64 	%fd355, %fd354, %fd274, %p98;
	min.s64 	%rd392, %rd391, %rd177;
$L__BB7_203:
	ld.shared.f64 	%fd279, [_ZN6thrust24THRUST_300001_SM_1000_NS8cuda_cub4core6detail5shmemE+104];
	ld.shared.u64 	%rd180, [_ZN6thrust24THRUST_300001_SM_1000_NS8cuda_cub4core6detail5shmemE+112];
	abs.f64 	%fd280, %fd355;
	abs.f64 	%fd281, %fd279;
	setp.lt.f64 	%p99, %fd280, %fd281;
	mov.f64 	%fd356, %fd279;
	mov.u64 	%rd393, %rd180;
	@%p99 bra 	$L__BB7_206;
	setp.lt.f64 	%p100, %fd281, %fd280;
	mov.f64 	%fd356, %fd355;
	mov.u64 	%rd393, %rd392;
	@%p100 bra 	$L__BB7_206;
	setp.lt.s64 	%p101, %rd392, %rd180;
	selp.f64 	%fd356, %fd355, %fd279, %p101;
	min.s64 	%rd393, %rd392, %rd180;
$L__BB7_206:
	ld.shared.f64 	%fd284, [_ZN6thrust24THRUST_300001_SM_1000_NS8cuda_cub4core6detail5shmemE+120];
	ld.shared.u64 	%rd183, [_ZN6thrust24THRUST_300001_SM_1000_NS8cuda_cub4core6detail5shmemE+128];
	abs.f64 	%fd285, %fd356;
	abs.f64 	%fd286, %fd284;
	setp.lt.f64 	%p102, %fd285, %fd286;
	mov.u64 	%rd394, %rd183;
	mov.f64 	%fd357, %fd284;
	@%p102 bra 	$L__BB7_209;
	setp.lt.f64 	%p103, %fd286, %fd285;
	mov.u64 	%rd394, %rd393;
	mov.f64 	%fd357, %fd356;
	@%p103 bra 	$L__BB7_209;
	setp.lt.s64 	%p104, %rd393, %rd183;
	selp.f64 	%fd357, %fd356, %fd284, %p104;
	min.s64 	%rd394, %rd393, %rd183;
$L__BB7_209:
	mov.u32 	%r376, %tid.x;
	setp.ne.s32 	%p221, %r376, 0;
	@%p221 bra 	$L__BB7_211;
	ld.param.u64 	%rd326, [_ZN6thrust24THRUST_300001_SM_1000_NS8cuda_cub4core6detail13_kernel_agentINS1_8__reduce11ReduceAgentIPN4cuda3std3__45tupleIJdlEEESC_SB_iNS1_9__extrema9arg_max_fIdl13absComparatorEEEEJSC_SC_iSG_EEEvDpT0__param_1];
	cvta.to.global.u64 	%rd317, %rd326;
	st.global.f64 	[%rd317], %fd357;
	st.global.u64 	[%rd317+8], %rd394;
$L__BB7_211:
	ret;

}
	// .globl	_ZN6thrust24THRUST_300001_SM_1000_NS8cuda_cub4core6detail13_kernel_agentINS1_8__reduce11ReduceAgentINS0_12zip_iteratorIN4cuda3std3__45tupleIJNS0_10device_ptrIdEENS0_17counting_iteratorIlNS0_11use_defaultESF_SF_EEEEEEEPNSB_IJdlEEESJ_lNS1_9__extrema9arg_max_fIdl13absComparatorEEEEJSI_SK_lSO_EEEvDpT0_
.visible .entry _ZN6thrust24THRUST_300001_SM_1000_NS8cuda_cub4core6detail13_kernel_agentINS1_8__reduce11ReduceAgentINS0_12zip_iteratorIN4cuda3std3__45tupleIJNS0_10device_ptrIdEENS0_17counting_iteratorIlNS0_11use_defaultESF_SF_EEEEEEEPNSB_IJdlEEESJ_lNS1_9__extrema9arg_max_fIdl13absComparatorEEEEJSI_SK_lSO_EEEvDpT0_(
	.param .align 8 .b8 _ZN6thrust24THRUST_300001_SM_1000_NS8cuda_cub4core6detail13_kernel_agentINS1_8__reduce11ReduceAgentINS0_12zip_iteratorIN4cuda3std3__45tupleIJNS0_10device_ptrIdEENS0_17counting_iteratorIlNS0_11use_defaultESF_SF_EEEEEEEPNSB_IJdlEEESJ_lNS1_9__extrema9arg_max_fIdl13absComparatorEEEEJSI_SK_lSO_EEEvDpT0__param_0[16],
	.param .u64 .ptr .align 1 _ZN6thrust24THRUST_300001_SM_1000_NS8cuda_cub4core6detail13_kernel_agentINS1_8__reduce11ReduceAgentINS0_12zip_iteratorIN4cuda3std3__45tupleIJNS0_10device_ptrIdEENS0_17counting_iteratorIlNS0_11use_defaultESF_SF_EEEEEEEPNSB_IJdlEEESJ_lNS1_9__extrema9arg_max_fIdl13absComparatorEEEEJSI_SK_lSO_EEEvDpT0__param_1,
	.param .u64 _ZN6thrust24THRUST_300001_SM_1000_NS8cuda_cub4core6detail13_kernel_agentINS1_8__reduce11ReduceAgentINS0_12zip_iteratorIN4cuda3std3__45tupleIJNS0_10device_ptrIdEENS0_17counting_iteratorIlNS0_11use_defaultESF_SF_EEEEEEEPNSB_IJdlEEESJ_lNS1_9__extrema9arg_max_fIdl13absComparatorEEEEJSI_SK_lSO_EEEvDpT0__param_2,
	.param .align 1 .b8 _ZN6thrust24THRUST_300001_SM_1000_NS8cuda_cub4core6detail13_kernel_agentINS1_8__reduce11ReduceAgentINS0_12zip_iteratorIN4cuda3std3__45tupleIJNS0_10device_ptrIdEENS0_17counting_iteratorIlNS0_11use_defaultESF_SF_EEEEEEEPNSB_IJdlEEESJ_lNS1_9__extrema9arg_max_fIdl13absComparatorEEEEJSI_SK_lSO_EEEvDpT0__param_3[1]
)
.maxntid 256
{
	.reg .pred 	%p<213>;
	.reg .b32 	%r<391>;
	.reg .b64 	%rd<341>;
	.reg .b64 	%fd<352>;

	ld.param.u64 	%rd192, [_ZN6thrust24THRUST_300001_SM_1000_NS8cuda_cub4core6detail13_kernel_agentINS1_8__reduce11ReduceAgentINS0_12zip_iteratorIN4cuda3std3__45tupleIJNS0_10device_ptrIdEENS0_17counting_iteratorIlNS0_11use_defaultESF_SF_EEEEEEEPNSB_IJdlEEESJ_lNS1_9__extrema9arg_max_fIdl13absComparatorEEEEJSI_SK_lSO_EEEvDpT0__param_0+8];
	ld.param.u64 	%rd191, [_ZN6thrust24THRUST_300001_SM_1000_NS8cuda_cub4core6detail13_kernel_agentINS1_8__reduce11ReduceAgentINS0_12zip_iteratorIN4cuda3std3__45tupleIJNS0_10device_ptrIdEENS0_17counting_iteratorIlNS0_11use_defaultESF_SF_EEEEEEEPNSB_IJdlEEESJ_lNS1_9__extrema9arg_max_fIdl13absComparatorEEEEJSI_SK_lSO_EEEvDpT0__param_0];
	ld.param.u64 	%rd194, [_ZN6thrust24THRUST_300001_SM_1000_NS8cuda_cub4core6detail13_kernel_agentINS1_8__reduce11ReduceAgentINS0_12zip_iteratorIN4cuda3std3__45tupleIJNS0_10device_ptrIdEENS0_17counting_iteratorIlNS0_11use_defaultESF_SF_EEEEEEEPNSB_IJdlEEESJ_lNS1_9__extrema9arg_max_fIdl13absComparatorEEEEJSI_SK_lSO_EEEvDpT0__param_2];
	setp.eq.s64 	%p1, %rd194, 0;
	@%p1 bra 	$L__BB8_206;
	cvta.to.global.u64 	%rd1, %rd191;
	setp.gt.s64 	%p2, %rd194, 1279;
	@%p2 bra 	$L__BB8_122;
	cvt.u32.u64 	%r1, %rd194;
	mov.u32 	%r2, %tid.x;
	setp.ge.s32 	%p96, %r2, %r1;
	mov.f64 	%fd298, 0d0000000000000000;
	mov.b64 	%rd283, 0;
	mov.u32 	%r385, %r2;
	@%p96 bra 	$L__BB8_4;
	cvt.u64.u32 	%rd239, %r2;
	mul.wide.u32 	%rd240, %r2, 8;
	add.s64 	%rd241, %rd1, %rd240;
	add.s64 	%rd283, %rd192, %rd239;
	ld.global.f64 	%fd298, [%rd241];
	add.s32 	%r385, %r2, 256;
$L__BB8_4:
	setp.ge.s32 	%p97, %r385, %r1;
	@%p97 bra 	$L__BB8_26;
	not.b32 	%r154, %r385;
	add.s32 	%r5, %r154, %r1;
	and.b32  	%r155, %r5, 768;
	setp.eq.s32 	%p98, %r155, 768;
	@%p98 bra 	$L__BB8_11;
	cvt.u64.u32 	%rd243, %r385;
	add.s64 	%rd274, %rd192, %rd243;
	mul.wide.u32 	%rd244, %r385, 8;
	add.s64 	%rd273, %rd1, %rd244;
	shr.u32 	%r156, %r5, 8;
	add.s32 	%r157, %r156, 1;
	and.b32  	%r158, %r157, 3;
	neg.s32 	%r383, %r158;
$L__BB8_7:
	.pragma "nounroll";
	mov.u64 	%rd9, %rd283;
	mov.f64 	%fd3, %fd298;
	ld.global.f64 	%fd4, [%rd273];
	abs.f64 	%fd5, %fd3;
	abs.f64 	%fd6, %fd4;
	setp.lt.f64 	%p99, %fd5, %fd6;
	mov.u64 	%rd283, %rd274;
	mov.f64 	%fd298, %fd4;
	@%p99 bra 	$L__BB8_10;
	setp.lt.f64 	%p100, %fd6, %fd5;
	mov.u64 	%rd283, %rd9;
	mov.f64 	%fd298, %fd3;
	@%p100 bra 	$L__BB8_10;
	setp.lt.s64 	%p101, %rd9, %rd274;
	min.s64 	%rd283, %rd9, %rd274;
	selp.f64 	%fd298, %fd3, %fd4, %p101;
$L__BB8_10:
	add.s32 	%r385, %r385, 256;
	add.s64 	%rd274, %rd274, 256;
	add.s64 	%rd273, %rd273, 2048;
	add.s32 	%r383, %r383, 1;
	setp.ne.s32 	%p102, %r383, 0;
	@%p102 bra 	$L__BB8_7;
$L__BB8_11:
	setp.lt.u32 	%p103, %r5, 768;
	@%p103 bra 	$L__BB8_26;
	add.s32 	%r386, %r385, 512;
$L__BB8_13:
	mov.u32 	%r13, %r386;
	add.s32 	%r159, %r13, -512;
	cvt.s64.s32 	%rd245, %r159;
	mul.wide.s32 	%rd246, %r159, 8;
	add.s64 	%rd17, %rd1, %rd246;
	add.s64 	%rd18, %rd192, %rd245;
	ld.global.f64 	%fd12, [%rd17];
	abs.f64 	%fd13, %fd298;
	abs.f64 	%fd14, %fd12;
	setp.lt.f64 	%p104, %fd13, %fd14;
	mov.u64 	%rd280, %rd18;
	mov.f64 	%fd295, %fd12;
	@%p104 bra 	$L__BB8_16;
	setp.lt.f64 	%p105, %fd14, %fd13;
	mov.u64 	%rd280, %rd283;
	mov.f64 	%fd295, %fd298;
	@%p105 bra 	$L__BB8_16;
	setp.lt.s64 	%p106, %rd283, %rd18;
	min.s64 	%rd280, %rd283, %rd18;
	selp.f64 	%fd295, %fd298, %fd12, %p106;
$L__BB8_16:
	add.s32 	%r160, %r13, -256;
	cvt.s64.s32 	%rd247, %r160;
	add.s64 	%rd21, %rd192, %rd247;
	ld.global.f64 	%fd17, [%rd17+2048];
	abs.f64 	%fd18, %fd295;
	abs.f64 	%fd19, %fd17;
	setp.lt.f64 	%p107, %fd18, %fd19;
	mov.u64 	%rd281, %rd21;
	mov.f64 	%fd296, %fd17;
	@%p107 bra 	$L__BB8_19;
	setp.lt.f64 	%p108, %fd19, %fd18;
	mov.u64 	%rd281, %rd280;
	mov.f64 	%fd296, %fd295;
	@%p108 bra 	$L__BB8_19;
	setp.lt.s64 	%p109, %rd280, %rd21;
	min.s64 	%rd281, %rd280, %rd21;
	selp.f64 	%fd296, %fd295, %fd17, %p109;
$L__BB8_19:
	cvt.s64.s32 	%rd248, %r13;
	add.s64 	%rd24, %rd192, %rd248;
	ld.global.f64 	%fd22, [%rd17+4096];
	abs.f64 	%fd23, %fd296;
	abs.f64 	%fd24, %fd22;
	setp.lt.f64 	%p110, %fd23, %fd24;
	mov.u64 	%rd282, %rd24;
	mov.f64 	%fd297, %fd22;
	@%p110 bra 	$L__BB8_22;
	setp.lt.f64 	%p111, %fd24, %fd23;
	mov.u64 	%rd282, %rd281;
	mov.f64 	%fd297, %fd296;
	@%p111 bra 	$L__BB8_22;
	setp.lt.s64 	%p112, %rd281, %rd24;
	min.s64 	%rd282, %rd281, %rd24;
	selp.f64 	%fd297, %fd296, %fd22, %p112;
$L__BB8_22:
	add.s32 	%r161, %r13, 256;
	cvt.s64.s32 	%rd249, %r161;
	add.s64 	%rd27, %rd192, %rd249;
	ld.global.f64 	%fd27, [%rd17+6144];
	abs.f64 	%fd28, %fd297;
	abs.f64 	%fd29, %fd27;
	setp.lt.f64 	%p113, %fd28, %fd29;
	mov.u64 	%rd283, %rd27;
	mov.f64 	%fd298, %fd27;
	@%p113 bra 	$L__BB8_25;
	setp.lt.f64 	%p114, %fd29, %fd28;
	mov.u64 	%rd283, %rd282;
	mov.f64 	%fd298, %fd297;
	@%p114 bra 	$L__BB8_25;
	setp.lt.s64 	%p115, %rd282, %rd27;
	min.s64 	%rd283, %rd282, %rd27;
	selp.f64 	%fd298, %fd297, %fd27, %p115;
$L__BB8_25:
	add.s32 	%r386, %r13, 1024;
	add.s32 	%r162, %r13, 512;
	setp.lt.s32 	%p116, %r162, %r1;
	@%p116 bra 	$L__BB8_13;
$L__BB8_26:
	setp.lt.s32 	%p117, %r1, 256;
	@%p117 bra 	$L__BB8_71;
	// begin inline asm
	mov.u32 %r276, %laneid;
	// end inline asm
	mov.b64 	%rd260, %fd298;
	mov.b64 	{%r278, %r283}, %rd260;
	mov.b32 	%r294, 1;
	mov.b32 	%r295, 31;
	mov.b32 	%r296, -1;
	// begin inline asm
	shfl.sync.down.b32 %r277, %r278, %r294, %r295, %r296;
	// end inline asm
	// begin inline asm
	shfl.sync.down.b32 %r282, %r283, %r294, %r295, %r296;
	// end inline asm
	mov.b64 	%rd261, {%r277, %r282};
	mov.b64 	%fd33, %rd261;
	mov.b64 	{%r288, %r293}, %rd283;
	// begin inline asm
	shfl.sync.down.b32 %r287, %r288, %r294, %r295, %r296;
	// end inline asm
	// begin inline asm
	shfl.sync.down.b32 %r292, %r293, %r294, %r295, %r296;
	// end inline asm
	mov.b64 	%rd31, {%r287, %r292};
	setp.gt.s32 	%p169, %r276, 30;
	mov.u64 	%rd285, %rd283;
	mov.f64 	%fd300, %fd298;
	@%p169 bra 	$L__BB8_31;
	abs.f64 	%fd34, %fd298;
	abs.f64 	%fd35, %fd33;
	setp.lt.f64 	%p170, %fd34, %fd35;
	mov.u64 	%rd285, %rd31;
	mov.f64 	%fd300, %fd33;
	@%p170 bra 	$L__BB8_31;
	setp.lt.f64 	%p171, %fd35, %fd34;
	mov.u64 	%rd285, %rd283;
	mov.f64 	%fd300, %fd298;
	@%p171 bra 	$L__BB8_31;
	setp.lt.s64 	%p172, %rd283, %rd31;
	min.s64 	%rd285, %rd283, %rd31;
	selp.f64 	%fd300, %fd298, %fd33, %p172;
$L__BB8_31:
	mov.b64 	%rd262, %fd300;
	mov.b64 	{%r298, %r303}, %rd262;
	mov.b32 	%r314, 2;
	mov.b32 	%r315, 31;
	mov.b32 	%r316, -1;
	// begin inline asm
	shfl.sync.down.b32 %r297, %r298, %r314, %r315, %r316;
	// end inline asm
	// begin inline asm
	shfl.sync.down.b32 %r302, %r303, %r314, %r315, %r316;
	// end inline asm
	mov.b64 	%rd263, {%r297, %r302};
	mov.b64 	%fd38, %rd263;
	mov.b64 	{%r308, %r313}, %rd285;
	// begin inline asm
	shfl.sync.down.b32 %r307, %r308, %r314, %r315, %r316;
	// end inline asm
	// begin inline asm
	shfl.sync.down.b32 %r312, %r313, %r314, %r315, %r316;
	// end inline asm
	mov.b64 	%rd34, {%r307, %r312};
	setp.gt.s32 	%p173, %r276, 29;
	mov.u64 	%rd286, %rd285;
	mov.f64 	%fd301, %fd300;
	@%p173 bra 	$L__BB8_35;
	abs.f64 	%fd39, %fd300;
	abs.f64 	%fd40, %fd38;
	setp.lt.f64 	%p174, %fd39, %fd40;
	mov.u64 	%rd286, %rd34;
	mov.f64 	%fd301, %fd38;
	@%p174 bra 	$L__BB8_35;
	setp.lt.f64 	%p175, %fd40, %fd39;
	mov.u64 	%rd286, %rd285;
	mov.f64 	%fd301, %fd300;
	@%p175 bra 	$L__BB8_35;
	setp.lt.s64 	%p176, %rd285, %rd34;
	min.s64 	%rd286, %rd285, %rd34;
	selp.f64 	%fd301, %fd300, %fd38, %p176;
$L__BB8_35:
	mov.b64 	%rd264, %fd301;
	mov.b64 	{%r318, %r323}, %rd264;
	mov.b32 	%r334, 4;
	mov.b32 	%r335, 31;
	mov.b32 	%r336, -1;
	// begin inline asm
	shfl.sync.down.b32 %r317, %r318, %r334, %r335, %r336;
	// end inline asm
	// begin inline asm
	shfl.sync.down.b32 %r322, %r323, %r334, %r335, %r336;
	// end inline asm
	mov.b64 	%rd265, {%r317, %r322};
	mov.b64 	%fd43, %rd265;
	mov.b64 	{%r328, %r333}, %rd286;
	// begin inline asm
	shfl.sync.down.b32 %r327, %r328, %r334, %r335, %r336;
	// end inline asm
	// begin inline asm
	shfl.sync.down.b32 %r332, %r333, %r334, %r335, %r336;
	// end inline asm
	mov.b64 	%rd37, {%r327, %r332};
	setp.gt.s32 	%p177, %r276, 27;
	mov.u64 	%rd287, %rd286;
	mov.f64 	%fd302, %fd301;
	@%p177 bra 	$L__BB8_39;
	abs.f64 	%fd44, %fd301;
	abs.f64 	%fd45, %fd43;
	setp.lt.f64 	%p178, %fd44, %fd45;
	mov.u64 	%rd287, %rd37;
	mov.f64 	%fd302, %fd43;
	@%p178 bra 	$L__BB8_39;
	setp.lt.f64 	%p179, %fd45, %fd44;
	mov.u64 	%rd287, %rd286;
	mov.f64 	%fd302, %fd301;
	@%p179 bra 	$L__BB8_39;
	setp.lt.s64 	%p180, %rd286, %rd37;
	min.s64 	%rd287, %rd286, %rd37;
	selp.f64 	%fd302, %fd301, %fd43, %p180;
$L__BB8_39:
	mov.b64 	%rd266, %fd302;
	mov.b64 	{%r338, %r343}, %rd266;
	mov.b32 	%r354, 8;
	mov.b32 	%r355, 31;
	mov.b32 	%r356, -1;
	// begin inline asm
	shfl.sync.down.b32 %r337, %r338, %r354, %r355, %r356;
	// end inline asm
	// begin inline asm
	shfl.sync.down.b32 %r342, %r343, %r354, %r355, %r356;
	// end inline asm
	mov.b64 	%rd267, {%r337, %r342};
	mov.b64 	%fd48, %rd267;
	mov.b64 	{%r348, %r353}, %rd287;
	// begin inline asm
	shfl.sync.down.b32 %r347, %r348, %r354, %r355, %r356;
	// end inline asm
	// begin inline asm
	shfl.sync.down.b32 %r352, %r353, %r354, %r355, %r356;
	// end inline asm
	mov.b64 	%rd40, {%r347, %r352};
	setp.gt.s32 	%p181, %r276, 23;
	mov.u64 	%rd288, %rd287;
	mov.f64 	%fd303, %fd302;
	@%p181 bra 	$L__BB8_43;
	abs.f64 	%fd49, %fd302;
	abs.f64 	%fd50, %fd48;
	setp.lt.f64 	%p182, %fd49, %fd50;
	mov.u64 	%rd288, %rd40;
	mov.f64 	%fd303, %fd48;
	@%p182 bra 	$L__BB8_43;
	setp.lt.f64 	%p183, %fd50, %fd49;
	mov.u64 	%rd288, %rd287;
	mov.f64 	%fd303, %fd302;
	@%p183 bra 	$L__BB8_43;
	setp.lt.s64 	%p184, %rd287, %rd40;
	min.s64 	%rd288, %rd287, %rd40;
	selp.f64 	%fd303, %fd302, %fd48, %p184;
$L__BB8_43:
	mov.b64 	%rd268, %fd303;
	mov.b64 	{%r358, %r363}, %rd268;
	mov.b32 	%r374, 16;
	mov.b32 	%r375, 31;
	mov.b32 	%r376, -1;
	// begin inline asm
	shfl.sync.down.b32 %r357, %r358, %r374, %r375, %r376;
	// end inline asm
	// begin inline asm
	shfl.sync.down.b32 %r362, %r363, %r374, %r375, %r376;
	// end inline asm
	mov.b64 	%rd269, {%r357, %r362};
	mov.b64 	%fd53, %rd269;
	mov.b64 	{%r368, %r373}, %rd288;
	// begin inline asm
	shfl.sync.down.b32 %r367, %r368, %r374, %r375, %r376;
	// end inline asm
	// begin inline asm
	shfl.sync.down.b32 %r372, %r373, %r374, %r375, %r376;
	// end inline asm
	mov.b64 	%rd43, {%r367, %r372};
	setp.gt.s32 	%p185, %r276, 15;
	mov.u64 	%rd340, %rd288;
	mov.f64 	%fd351, %fd303;
	@%p185 bra 	$L__BB8_47;
	abs.f64 	%fd54, %fd303;
	abs.f64 	%fd55, %fd53;
	setp.lt.f64 	%p186, %fd54, %fd55;
	mov.u64 	%rd340, %rd43;
	mov.f64 	%fd351, %fd53;
	@%p186 bra 	$L__BB8_47;
	setp.lt.f64 	%p187, %fd55, %fd54;
	mov.u64 	%rd340, %rd288;
	mov.f64 	%fd351, %fd303;
	@%p187 bra 	$L__BB8_47;
	setp.lt.s64 	%p188, %rd288, %rd43;
	min.s64 	%rd340, %rd288, %rd43;
	selp.f64 	%fd351, %fd303, %fd53, %p188;
$L__BB8_47:
	setp.ne.s32 	%p189, %r276, 0;
	@%p189 bra 	$L__BB8_49;
	shr.u32 	%r377, %r2, 1;
	and.b32  	%r378, %r377, 496;
	mov.u32 	%r379, _ZN6thrust24THRUST_300001_SM_1000_NS8cuda_cub4core6detail5shmemE;
	add.s32 	%r380, %r379, %r378;
	st.shared.f64 	[%r380+8], %fd351;
	st.shared.u64 	[%r380+16], %rd340;
$L__BB8_49:
	bar.sync 	0;
	setp.ne.s32 	%p190, %r2, 0;
	@%p190 bra 	$L__BB8_204;
	ld.shared.f64 	%fd58, [_ZN6thrust24THRUST_300001_SM_1000_NS8cuda_cub4core6detail5shmemE+24];
	ld.shared.u64 	%rd46, [_ZN6thrust24THRUST_300001_SM_1000_NS8cuda_cub4core6detail5shmemE+32];
	abs.f64 	%fd59, %fd351;
	abs.f64 	%fd60, %fd58;
	setp.lt.f64 	%p191, %fd59, %fd60;
	mov.u64 	%rd290, %rd46;
	mov.f64 	%fd305, %fd58;
	@%p191 bra 	$L__BB8_53;
	setp.lt.f64 	%p192, %fd60, %fd59;
	mov.u64 	%rd290, %rd340;
	mov.f64 	%fd305, %fd351;
	@%p192 bra 	$L__BB8_53;
	setp.lt.s64 	%p193, %rd340, %rd46;
	min.s64 	%rd290, %rd340, %rd46;
	selp.f64 	%fd305, %fd351, %fd58, %p193;
$L__BB8_53:
	ld.shared.f64 	%fd63, [_ZN6thrust24THRUST_300001_SM_1000_NS8cuda_cub4core6detail5shmemE+40];
	ld.shared.u64 	%rd49, [_ZN6thrust24THRUST_300001_SM_1000_NS8cuda_cub4core6detail5shmemE+48];
	abs.f64 	%fd64, %fd305;
	abs.f64 	%fd65, %fd63;
	setp.lt.f64 	%p194, %fd64, %fd65;
	mov.u64 	%rd291, %rd49;
	mov.f64 	%fd306, %fd63;
	@%p194 bra 	$L__BB8_56;
	setp.lt.f64 	%p195, %fd65, %fd64;
	mov.u64 	%rd291, %rd290;
	mov.f64 	%fd306, %fd305;
	@%p195 bra 	$L__BB8_56;
	setp.lt.s64 	%p196, %rd290, %rd49;
	min.s64 	%rd291, %rd290, %rd49;
	selp.f64 	%fd306, %fd305, %fd63, %p196;
$L__BB8_56:
	ld.shared.f64 	%fd68, [_ZN6thrust24THRUST_300001_SM_1000_NS8cuda_cub4core6detail5shmemE+56];
	ld.shared.u64 	%rd52, [_ZN6thrust24THRUST_300001_SM_1000_NS8cuda_cub4core6detail5shmemE+64];
	abs.f64 	%fd69, %fd306;
	abs.f64 	%fd70, %fd68;
	setp.lt.f64 	%p197, %fd69, %fd70;
	mov.u64 	%rd292, %rd52;
	mov.f64 	%fd307, %fd68;
	@%p197 bra 	$L__BB8_59;
	setp.lt.f64 	%p198, %fd70, %fd69;
	mov.u64 	%rd292, %rd291;
	mov.f64 	%fd307, %fd306;
	@%p198 bra 	$L__BB8_59;
	setp.lt.s64 	%p199, %rd291, %rd52;
	min.s64 	%rd292, %rd291, %rd52;
	selp.f64 	%fd307, %fd306, %fd68, %p199;
$L__BB8_59:
	ld.shared.f64 	%fd73, [_ZN6thrust24THRUST_300001_SM_1000_NS8cuda_cub4core6detail5shmemE+72];
	ld.shared.u64 	%rd55, [_ZN6thrust24THRUST_300001_SM_1000_NS8cuda_cub4core6detail5shmemE+80];
	abs.f64 	%fd74, %fd307;
	abs.f64 	%fd75, %fd73;
	setp.lt.f64 	%p200, %fd74, %fd75;
	mov.u64 	%rd293, %rd55;
	mov.f64 	%fd308, %fd73;
	@%p200 bra 	$L__BB8_62;
	setp.lt.f64 	%p201, %fd75, %fd74;
	mov.u64 	%rd293, %rd292;
	mov.f64 	%fd308, %fd307;
	@%p201 bra 	$L__BB8_62;
	setp.lt.s64 	%p202, %rd292, %rd55;
	min.s64 	%rd293, %rd292, %rd55;
	selp.f64 	%fd308, %fd307, %fd73, %p202;
$L__BB8_62:
	ld.shared.f64 	%fd78, [_ZN6thrust24THRUST_300001_SM_1000_NS8cuda_cub4core6detail5shmemE+88];
	ld.shared.u64 	%rd58, [_ZN6thrust24THRUST_300001_SM_1000_NS8cuda_cub4core6detail5shmemE+96];
	abs.f64 	%fd79, %fd308;
	abs.f64 	%fd80, %fd78;
	setp.lt.f64 	%p203, %fd79, %fd80;
	mov.u64 	%rd294, %rd58;
	mov.f64 	%fd309, %fd78;
	@%p203 bra 	$L__BB8_65;
	setp.lt.f64 	%p204, %fd80, %fd79;
	mov.u64 	%rd294, %rd293;
	mov.f64 	%fd309, %fd308;
	@%p204 bra 	$L__BB8_65;
	setp.lt.s64 	%p205, %rd293, %rd58;
	min.s64 	%rd294, %rd293, %rd58;
	selp.f64 	%fd309, %fd308, %fd78, %p205;
$L__BB8_65:
	ld.shared.f64 	%fd83, [_ZN6thrust24THRUST_300001_SM_1000_NS8cuda_cub4core6detail5shmemE+104];
	ld.shared.u64 	%rd61, [_ZN6thrust24THRUST_300001_SM_1000_NS8cuda_cub4core6detail5shmemE+112];
	abs.f64 	%fd84, %fd309;
	abs.f64 	%fd85, %fd83;
	setp.lt.f64 	%p206, %fd84, %fd85;
	mov.u64 	%rd295, %rd61;
	mov.f64 	%fd310, %fd83;
	@%p206 bra 	$L__BB8_68;
	setp.lt.f64 	%p207, %fd85, %fd84;
	mov.u64 	%rd295, %rd294;
	mov.f64 	%fd310, %fd309;
	@%p207 bra 	$L__BB8_68;
	setp.lt.s64 	%p208, %rd294, %rd61;
	min.s64 	%rd295, %rd294, %rd61;
	selp.f64 	%fd310, %fd309, %fd83, %p208;
$L__BB8_68:
	ld.shared.f64 	%fd88, [_ZN6thrust24THRUST_300001_SM_1000_NS8cuda_cub4core6detail5shmemE+120];
	ld.shared.u64 	%rd64, [_ZN6thrust24THRUST_300001_SM_1000_NS8cuda_cub4core6detail5shmemE+128];
	abs.f64 	%fd89, %fd310;
	abs.f64 	%fd90, %fd88;
	setp.lt.f64 	%p209, %fd89, %fd90;
	mov.u64 	%rd340, %rd64;
	mov.f64 	%fd351, %fd88;
	@%p209 bra 	$L__BB8_204;
	setp.lt.f64 	%p210, %fd90, %fd89;
	mov.u64 	%rd340, %rd295;
	mov.f64 	%fd351, %fd310;
	@%p210 bra 	$L__BB8_204;
	setp.lt.s64 	%p211, %rd295, %rd64;
	min.s64 	%rd340, %rd295, %rd64;
	selp.f64 	%fd351, %fd310, %fd88, %p211;
	bra.uni 	$L__BB8_204;
$L__BB8_71:
	// begin inline asm
	mov.u32 %r163, %laneid;
	// end inline asm
	and.b32  	%r184, %r2, 992;
	add.s32 	%r185, %r184, 32;
	setp.gt.s32 	%p118, %r185, %r1;
	not.b32 	%r186, %r184;
	add.s32 	%r187, %r1, %r186;
	selp.b32 	%r182, %r187, 31, %p118;
	mov.b64 	%rd250, %fd298;
	mov.b64 	{%r165, %r170}, %rd250;
	mov.b32 	%r181, 1;
	mov.b32 	%r183, -1;
	// begin inline asm
	shfl.sync.down.b32 %r164, %r165, %r181, %r182, %r183;
	// end inline asm
	// begin inline asm
	shfl.sync.down.b32 %r169, %r170, %r181, %r182, %r183;
	// end inline asm
	mov.b64 	%rd251, {%r164, %r169};
	mov.b64 	%fd92, %rd251;
	mov.b64 	{%r175, %r180}, %rd283;
	// begin inline asm
	shfl.sync.down.b32 %r174, %r175, %r181, %r182, %r183;
	// end inline asm
	// begin inline asm
	shfl.sync.down.b32 %r179, %r180, %r181, %r182, %r183;
	// end inline asm
	mov.b64 	%rd66, {%r174, %r179};
	setp.ge.s32 	%p119, %r163, %r182;
	mov.u64 	%rd296, %rd283;
	mov.f64 	%fd311, %fd298;
	@%p119 bra 	$L__BB8_75;
	abs.f64 	%fd93, %fd298;
	abs.f64 	%fd94, %fd92;
	setp.lt.f64 	%p120, %fd93, %fd94;
	mov.u64 	%rd296, %rd66;
	mov.f64 	%fd311, %fd92;
	@%p120 bra 	$L__BB8_75;
	setp.lt.f64 	%p121, %fd94, %fd93;
	mov.u64 	%rd296, %rd283;
	mov.f64 	%fd311, %fd298;
	@%p121 bra 	$L__BB8_75;
	setp.lt.s64 	%p122, %rd283, %rd66;
	min.s64 	%rd296, %rd283, %rd66;
	selp.f64 	%fd311, %fd298, %fd92, %p122;
$L__BB8_75:
	mov.b64 	%rd252, %fd311;
	mov.b64 	{%r189, %r194}, %rd252;
	mov.b32 	%r205, 2;
	mov.b32 	%r207, -1;
	// begin inline asm
	shfl.sync.down.b32 %r188, %r189, %r205, %r182, %r207;
	// end inline asm
	// begin inline asm
	shfl.sync.down.b32 %r193, %r194, %r205, %r182, %r207;
	// end inline asm
	mov.b64 	%rd253, {%r188, %r193};
	mov.b64 	%fd97, %rd253;
	mov.b64 	{%r199, %r204}, %rd296;
	// begin inline asm
	shfl.sync.down.b32 %r198, %r199, %r205, %r182, %r207;
	// end inline asm
	// begin inline asm
	shfl.sync.down.b32 %r203, %r204, %r205, %r182, %r207;
	// end inline asm
	mov.b64 	%rd69, {%r198, %r203};
	add.s32 	%r208, %r163, 2;
	setp.gt.s32 	%p123, %r208, %r182;
	mov.u64 	%rd297, %rd296;
	mov.f64 	%fd312, %fd311;
	@%p123 bra 	$L__BB8_79;
	abs.f64 	%fd98, %fd311;
	abs.f64 	%fd99, %fd97;
	setp.lt.f64 	%p124, %fd98, %fd99;
	mov.u64 	%rd297, %rd69;
	mov.f64 	%fd312, %fd97;
	@%p124 bra 	$L__BB8_79;
	setp.lt.f64 	%p125, %fd99, %fd98;
	mov.u64 	%rd297, %rd296;
	mov.f64 	%fd312, %fd311;
	@%p125 bra 	$L__BB8_79;
	setp.lt.s64 	%p126, %rd296, %rd69;
	min.s64 	%rd297, %rd296, %rd69;
	selp.f64 	%fd312, %fd311, %fd97, %p126;
$L__BB8_79:
	mov.b64 	%rd254, %fd312;
	mov.b64 	{%r210, %r215}, %rd254;
	mov.b32 	%r226, 4;
	mov.b32 	%r228, -1;
	// begin inline asm
	shfl.sync.down.b32 %r209, %r210, %r226, %r182, %r228;
	// end inline asm
	// begin inline asm
	shfl.sync.down.b32 %r214, %r215, %r226, %r182, %r228;
	// end inline asm
	mov.b64 	%rd255, {%r209, %r214};
	mov.b64 	%fd102, %rd255;
	mov.b64 	{%r220, %r225}, %rd297;
	// begin inline asm
	shfl.sync.down.b32 %r219, %r220, %r226, %r182, %r228;
	// end inline asm
	// begin inline asm
	shfl.sync.down.b32 %r224, %r225, %r226, %r182, %r228;
	// end inline asm
	mov.b64 	%rd72, {%r219, %r224};
	add.s32 	%r229, %r163, 4;
	setp.gt.s32 	%p127, %r229, %r182;
	mov.u64 	%rd298, %rd297;
	mov.f64 	%fd313, %fd312;
	@%p127 bra 	$L__BB8_83;
	abs.f64 	%fd103, %fd312;
	abs.f64 	%fd104, %fd102;
	setp.lt.f64 	%p128, %fd103, %fd104;
	mov.u64 	%rd298, %rd72;
	mov.f64 	%fd313, %fd102;
	@%p128 bra 	$L__BB8_83;
	setp.lt.f64 	%p129, %fd104, %fd103;
	mov.u64 	%rd298, %rd297;
	mov.f64 	%fd313, %fd312;
	@%p129 bra 	$L__BB8_83;
	setp.lt.s64 	%p130, %rd297, %rd72;
	min.s64 	%rd298, %rd297, %rd72;
	selp.f64 	%fd313, %fd312, %fd102, %p130;
$L__BB8_83:
	mov.b64 	%rd256, %fd313;
	mov.b64 	{%r231, %r236}, %rd256;
	mov.b32 	%r247, 8;
	mov.b32 	%r249, -1;
	// begin inline asm
	shfl.sync.down.b32 %r230, %r231, %r247, %r182, %r249;
	// end inline asm
	// begin inline asm
	shfl.sync.down.b32 %r235, %r236, %r247, %r182, %r249;
	// end inline asm
	mov.b64 	%rd257, {%r230, %r235};
	mov.b64 	%fd107, %rd257;
	mov.b64 	{%r241, %r246}, %rd298;
	// begin inline asm
	shfl.sync.down.b32 %r240, %r241, %r247, %r182, %r249;
	// end inline asm
	// begin inline asm
	shfl.sync.down.b32 %r245, %r246, %r247, %r182, %r249;
	// end inline asm
	mov.b64 	%rd75, {%r240, %r245};
	add.s32 	%r250, %r163, 8;
	setp.gt.s32 	%p131, %r250, %r182;
	mov.u64 	%rd299, %rd298;
	mov.f64 	%fd314, %fd313;
	@%p131 bra 	$L__BB8_87;
	abs.f64 	%fd108, %fd313;
	abs.f64 	%fd109, %fd107;
	setp.lt.f64 	%p132, %fd108, %fd109;
	mov.u64 	%rd299, %rd75;
	mov.f64 	%fd314, %fd107;
	@%p132 bra 	$L__BB8_87;
	setp.lt.f64 	%p133, %fd109, %fd108;
	mov.u64 	%rd299, %rd298;
	mov.f64 	%fd314, %fd313;
	@%p133 bra 	$L__BB8_87;
	setp.lt.s64 	%p134, %rd298, %rd75;
	min.s64 	%rd299, %rd298, %rd75;
	selp.f64 	%fd314, %fd313, %fd107, %p134;
$L__BB8_87:
	mov.b64 	%rd258, %fd314;
	mov.b64 	{%r252, %r257}, %rd258;
	mov.b32 	%r268, 16;
	mov.b32 	%r270, -1;
	// begin inline asm
	shfl.sync.down.b32 %r251, %r252, %r268, %r182, %r270;
	// end inline asm
	// begin inline asm
	shfl.sync.down.b32 %r256, %r257, %r268, %r182, %r270;
	// end inline asm
	mov.b64 	%rd259, {%r251, %r256};
	mov.b64 	%fd112, %rd259;
	mov.b64 	{%r262, %r267}, %rd299;
	// begin inline asm
	shfl.sync.down.b32 %r261, %r262, %r268, %r182, %r270;
	// end inline asm
	// begin inline asm
	shfl.sync.down.b32 %r266, %r267, %r268, %r182, %r270;
	// end inline asm
	mov.b64 	%rd78, {%r261, %r266};
	add.s32 	%r271, %r163, 16;
	setp.gt.s32 	%p135, %r271, %r182;
	mov.u64 	%rd340, %rd299;
	mov.f64 	%fd351, %fd314;
	@%p135 bra 	$L__BB8_91;
	abs.f64 	%fd113, %fd314;
	abs.f64 	%fd114, %fd112;
	setp.lt.f64 	%p136, %fd113, %fd114;
	mov.u64 	%rd340, %rd78;
	mov.f64 	%fd351, %fd112;
	@%p136 bra 	$L__BB8_91;
	setp.lt.f64 	%p137, %fd114, %fd113;
	mov.u64 	%rd340, %rd299;
	mov.f64 	%fd351, %fd314;
	@%p137 bra 	$L__BB8_91;
	setp.lt.s64 	%p138, %rd299, %rd78;
	min.s64 	%rd340, %rd299, %rd78;
	selp.f64 	%fd351, %fd314, %fd112, %p138;
$L__BB8_91:
	setp.ne.s32 	%p139, %r163, 0;
	@%p139 bra 	$L__BB8_93;
	shr.u32 	%r272, %r2, 1;
	and.b32  	%r273, %r272, 496;
	mov.u32 	%r274, _ZN6thrust24THRUST_300001_SM_1000_NS8cuda_cub4core6detail5shmemE;
	add.s32 	%r275, %r274, %r273;
	st.shared.f64 	[%r275+8], %fd351;
	st.shared.u64 	[%r275+16], %rd340;
$L__BB8_93:
	bar.sync 	0;
	setp.ne.s32 	%p140, %r2, 0;
	@%p140 bra 	$L__BB8_204;
	setp.lt.s32 	%p141, %r1, 33;
	mov.f64 	%fd316, %fd351;
	mov.u64 	%rd301, %rd340;
	@%p141 bra 	$L__BB8_98;
	ld.shared.f64 	%fd117, [_ZN6thrust24THRUST_300001_SM_1000_NS8cuda_cub4core6detail5shmemE+24];
	ld.shared.u64 	%rd81, [_ZN6thrust24THRUST_300001_SM_1000_NS8cuda_cub4core6detail5shmemE+32];
	abs.f64 	%fd118, %fd351;
	abs.f64 	%fd119, %fd117;
	setp.lt.f64 	%p142, %fd118, %fd119;
	mov.f64 	%fd316, %fd117;
	mov.u64 	%rd301, %rd81;
	@%p142 bra 	$L__BB8_98;
	setp.lt.f64 	%p143, %fd119, %fd118;
	mov.f64 	%fd316, %fd351;
	mov.u64 	%rd301, %rd340;
	@%p143 bra 	$L__BB8_98;
	setp.lt.s64 	%p144, %rd340, %rd81;
	min.s64 	%rd301, %rd340, %rd81;
	selp.f64 	%fd316, %fd351, %fd117, %p144;
$L__BB8_98:
	setp.lt.s32 	%p145, %r1, 65;
	mov.f64 	%fd317, %fd316;
	mov.u64 	%rd302, %rd301;
	@%p145 bra 	$L__BB8_102;
	ld.shared.f64 	%fd122, [_ZN6thrust24THRUST_300001_SM_1000_NS8cuda_cub4core6detail5shmemE+40];
	ld.shared.u64 	%rd84, [_ZN6thrust24THRUST_300001_SM_1000_NS8cuda_cub4core6detail5shmemE+48];
	abs.f64 	%fd123, %fd316;
	abs.f64 	%fd124, %fd122;
	setp.lt.f64 	%p146, %fd123, %fd124;
	mov.f64 	%fd317, %fd122;
	mov.u64 	%rd302, %rd84;
	@%p146 bra 	$L__BB8_102;
	setp.lt.f64 	%p147, %fd124, %fd123;
	mov.f64 	%fd317, %fd316;
	mov.u64 	%rd302, %rd301;
	@%p147 bra 	$L__BB8_102;
	setp.lt.s64 	%p148, %rd301, %rd84;
	min.s64 	%rd302, %rd301, %rd84;
	selp.f64 	%fd317, %fd316, %fd122, %p148;
$L__BB8_102:
	setp.lt.s32 	%p149, %r1, 97;
	mov.f64 	%fd318, %fd317;
	mov.u64 	%rd303, %rd302;
	@%p149 bra 	$L__BB8_106;
	ld.shared.f64 	%fd127, [_ZN6thrust24THRUST_300001_SM_1000_NS8cuda_cub4core6detail5shmemE+56];
	ld.shared.u64 	%rd87, [_ZN6thrust24THRUST_300001_SM_1000_NS8cuda_cub4core6detail5shmemE+64];
	abs.f64 	%fd128, %fd317;
	abs.f64 	%fd129, %fd127;
	setp.lt.f64 	%p150, %fd128, %fd129;
	mov.f64 	%fd318, %fd127;
	mov.u64 	%rd303, %rd87;
	@%p150 bra 	$L__BB8_106;
	setp.lt.f64 	%p151, %fd129, %fd128;
	mov.f64 	%fd318, %fd317;
	mov.u64 	%rd303, %rd302;
	@%p151 bra 	$L__BB8_106;
	setp.lt.s64 	%p152, %rd302, %rd87;
	min.s64 	%rd303, %rd302, %rd87;
	selp.f64 	%fd318, %fd317, %fd127, %p152;
$L__BB8_106:
	setp.lt.s32 	%p153, %r1, 129;
	mov.f64 	%fd319, %fd318;
	mov.u64 	%rd304, %rd303;
	@%p153 bra 	$L__BB8_110;
	ld.shared.f64 	%fd132, [_ZN6thrust24THRUST_300001_SM_1000_NS8cuda_cub4core6detail5shmemE+72];
	ld.shared.u64 	%rd90, [_ZN6thrust24THRUST_300001_SM_1000_NS8cuda_cub4core6detail5shmemE+80];
	abs.f64 	%fd133, %fd318;
	abs.f64 	%fd134, %fd132;
	setp.lt.f64 	%p154, %fd133, %fd134;
	mov.f64 	%fd319, %fd132;
	mov.u64 	%rd304, %rd90;
	@%p154 bra 	$L__BB8_110;
	setp.lt.f64 	%p155, %fd134, %fd133;
	mov.f64 	%fd319, %fd318;
	mov.u64 	%rd304, %rd303;
	@%p155 bra 	$L__BB8_110;
	setp.lt.s64 	%p156, %rd303, %rd90;
	min.s64 	%rd304, %rd303, %rd90;
	selp.f64 	%fd319, %fd318, %fd132, %p156;
$L__BB8_110:
	setp.lt.s32 	%p157, %r1, 161;
	mov.f64 	%fd320, %fd319;
	mov.u64 	%rd305, %rd304;
	@%p157 bra 	$L__BB8_114;
	ld.shared.f64 	%fd137, [_ZN6thrust24THRUST_300001_SM_1000_NS8cuda_cub4core6detail5shmemE+88];
	ld.shared.u64 	%rd93, [_ZN6thrust24THRUST_300001_SM_1000_NS8cuda_cub4core6detail5shmemE+96];
	abs.f64 	%fd138, %fd319;
	abs.f64 	%fd139, %fd137;
	setp.lt.f64 	%p158, %fd138, %fd139;
	mov.f64 	%fd320, %fd137;
	mov.u64 	%rd305, %rd93;
	@%p158 bra 	$L__BB8_114;
	setp.lt.f64 	%p159, %fd139, %fd138;
	mov.f64 	%fd320, %fd319;
	mov.u64 	%rd305, %rd304;
	@%p159 bra 	$L__BB8_114;
	setp.lt.s64 	%p160, %rd304, %rd93;
	min.s64 	%rd305, %rd304, %rd93;
	selp.f64 	%fd320, %fd319, %fd137, %p160;
$L__BB8_114:
	setp.lt.s32 	%p161, %r1, 193;
	mov.f64 	%fd321, %fd320;
	mov.u64 	%rd306, %rd305;
	@%p161 bra 	$L__BB8_118;
	ld.shared.f64 	%fd142, [_ZN6thrust24THRUST_300001_SM_1000_NS8cuda_cub4core6detail5shmemE+104];
	ld.shared.u64 	%rd96, [_ZN6thrust24THRUST_300001_SM_1000_NS8cuda_cub4core6detail5shmemE+112];
	abs.f64 	%fd143, %fd320;
	abs.f64 	%fd144, %fd142;
	setp.lt.f64 	%p162, %fd143, %fd144;
	mov.f64 	%fd321, %fd142;
	mov.u64 	%rd306, %rd96;
	@%p162 bra 	$L__BB8_118;
	setp.lt.f64 	%p163, %fd144, %fd143;
	mov.f64 	%fd321, %fd320;
	mov.u64 	%rd306, %rd305;
	@%p163 bra 	$L__BB8_118;
	setp.lt.s64 	%p164, %rd305, %rd96;
	min.s64 	%rd306, %rd305, %rd96;
	selp.f64 	%fd321, %fd320, %fd142, %p164;
$L__BB8_118:
	setp.lt.s32 	%p165, %r1, 225;
	mov.u64 	%rd340, %rd306;
	mov.f64 	%fd351, %fd321;
	@%p165 bra 	$L__BB8_204;
	ld.shared.f64 	%fd147, [_ZN6thrust24THRUST_300001_SM_1000_NS8cuda_cub4core6detail5shmemE+120];
	ld.shared.u64 	%rd99, [_ZN6thrust24THRUST_300001_SM_1000_NS8cuda_cub4core6detail5shmemE+128];
	abs.f64 	%fd148, %fd321;
	abs.f64 	%fd149, %fd147;
	setp.lt.f64 	%p166, %fd148, %fd149;
	mov.u64 	%rd340, %rd99;
	mov.f64 	%fd351, %fd147;
	@%p166 bra 	$L__BB8_204;
	setp.lt.f64 	%p167, %fd149, %fd148;
	mov.u64 	%rd340, %rd306;
	mov.f64 	%fd351, %fd321;
	@%p167 bra 	$L__BB8_204;
	setp.lt.s64 	%p168, %rd306, %rd99;
	min.s64 	%rd340, %rd306, %rd99;
	selp.f64 	%fd351, %fd321, %fd147, %p168;
	bra.uni 	$L__BB8_204;
$L__BB8_122:
	mov.u32 	%r18, %tid.x;
	cvt.u64.u32 	%rd101, %r18;
	mul.wide.u32 	%rd195, %r18, 8;
	add.s64 	%rd102, %rd1, %rd195;
	ld.global.f64 	%fd274, [%rd102];
	add.s32 	%r31, %r18, 256;
	cvt.u64.u32 	%rd196, %r31;
	ld.global.f64 	%fd275, [%rd102+2048];
	add.s32 	%r32, %r18, 512;
	cvt.u64.u32 	%rd197, %r32;
	ld.global.f64 	%fd276, [%rd102+4096];
	add.s32 	%r33, %r18, 768;
	cvt.u64.u32 	%rd198, %r33;
	ld.global.f64 	%fd277, [%rd102+6144];
	or.b32  	%r34, %r18, 1024;
	cvt.u64.u32 	%rd103, %r34;
	add.s64 	%rd327, %rd192, %rd103;
	ld.global.f64 	%fd338, [%rd102+8192];
	abs.f64 	%fd278, %fd274;
	abs.f64 	%fd279, %fd275;
	setp.geu.f64 	%p3, %fd278, %fd279;
	selp.f64 	%fd280, %fd274, %fd275, %p3;
	selp.b64 	%rd199, %rd101, %rd196, %p3;
	abs.f64 	%fd281, %fd280;
	abs.f64 	%fd282, %fd276;
	setp.geu.f64 	%p4, %fd281, %fd282;
	selp.f64 	%fd283, %fd280, %fd276, %p4;
	selp.b64 	%rd200, %rd199, %rd197, %p4;
	abs.f64 	%fd284, %fd283;
	abs.f64 	%fd285, %fd277;
	setp.geu.f64 	%p5, %fd284, %fd285;
	selp.f64 	%fd152, %fd283, %fd277, %p5;
	selp.b64 	%rd105, %rd200, %rd198, %p5;
	abs.f64 	%fd153, %fd152;
	abs.f64 	%fd154, %fd338;
	setp.lt.f64 	%p6, %fd153, %fd154;
	@%p6 bra 	$L__BB8_124;
	setp.lt.f64 	%p7, %fd154, %fd153;
	setp.lt.u64 	%p8, %rd105, %rd103;
	or.pred  	%p9, %p7, %p8;
	selp.f64 	%fd338, %fd152, %fd338, %p9;
	add.s64 	%rd203, %rd192, %rd105;
	selp.b64 	%rd327, %rd203, %rd327, %p9;
$L__BB8_124:
	setp.lt.u64 	%p10, %rd194, 2560;
	mov.b64 	%rd316, 1280;
	@%p10 bra 	$L__BB8_137;
	mov.b64 	%rd308, 1280;
	mov.f64 	%fd323, %fd338;
$L__BB8_126:
	add.s64 	%rd206, %rd308, %rd101;
	shl.b64 	%rd207, %rd308, 3;
	add.s64 	%rd208, %rd102, %rd207;
	add.s64 	%rd310, %rd206, %rd192;
	ld.global.f64 	%fd324, [%rd208];
	ld.global.f64 	%fd325, [%rd208+2048];
	ld.global.f64 	%fd326, [%rd208+4096];
	add.s64 	%rd313, %rd310, 768;
	ld.global.f64 	%fd327, [%rd208+6144];
	ld.global.f64 	%fd338, [%rd208+8192];
	abs.f64 	%fd163, %fd323;
	abs.f64 	%fd164, %fd324;
	setp.lt.f64 	%p11, %fd163, %fd164;
	@%p11 bra 	$L__BB8_128;
	setp.lt.f64 	%p12, %fd164, %fd163;
	setp.lt.s64 	%p13, %rd327, %rd310;
	or.pred  	%p14, %p12, %p13;
	selp.f64 	%fd324, %fd323, %fd324, %p14;
	selp.b64 	%rd310, %rd327, %rd310, %p14;
$L__BB8_128:
	add.s64 	%rd209, %rd308, %rd101;
	add.s64 	%rd210, %rd209, %rd192;
	add.s64 	%rd311, %rd210, 256;
	abs.f64 	%fd167, %fd324;
	abs.f64 	%fd168, %fd325;
	setp.lt.f64 	%p15, %fd167, %fd168;
	@%p15 bra 	$L__BB8_130;
	setp.lt.f64 	%p16, %fd168, %fd167;
	setp.lt.s64 	%p17, %rd310, %rd311;
	or.pred  	%p18, %p16, %p17;
	selp.f64 	%fd325, %fd324, %fd325, %p18;
	selp.b64 	%rd311, %rd310, %rd311, %p18;
$L__BB8_130:
	add.s64 	%rd211, %rd308, %rd101;
	add.s64 	%rd212, %rd211, %rd192;
	add.s64 	%rd312, %rd212, 512;
	abs.f64 	%fd171, %fd325;
	abs.f64 	%fd172, %fd326;
	setp.lt.f64 	%p19, %fd171, %fd172;
	@%p19 bra 	$L__BB8_132;
	setp.lt.f64 	%p20, %fd172, %fd171;
	setp.lt.s64 	%p21, %rd311, %rd312;
	or.pred  	%p22, %p20, %p21;
	selp.f64 	%fd326, %fd325, %fd326, %p22;
	selp.b64 	%rd312, %rd311, %rd312, %p22;
$L__BB8_132:
	abs.f64 	%fd175, %fd326;
	abs.f64 	%fd176, %fd327;
	setp.lt.f64 	%p23, %fd175, %fd176;
	@%p23 bra 	$L__BB8_134;
	setp.lt.f64 	%p24, %fd176, %fd175;
	setp.lt.s64 	%p25, %rd312, %rd313;
	or.pred  	%p26, %p24, %p25;
	selp.f64 	%fd327, %fd326, %fd327, %p26;
	selp.b64 	%rd313, %rd312, %rd313, %p26;
$L__BB8_134:
	add.s64 	%rd213, %rd308, %rd101;
	add.s64 	%rd214, %rd213, %rd192;
	add.s64 	%rd327, %rd214, 1024;
	abs.f64 	%fd179, %fd327;
	abs.f64 	%fd180, %fd338;
	setp.lt.f64 	%p27, %fd179, %fd180;
	@%p27 bra 	$L__BB8_136;
	setp.lt.f64 	%p28, %fd180, %fd179;
	setp.lt.s64 	%p29, %rd313, %rd327;
	or.pred  	%p30, %p28, %p29;
	selp.f64 	%fd338, %fd327, %fd338, %p30;
	selp.b64 	%rd327, %rd313, %rd327, %p30;
$L__BB8_136:
	add.s64 	%rd316, %rd308, 1280;
	add.s64 	%rd215, %rd308, 2560;
	setp.le.s64 	%p31, %rd215, %rd194;
	mov.u64 	%rd308, %rd316;
	mov.f64 	%fd323, %fd338;
	@%p31 bra 	$L__BB8_126;
$L__BB8_137:
	setp.le.s64 	%p32, %rd194, %rd316;
	@%p32 bra 	$L__BB8_160;
	cvt.u32.u64 	%r35, %rd316;
	cvt.u32.u64 	%r36, %rd194;
	sub.s32 	%r19, %r36, %r35;
	setp.ge.s32 	%p33, %r18, %r19;
	@%p33 bra 	$L__BB8_160;
	cvta.to.global.u64 	%rd128, %rd191;
	not.b32 	%r38, %r18;
	add.s32 	%r39, %r38, %r36;
	sub.s32 	%r20, %r39, %r35;
	and.b32  	%r41, %r20, 768;
	setp.eq.s32 	%p34, %r41, 768;
	mov.u32 	%r389, %r18;
	@%p34 bra 	$L__BB8_145;
	add.s64 	%rd217, %rd316, %rd101;
	add.s64 	%rd318, %rd217, %rd192;
	shl.b64 	%rd218, %rd217, 3;
	add.s64 	%rd317, %rd128, %rd218;
	shr.u32 	%r42, %r20, 8;
	add.s32 	%r43, %r42, 1;
	and.b32  	%r44, %r43, 3;
	neg.s32 	%r387, %r44;
	mov.u32 	%r389, %r18;
$L__BB8_141:
	.pragma "nounroll";
	mov.u64 	%rd133, %rd327;
	mov.f64 	%fd184, %fd338;
	ld.global.f64 	%fd185, [%rd317];
	abs.f64 	%fd186, %fd184;
	abs.f64 	%fd187, %fd185;
	setp.lt.f64 	%p35, %fd186, %fd187;
	mov.f64 	%fd338, %fd185;
	mov.u64 	%rd327, %rd318;
	@%p35 bra 	$L__BB8_144;
	setp.lt.f64 	%p36, %fd187, %fd186;
	mov.f64 	%fd338, %fd184;
	mov.u64 	%rd327, %rd133;
	@%p36 bra 	$L__BB8_144;
	setp.lt.s64 	%p37, %rd133, %rd318;
	selp.f64 	%fd338, %fd184, %fd185, %p37;
	min.s64 	%rd327, %rd133, %rd318;
$L__BB8_144:
	add.s32 	%r389, %r389, 256;
	add.s64 	%rd318, %rd318, 256;
	add.s64 	%rd317, %rd317, 2048;
	add.s32 	%r387, %r387, 1;
	setp.ne.s32 	%p38, %r387, 0;
	@%p38 bra 	$L__BB8_141;
$L__BB8_145:
	setp.lt.u32 	%p39, %r20, 768;
	@%p39 bra 	$L__BB8_160;
	add.s32 	%r390, %r389, 512;
$L__BB8_147:
	mov.u32 	%r28, %r390;
	add.s32 	%r45, %r28, -512;
	cvt.u64.u32 	%rd219, %r45;
	add.s64 	%rd220, %rd316, %rd219;
	shl.b64 	%rd221, %rd220, 3;
	add.s64 	%rd141, %rd128, %rd221;
	add.s64 	%rd142, %rd220, %rd192;
	ld.global.f64 	%fd193, [%rd141];
	abs.f64 	%fd194, %fd338;
	abs.f64 	%fd195, %fd193;
	setp.lt.f64 	%p40, %fd194, %fd195;
	mov.f64 	%fd335, %fd193;
	mov.u64 	%rd324, %rd142;
	@%p40 bra 	$L__BB8_150;
	setp.lt.f64 	%p41, %fd195, %fd194;
	mov.f64 	%fd335, %fd338;
	mov.u64 	%rd324, %rd327;
	@%p41 bra 	$L__BB8_150;
	setp.lt.s64 	%p42, %rd327, %rd142;
	selp.f64 	%fd335, %fd338, %fd193, %p42;
	min.s64 	%rd324, %rd327, %rd142;
$L__BB8_150:
	add.s32 	%r46, %r28, -256;
	cvt.u64.u32 	%rd222, %r46;
	add.s64 	%rd223, %rd316, %rd222;
	add.s64 	%rd145, %rd223, %rd192;
	ld.global.f64 	%fd198, [%rd141+2048];
	abs.f64 	%fd199, %fd335;
	abs.f64 	%fd200, %fd198;
	setp.lt.f64 	%p43, %fd199, %fd200;
	mov.f64 	%fd336, %fd198;
	mov.u64 	%rd325, %rd145;
	@%p43 bra 	$L__BB8_153;
	setp.lt.f64 	%p44, %fd200, %fd199;
	mov.f64 	%fd336, %fd335;
	mov.u64 	%rd325, %rd324;
	@%p44 bra 	$L__BB8_153;
	setp.lt.s64 	%p45, %rd324, %rd145;
	selp.f64 	%fd336, %fd335, %fd198, %p45;
	min.s64 	%rd325, %rd324, %rd145;
$L__BB8_153:
	cvt.u64.u32 	%rd224, %r28;
	add.s64 	%rd225, %rd316, %rd224;
	add.s64 	%rd148, %rd225, %rd192;
	ld.global.f64 	%fd203, [%rd141+4096];
	abs.f64 	%fd204, %fd336;
	abs.f64 	%fd205, %fd203;
	setp.lt.f64 	%p46, %fd204, %fd205;
	mov.f64 	%fd337, %fd203;
	mov.u64 	%rd326, %rd148;
	@%p46 bra 	$L__BB8_156;
	setp.lt.f64 	%p47, %fd205, %fd204;
	mov.f64 	%fd337, %fd336;
	mov.u64 	%rd326, %rd325;
	@%p47 bra 	$L__BB8_156;
	setp.lt.s64 	%p48, %rd325, %rd148;
	selp.f64 	%fd337, %fd336, %fd203, %p48;
	min.s64 	%rd326, %rd325, %rd148;
$L__BB8_156:
	add.s32 	%r47, %r28, 256;
	cvt.u64.u32 	%rd226, %r47;
	add.s64 	%rd227, %rd316, %rd226;
	add.s64 	%rd151, %rd227, %rd192;
	ld.global.f64 	%fd208, [%rd141+6144];
	abs.f64 	%fd209, %fd337;
	abs.f64 	%fd210, %fd208;
	setp.lt.f64 	%p49, %fd209, %fd210;
	mov.f64 	%fd338, %fd208;
	mov.u64 	%rd327, %rd151;
	@%p49 bra 	$L__BB8_159;
	setp.lt.f64 	%p50, %fd210, %fd209;
	mov.f64 	%fd338, %fd337;
	mov.u64 	%rd327, %rd326;
	@%p50 bra 	$L__BB8_159;
	setp.lt.s64 	%p51, %rd326, %rd151;
	selp.f64 	%fd338, %fd337, %fd208, %p51;
	min.s64 	%rd327, %rd326, %rd151;
$L__BB8_159:
	add.s32 	%r390, %r28, 1024;
	add.s32 	%r48, %r28, 512;
	setp.lt.s32 	%p52, %r48, %r19;
	@%p52 bra 	$L__BB8_147;
$L__BB8_160:
	// begin inline asm
	mov.u32 %r49, %laneid;
	// end inline asm
	mov.b64 	%rd228, %fd338;
	mov.b64 	{%r51, %r56}, %rd228;
	mov.b32 	%r67, 1;
	mov.b32 	%r68, 31;
	mov.b32 	%r69, -1;
	// begin inline asm
	shfl.sync.down.b32 %r50, %r51, %r67, %r68, %r69;
	// end inline asm
	// begin inline asm
	shfl.sync.down.b32 %r55, %r56, %r67, %r68, %r69;
	// end inline asm
	mov.b64 	%rd229, {%r50, %r55};
	mov.b64 	%fd214, %rd229;
	mov.b64 	{%r61, %r66}, %rd327;
	// begin inline asm
	shfl.sync.down.b32 %r60, %r61, %r67, %r68, %r69;
	// end inline asm
	// begin inline asm
	shfl.sync.down.b32 %r65, %r66, %r67, %r68, %r69;
	// end inline asm
	mov.b64 	%rd155, {%r60, %r65};
	setp.gt.s32 	%p53, %r49, 30;
	mov.f64 	%fd340, %fd338;
	mov.u64 	%rd329, %rd327;
	@%p53 bra 	$L__BB8_164;
	abs.f64 	%fd215, %fd338;
	abs.f64 	%fd216, %fd214;
	setp.lt.f64 	%p54, %fd215, %fd216;
	mov.f64 	%fd340, %fd214;
	mov.u64 	%rd329, %rd155;
	@%p54 bra 	$L__BB8_164;
	setp.lt.f64 	%p55, %fd216, %fd215;
	mov.f64 	%fd340, %fd338;
	mov.u64 	%rd329, %rd327;
	@%p55 bra 	$L__BB8_164;
	setp.lt.s64 	%p56, %rd327, %rd155;
	selp.f64 	%fd340, %fd338, %fd214, %p56;
	min.s64 	%rd329, %rd327, %rd155;
$L__BB8_164:
	mov.b64 	%rd230, %fd340;
	mov.b64 	{%r71, %r76}, %rd230;
	mov.b32 	%r87, 2;
	mov.b32 	%r88, 31;
	mov.b32 	%r89, -1;
	// begin inline asm
	shfl.sync.down.b32 %r70, %r71, %r87, %r88, %r89;
	// end inline asm
	// begin inline asm
	shfl.sync.down.b32 %r75, %r76, %r87, %r88, %r89;
	// end inline asm
	mov.b64 	%rd231, {%r70, %r75};
	mov.b64 	%fd219, %rd231;
	mov.b64 	{%r81, %r86}, %rd329;
	// begin inline asm
	shfl.sync.down.b32 %r80, %r81, %r87, %r88, %r89;
	// end inline asm
	// begin inline asm
	shfl.sync.down.b32 %r85, %r86, %r87, %r88, %r89;
	// end inline asm
	mov.b64 	%rd158, {%r80, %r85};
	setp.gt.s32 	%p57, %r49, 29;
	mov.f64 	%fd341, %fd340;
	mov.u64 	%rd330, %rd329;
	@%p57 bra 	$L__BB8_168;
	abs.f64 	%fd220, %fd340;
	abs.f64 	%fd221, %fd219;
	setp.lt.f64 	%p58, %fd220, %fd221;
	mov.f64 	%fd341, %fd219;
	mov.u64 	%rd330, %rd158;
	@%p58 bra 	$L__BB8_168;
	setp.lt.f64 	%p59, %fd221, %fd220;
	mov.f64 	%fd341, %fd340;
	mov.u64 	%rd330, %rd329;
	@%p59 bra 	$L__BB8_168;
	setp.lt.s64 	%p60, %rd329, %rd158;
	selp.f64 	%fd341, %fd340, %fd219, %p60;
	min.s64 	%rd330, %rd329, %rd158;
$L__BB8_168:
	mov.b64 	%rd232, %fd341;
	mov.b64 	{%r91, %r96}, %rd232;
	mov.b32 	%r107, 4;
	mov.b32 	%r108, 31;
	mov.b32 	%r109, -1;
	// begin inline asm
	shfl.sync.down.b32 %r90, %r91, %r107, %r108, %r109;
	// end inline asm
	// begin inline asm
	shfl.sync.down.b32 %r95, %r96, %r107, %r108, %r109;
	// end inline asm
	mov.b64 	%rd233, {%r90, %r95};
	mov.b64 	%fd224, %rd233;
	mov.b64 	{%r101, %r106}, %rd330;
	// begin inline asm
	shfl.sync.down.b32 %r100, %r101, %r107, %r108, %r109;
	// end inline asm
	// begin inline asm
	shfl.sync.down.b32 %r105, %r106, %r107, %r108, %r109;
	// end inline asm
	mov.b64 	%rd161, {%r100, %r105};
	setp.gt.s32 	%p61, %r49, 27;
	mov.f64 	%fd342, %fd341;
	mov.u64 	%rd331, %rd330;
	@%p61 bra 	$L__BB8_172;
	abs.f64 	%fd225, %fd341;
	abs.f64 	%fd226, %fd224;
	setp.lt.f64 	%p62, %fd225, %fd226;
	mov.f64 	%fd342, %fd224;
	mov.u64 	%rd331, %rd161;
	@%p62 bra 	$L__BB8_172;
	setp.lt.f64 	%p63, %fd226, %fd225;
	mov.f64 	%fd342, %fd341;
	mov.u64 	%rd331, %rd330;
	@%p63 bra 	$L__BB8_172;
	setp.lt.s64 	%p64, %rd330, %rd161;
	selp.f64 	%fd342, %fd341, %fd224, %p64;
	min.s64 	%rd331, %rd330, %rd161;
$L__BB8_172:
	mov.b64 	%rd234, %fd342;
	mov.b64 	{%r111, %r116}, %rd234;
	mov.b32 	%r127, 8;
	mov.b32 	%r128, 31;
	mov.b32 	%r129, -1;
	// begin inline asm
	shfl.sync.down.b32 %r110, %r111, %r127, %r128, %r129;
	// end inline asm
	// begin inline asm
	shfl.sync.down.b32 %r115, %r116, %r127, %r128, %r129;
	// end inline asm
	mov.b64 	%rd235, {%r110, %r115};
	mov.b64 	%fd229, %rd235;
	mov.b64 	{%r121, %r126}, %rd331;
	// begin inline asm
	shfl.sync.down.b32 %r120, %r121, %r127, %r128, %r129;
	// end inline asm
	// begin inline asm
	shfl.sync.down.b32 %r125, %r126, %r127, %r128, %r129;
	// end inline asm
	mov.b64 	%rd164, {%r120, %r125};
	setp.gt.s32 	%p65, %r49, 23;
	mov.f64 	%fd343, %fd342;
	mov.u64 	%rd332, %rd331;
	@%p65 bra 	$L__BB8_176;
	abs.f64 	%fd230, %fd342;
	abs.f64 	%fd231, %fd229;
	setp.lt.f64 	%p66, %fd230, %fd231;
	mov.f64 	%fd343, %fd229;
	mov.u64 	%rd332, %rd164;
	@%p66 bra 	$L__BB8_176;
	setp.lt.f64 	%p67, %fd231, %fd230;
	mov.f64 	%fd343, %fd342;
	mov.u64 	%rd332, %rd331;
	@%p67 bra 	$L__BB8_176;
	setp.lt.s64 	%p68, %rd331, %rd164;
	selp.f64 	%fd343, %fd342, %fd229, %p68;
	min.s64 	%rd332, %rd331, %rd164;
$L__BB8_176:
	mov.b64 	%rd236, %fd343;
	mov.b64 	{%r131, %r136}, %rd236;
	mov.b32 	%r147, 16;
	mov.b32 	%r148, 31;
	mov.b32 	%r149, -1;
	// begin inline asm
	shfl.sync.down.b32 %r130, %r131, %r147, %r148, %r149;
	// end inline asm
	// begin inline asm
	shfl.sync.down.b32 %r135, %r136, %r147, %r148, %r149;
	// end inline asm
	mov.b64 	%rd237, {%r130, %r135};
	mov.b64 	%fd234, %rd237;
	mov.b64 	{%r141, %r146}, %rd332;
	// begin inline asm
	shfl.sync.down.b32 %r140, %r141, %r147, %r148, %r149;
	// end inline asm
	// begin inline asm
	shfl.sync.down.b32 %r145, %r146, %r147, %r148, %r149;
	// end inline asm
	mov.b64 	%rd167, {%r140, %r145};
	setp.gt.s32 	%p69, %r49, 15;
	mov.f64 	%fd351, %fd343;
	mov.u64 	%rd340, %rd332;
	@%p69 bra 	$L__BB8_180;
	abs.f64 	%fd235, %fd343;
	abs.f64 	%fd236, %fd234;
	setp.lt.f64 	%p70, %fd235, %fd236;
	mov.f64 	%fd351, %fd234;
	mov.u64 	%rd340, %rd167;
	@%p70 bra 	$L__BB8_180;
	setp.lt.f64 	%p71, %fd236, %fd235;
	mov.f64 	%fd351, %fd343;
	mov.u64 	%rd340, %rd332;
	@%p71 bra 	$L__BB8_180;
	setp.lt.s64 	%p72, %rd332, %rd167;
	selp.f64 	%fd351, %fd343, %fd234, %p72;
	min.s64 	%rd340, %rd332, %rd167;
$L__BB8_180:
	setp.ne.s32 	%p73, %r49, 0;
	@%p73 bra 	$L__BB8_182;
	shr.u32 	%r150, %r18, 1;
	and.b32  	%r151, %r150, 496;
	mov.u32 	%r152, _ZN6thrust24THRUST_300001_SM_1000_NS8cuda_cub4core6detail5shmemE;
	add.s32 	%r153, %r152, %r151;
	st.shared.f64 	[%r153+8], %fd351;
	st.shared.u64 	[%r153+16], %rd340;
$L__BB8_182:
	bar.sync 	0;
	setp.ne.s32 	%p74, %r18, 0;
	@%p74 bra 	$L__BB8_204;
	ld.shared.f64 	%fd239, [_ZN6thrust24THRUST_300001_SM_1000_NS8cuda_cub4core6detail5shmemE+24];
	ld.shared.u64 	%rd170, [_ZN6thrust24THRUST_300001_SM_1000_NS8cuda_cub4core6detail5shmemE+32];
	abs.f64 	%fd240, %fd351;
	abs.f64 	%fd241, %fd239;
	setp.lt.f64 	%p75, %fd240, %fd241;
	mov.f64 	%fd345, %fd239;
	mov.u64 	%rd334, %rd170;
	@%p75 bra 	$L__BB8_186;
	setp.lt.f64 	%p76, %fd241, %fd240;
	mov.f64 	%fd345, %fd351;
	mov.u64 	%rd334, %rd340;
	@%p76 bra 	$L__BB8_186;
	setp.lt.s64 	%p77, %rd340, %rd170;
	selp.f64 	%fd345, %fd351, %fd239, %p77;
	min.s64 	%rd334, %rd340, %rd170;
$L__BB8_186:
	ld.shared.f64 	%fd244, [_ZN6thrust24THRUST_300001_SM_1000_NS8cuda_cub4core6detail5shmemE+40];
	ld.shared.u64 	%rd173, [_ZN6thrust24THRUST_300001_SM_1000_NS8cuda_cub4core6detail5shmemE+48];
	abs.f64 	%fd245, %fd345;
	abs.f64 	%fd246, %fd244;
	setp.lt.f64 	%p78, %fd245, %fd246;
	mov.f64 	%fd346, %fd244;
	mov.u64 	%rd335, %rd173;
	@%p78 bra 	$L__BB8_189;
	setp.lt.f64 	%p79, %fd246, %fd245;
	mov.f64 	%fd346, %fd345;
	mov.u64 	%rd335, %rd334;
	@%p79 bra 	$L__BB8_189;
	setp.lt.s64 	%p80, %rd334, %rd173;
	selp.f64 	%fd346, %fd345, %fd244, %p80;
	min.s64 	%rd335, %rd334, %rd173;
$L__BB8_189:
	ld.shared.f64 	%fd249, [_ZN6thrust24THRUST_300001_SM_1000_NS8cuda_cub4core6detail5shmemE+56];
	ld.shared.u64 	%rd176, [_ZN6thrust24THRUST_300001_SM_1000_NS8cuda_cub4core6detail5shmemE+64];
	abs.f64 	%fd250, %fd346;
	abs.f64 	%fd251, %fd249;
	setp.lt.f64 	%p81, %fd250, %fd251;
	mov.f64 	%fd347, %fd249;
	mov.u64 	%rd336, %rd176;
	@%p81 bra 	$L__BB8_192;
	setp.lt.f64 	%p82, %fd251, %fd250;
	mov.f64 	%fd347, %fd346;
	mov.u64 	%rd336, %rd335;
	@%p82 bra 	$L__BB8_192;
	setp.lt.s64 	%p83, %rd335, %rd176;
	selp.f64 	%fd347, %fd346, %fd249, %p83;
	min.s64 	%rd336, %rd335, %rd176;
$L__BB8_192:
	ld.shared.f64 	%fd254, [_ZN6thrust24THRUST_300001_SM_1000_NS8cuda_cub4core6detail5shmemE+72];
	ld.shared.u64 	%rd179, [_ZN6thrust24THRUST_300001_SM_1000_NS8cuda_cub4core6detail5shmemE+80];
	abs.f64 	%fd255, %fd347;
	abs.f64 	%fd256, %fd254;
	setp.lt.f64 	%p84, %fd255, %fd256;
	mov.f64 	%fd348, %fd254;
	mov.u64 	%rd337, %rd179;
	@%p84 bra 	$L__BB8_195;
	setp.lt.f64 	%p85, %fd256, %fd255;
	mov.f64 	%fd348, %fd347;
	mov.u64 	%rd337, %rd336;
	@%p85 bra 	$L__BB8_195;
	setp.lt.s64 	%p86, %rd336, %rd179;
	selp.f64 	%fd348, %fd347, %fd254, %p86;
	min.s64 	%rd337, %rd336, %rd179;
$L__BB8_195:
	ld.shared.f64 	%fd259, [_ZN6thrust24THRUST_300001_SM_1000_NS8cuda_cub4core6detail5shmemE+88];
	ld.shared.u64 	%rd182, [_ZN6thrust24THRUST_300001_SM_1000_NS8cuda_cub4core6detail5shmemE+96];
	abs.f64 	%fd260, %fd348;
	abs.f64 	%fd261, %fd259;
	setp.lt.f64 	%p87, %fd260, %fd261;
	mov.f64 	%fd349, %fd259;
	mov.u64 	%rd338, %rd182;
	@%p87 bra 	$L__BB8_198;
	setp.lt.f64 	%p88, %fd261, %fd260;
	mov.f64 	%fd349, %fd348;
	mov.u64 	%rd338, %rd337;
	@%p88 bra 	$L__BB8_198;
	setp.lt.s64 	%p89, %rd337, %rd182;
	selp.f64 	%fd349, %fd348, %fd259, %p89;
	min.s64 	%rd338, %rd337, %rd182;
$L__BB8_198:
	ld.shared.f64 	%fd264, [_ZN6thrust24THRUST_300001_SM_1000_NS8cuda_cub4core6detail5shmemE+104];
	ld.shared.u64 	%rd185, [_ZN6thrust24THRUST_300001_SM_1000_NS8cuda_cub4core6detail5shmemE+112];
	abs.f64 	%fd265, %fd349;
	abs.f64 	%fd266, %fd264;
	setp.lt.f64 	%p90, %fd265, %fd266;
	mov.f64 	%fd350, %fd264;
	mov.u64 	%rd339, %rd185;
	@%p90 bra 	$L__BB8_201;
	setp.lt.f64 	%p91, %fd266, %fd265;
	mov.f64 	%fd350, %fd349;
	mov.u64 	%rd339, %rd338;
	@%p91 bra 	$L__BB8_201;
	setp.lt.s64 	%p92, %rd338, %rd185;
	selp.f64 	%fd350, %fd349, %fd264, %p92;
	min.s64 	%rd339, %rd338, %rd185;
$L__BB8_201:
	ld.shared.f64 	%fd269, [_ZN6thrust24THRUST_300001_SM_1000_NS8cuda_cub4core6detail5shmemE+120];
	ld.shared.u64 	%rd188, [_ZN6thrust24THRUST_300001_SM_1000_NS8cuda_cub4core6detail5shmemE+128];
	abs.f64 	%fd270, %fd350;
	abs.f64 	%fd271, %fd269;
	setp.lt.f64 	%p93, %fd270, %fd271;
	mov.u64 	%rd340, %rd188;
	mov.f64 	%fd351, %fd269;
	@%p93 bra 	$L__BB8_204;
	setp.lt.f64 	%p94, %fd271, %fd270;
	mov.u64 	%rd340, %rd339;
	mov.f64 	%fd351, %fd350;
	@%p94 bra 	$L__BB8_204;
	setp.lt.s64 	%p95, %rd339, %rd188;
	selp.f64 	%fd351, %fd350, %fd269, %p95;
	min.s64 	%rd340, %rd339, %rd188;
$L__BB8_204:
	mov.u32 	%r381, %tid.x;
	setp.ne.s32 	%p212, %r381, 0;
	@%p212 bra 	$L__BB8_206;
	ld.param.u64 	%rd271, [_ZN6thrust24THRUST_300001_SM_1000_NS8cuda_cub4core6detail13_kernel_agentINS1_8__reduce11ReduceAgentINS0_12zip_iteratorIN4cuda3std3__45tupleIJNS0_10device_ptrIdEENS0_17counting_iteratorIlNS0_11use_defaultESF_SF_EEEEEEEPNSB_IJdlEEESJ_lNS1_9__extrema9arg_max_fIdl13absComparatorEEEEJSI_SK_lSO_EEEvDpT0__param_1];
	cvta.to.global.u64 	%rd270, %rd271;
	st.global.f64 	[%rd270], %fd351;
	st.global.u64 	[%rd270+8], %rd340;
$L__BB8_206:
	ret;

}
	// .globl	_ZN6thrust24THRUST_300001_SM_1000_NS8cuda_cub4core6detail13_kernel_agentINS1_8__reduce11ReduceAgentINS0_12zip_iteratorIN4cuda3std3__45tupleIJNS0_10device_ptrIdEENS0_17counting_iteratorIlNS0_11use_defaultESF_SF_EEEEEEEPNSB_IJdlEEESJ_lNS1_9__extrema9arg_max_fIdl13absComparatorEEEEJSI_SK_lN3cub18CUB_300001_SM_100013GridEvenShareIlEENSR_9GridQueueIyEESO_EEEvDpT0_
.visible .entry _ZN6thrust24THRUST_300001_SM_1000_NS8cuda_cub4core6detail13_kernel_agentINS1_8__reduce11ReduceAgentINS0_12zip_iteratorIN4cuda3std3__45tupleIJNS0_10device_ptrIdEENS0_17counting_iteratorIlNS0_11use_defaultESF_SF_EEEEEEEPNSB_IJdlEEESJ_lNS1_9__extrema9arg_max_fIdl13absComparatorEEEEJSI_SK_lN3cub18CUB_300001_SM_100013GridEvenShareIlEENSR_9GridQueueIyEESO_EEEvDpT0_(
	.param .align 8 .b8 _ZN6thrust24THRUST_300001_SM_1000_NS8cuda_cub4core6detail13_kernel_agentINS1_8__reduce11ReduceAgentINS0_12zip_iteratorIN4cuda3std3__45tupleIJNS0_10device_ptrIdEENS0_17counting_iteratorIlNS0_11use_defaultESF_SF_EEEEEEEPNSB_IJdlEEESJ_lNS1_9__extrema9arg_max_fIdl13absComparatorEEEEJSI_SK_lN3cub18CUB_300001_SM_100013GridEvenShareIlEENSR_9GridQueueIyEESO_EEEvDpT0__param_0[16],
	.param .u64 .ptr .align 1 _ZN6thrust24THRUST_300001_SM_1000_NS8cuda_cub4core6detail13_kernel_agentINS1_8__reduce11ReduceAgentINS0_12zip_iteratorIN4cuda3std3__45tupleIJNS0_10device_ptrIdEENS0_17counting_iteratorIlNS0_11use_defaultESF_SF_EEEEEEEPNSB_IJdlEEESJ_lNS1_9__extrema9arg_max_fIdl13absComparatorEEEEJSI_SK_lN3cub18CUB_300001_SM_100013GridEvenShareIlEENSR_9GridQueueIyEESO_EEEvDpT0__param_1,
	.param .u64 _ZN6thrust24THRUST_300001_SM_1000_NS8cuda_cub4core6detail13_kernel_agentINS1_8__reduce11ReduceAgentINS0_12zip_iteratorIN4cuda3std3__45tupleIJNS0_10device_ptrIdEENS0_17counting_iteratorIlNS0_11use_defaultESF_SF_EEEEEEEPNSB_IJdlEEESJ_lNS1_9__extrema9arg_max_fIdl13absComparatorEEEEJSI_SK_lN3cub18CUB_300001_SM_100013GridEvenShareIlEENSR_9GridQueueIyEESO_EEEvDpT0__param_2,
	.param .align 8 .b8 _ZN6thrust24THRUST_300001_SM_1000_NS8cuda_cub4core6detail13_kernel_agentINS1_8__reduce11ReduceAgentINS0_12zip_iteratorIN4cuda3std3__45tupleIJNS0_10device_ptrIdEENS0_17counting_iteratorIlNS0_11use_defaultESF_SF_EEEEEEEPNSB_IJdlEEESJ_lNS1_9__extrema9arg_max_fIdl13absComparatorEEEEJSI_SK_lN3cub18CUB_300001_SM_100013GridEvenShareIlEENSR_9GridQueueIyEESO_EEEvDpT0__param_3[72],
	.param .align 8 .b8 _ZN6thrust24THRUST_300001_SM_1000_NS8cuda_cub4core6detail13_kernel_agentINS1_8__reduce11ReduceAgentINS0_12zip_iteratorIN4cuda3std3__45tupleIJNS0_10device_ptrIdEENS0_17counting_iteratorIlNS0_11use_defaultESF_SF_EEEEEEEPNSB_IJdlEEESJ_lNS1_9__extrema9arg_max_fIdl13absComparatorEEEEJSI_SK_lN3cub18CUB_300001_SM_100013GridEvenShareIlEENSR_9GridQueueIyEESO_EEEvDpT0__param_4[8],
	.param .align 1 .b8 _ZN6thrust24THRUST_300001_SM_1000_NS8cuda_cub4core6detail13_kernel_agentINS1_8__reduce11ReduceAgentINS0_12zip_iteratorIN4cuda3std3__45tupleIJNS0_10device_ptrIdEENS0_17counting_iteratorIlNS0_11use_defaultESF_SF_EEEEEEEPNSB_IJdlEEESJ_lNS1_9__extrema9arg_max_fIdl13absComparatorEEEEJSI_SK_lN3cub18CUB_300001_SM_100013GridEvenShareIlEENSR_9GridQueueIyEESO_EEEvDpT0__param_5[1]
)
.maxntid 256
{
	.reg .pred 	%p<215>;
	.reg .b32 	%r<399>;
	.reg .b64 	%rd<356>;
	.reg .b64 	%fd<352>;

	ld.param.u64 	%rd196, [_ZN6thrust24THRUST_300001_SM_1000_NS8cuda_cub4core6detail13_kernel_agentINS1_8__reduce11ReduceAgentINS0_12zip_iteratorIN4cuda3std3__45tupleIJNS0_10device_ptrIdEENS0_17counting_iteratorIlNS0_11use_defaultESF_SF_EEEEEEEPNSB_IJdlEEESJ_lNS1_9__extrema9arg_max_fIdl13absComparatorEEEEJSI_SK_lN3cub18CUB_300001_SM_100013GridEvenShareIlEENSR_9GridQueueIyEESO_EEEvDpT0__param_0+8];
	ld.param.u64 	%rd195, [_ZN6thrust24THRUST_300001_SM_1000_NS8cuda_cub4core6detail13_kernel_agentINS1_8__reduce11ReduceAgentINS0_12zip_iteratorIN4cuda3std3__45tupleIJNS0_10device_ptrIdEENS0_17counting_iteratorIlNS0_11use_defaultESF_SF_EEEEEEEPNSB_IJdlEEESJ_lNS1_9__extrema9arg_max_fIdl13absComparatorEEEEJSI_SK_lN3cub18CUB_300001_SM_100013GridEvenShareIlEENSR_9GridQueueIyEESO_EEEvDpT0__param_0];
	ld.param.u64 	%rd199, [_ZN6thrust24THRUST_300001_SM_1000_NS8cuda_cub4core6detail13_kernel_agentINS1_8__reduce11ReduceAgentINS0_12zip_iteratorIN4cuda3std3__45tupleIJNS0_10device_ptrIdEENS0_17counting_iteratorIlNS0_11use_defaultESF_SF_EEEEEEEPNSB_IJdlEEESJ_lNS1_9__extrema9arg_max_fIdl13absComparatorEEEEJSI_SK_lN3cub18CUB_300001_SM_100013GridEvenShareIlEENSR_9GridQueueIyEESO_EEEvDpT0__param_4];
	ld.param.u64 	%rd198, [_ZN6thrust24THRUST_300001_SM_1000_NS8cuda_cub4core6detail13_kernel_agentINS1_8__reduce11ReduceAgentINS0_12zip_iteratorIN4cuda3std3__45tupleIJNS0_10device_ptrIdEENS0_17counting_iteratorIlNS0_11use_defaultESF_SF_EEEEEEEPNSB_IJdlEEESJ_lNS1_9__extrema9arg_max_fIdl13absComparatorEEEEJSI_SK_lN3cub18CUB_300001_SM_100013GridEvenShareIlEENSR_9GridQueueIyEESO_EEEvDpT0__param_2];
	cvta.to.global.u64 	%rd1, %rd199;
	cvta.to.global.u64 	%rd2, %rd195;
	mov.u32 	%r1, %ctaid.x;
	mul.lo.s32 	%r33, %r1, 1280;
	cvt.u64.u32 	%rd4, %r33;
	mov.u32 	%r34, %nctaid.x;
	mul.lo.s32 	%r35, %r34, 1280;
	cvt.u64.u32 	%rd5, %r35;
	add.s64 	%rd200, %rd4, 1280;
	setp.le.s64 	%p1, %rd200, %rd198;
	@%p1 bra 	$L__BB9_121;
	cvt.u32.u64 	%r159, %rd4;
	cvt.u32.u64 	%r2, %rd198;
	sub.s32 	%r3, %r2, %r159;
	mov.u32 	%r4, %tid.x;
	setp.ge.s32 	%p98, %r4, %r3;
	mov.f64 	%fd298, 0d0000000000000000;
	mov.b64 	%rd298, 0;
	mov.u32 	%r393, %r4;
	@%p98 bra 	$L__BB9_3;
	cvt.u64.u32 	%rd246, %r4;
	add.s64 	%rd247, %rd4, %rd246;
	shl.b64 	%rd248, %rd247, 3;
	add.s64 	%rd249, %rd2, %rd248;
	add.s64 	%rd298, %rd196, %rd247;
	ld.global.f64 	%fd298, [%rd249];
	add.s32 	%r393, %r4, 256;
$L__BB9_3:
	setp.ge.s32 	%p99, %r393, %r3;
	@%p99 bra 	$L__BB9_25;
	not.b32 	%r161, %r393;
	add.s32 	%r162, %r161, %r2;
	sub.s32 	%r7, %r162, %r159;
	and.b32  	%r163, %r7, 768;
	setp.eq.s32 	%p100, %r163, 768;
	@%p100 bra 	$L__BB9_10;
	cvt.u64.u32 	%rd251, %r393;
	add.s64 	%rd252, %rd251, %rd4;
	add.s64 	%rd289, %rd252, %rd196;
	shl.b64 	%rd253, %rd252, 3;
	add.s64 	%rd288, %rd2, %rd253;
	shr.u32 	%r164, %r7, 8;
	add.s32 	%r165, %r164, 1;
	and.b32  	%r166, %r165, 3;
	neg.s32 	%r391, %r166;
$L__BB9_6:
	.pragma "nounroll";
	mov.u64 	%rd12, %rd298;
	mov.f64 	%fd3, %fd298;
	ld.global.f64 	%fd4, [%rd288];
	abs.f64 	%fd5, %fd3;
	abs.f64 	%fd6, %fd4;
	setp.lt.f64 	%p101, %fd5, %fd6;
	mov.u64 	%rd298, %rd289;
	mov.f64 	%fd298, %fd4;
	@%p101 bra 	$L__BB9_9;
	setp.lt.f64 	%p102, %fd6, %fd5;
	mov.u64 	%rd298, %rd12;
	mov.f64 	%fd298, %fd3;
	@%p102 bra 	$L__BB9_9;
	setp.lt.s64 	%p103, %rd12, %rd289;
	min.s64 	%rd298, %rd12, %rd289;
	selp.f64 	%fd298, %fd3, %fd4, %p103;
$L__BB9_9:
	add.s32 	%r393, %r393, 256;
	add.s64 	%rd289, %rd289, 256;
	add.s64 	%rd288, %rd288, 2048;
	add.s32 	%r391, %r391, 1;
	setp.ne.s32 	%p104, %r391, 0;
	@%p104 bra 	$L__BB9_6;
$L__BB9_10:
	setp.lt.u32 	%p105, %r7, 768;
	@%p105 bra 	$L__BB9_25;
	add.s32 	%r394, %r393, 512;
$L__BB9_12:
	mov.u32 	%r15, %r394;
	add.s32 	%r167, %r15, -512;
	cvt.s64.s32 	%rd254, %r167;
	add.s64 	%rd255, %rd254, %rd4;
	shl.b64 	%rd256, %rd255, 3;
	add.s64 	%rd20, %rd2, %rd256;
	add.s64 	%rd21, %rd255, %rd196;
	ld.global.f64 	%fd12, [%rd20];
	abs.f64 	%fd13, %fd298;
	abs.f64 	%fd14, %fd12;
	setp.lt.f64 	%p106, %fd13, %fd14;
	mov.u64 	%rd295, %rd21;
	mov.f64 	%fd295, %fd12;
	@%p106 bra 	$L__BB9_15;
	setp.lt.f64 	%p107, %fd14, %fd13;
	mov.u64 	%rd295, %rd298;
	mov.f64 	%fd295, %fd298;
	@%p107 bra 	$L__BB9_15;
	setp.lt.s64 	%p108, %rd298, %rd21;
	min.s64 	%rd295, %rd298, %rd21;
	selp.f64 	%fd295, %fd298, %fd12, %p108;
$L__BB9_15:
	add.s32 	%r168, %r15, -256;
	cvt.s64.s32 	%rd257, %r168;
	add.s64 	%rd258, %rd257, %rd4;
	add.s64 	%rd24, %rd258, %rd196;
	ld.global.f64 	%fd17, [%rd20+2048];
	abs.f64 	%fd18, %fd295;
	abs.f64 	%fd19, %fd17;
	setp.lt.f64 	%p109, %fd18, %fd19;
	mov.u64 	%rd296, %rd24;
	mov.f64 	%fd296, %fd17;
	@%p109 bra 	$L__BB9_18;
	setp.lt.f64 	%p110, %fd19, %fd18;
	mov.u64 	%rd296, %rd295;
	mov.f64 	%fd296, %fd295;
	@%p110 bra 	$L__BB9_18;
	setp.lt.s64 	%p111, %rd295, %rd24;
	min.s64 	%rd296, %rd295, %rd24;
	selp.f64 	%fd296, %fd295, %fd17, %p111;
$L__BB9_18:
	cvt.s64.s32 	%rd259, %r15;
	add.s64 	%rd260, %rd259, %rd4;
	add.s64 	%rd27, %rd260, %rd196;
	ld.global.f64 	%fd22, [%rd20+4096];
	abs.f64 	%fd23, %fd296;
	abs.f64 	%fd24, %fd22;
	setp.lt.f64 	%p112, %fd23, %fd24;
	mov.u64 	%rd297, %rd27;
	mov.f64 	%fd297, %fd22;
	@%p112 bra 	$L__BB9_21;
	setp.lt.f64 	%p113, %fd24, %fd23;
	mov.u64 	%rd297, %rd296;
	mov.f64 	%fd297, %fd296;
	@%p113 bra 	$L__BB9_21;
	setp.lt.s64 	%p114, %rd296, %rd27;
	min.s64 	%rd297, %rd296, %rd27;
	selp.f64 	%fd297, %fd296, %fd22, %p114;
$L__BB9_21:
	add.s32 	%r169, %r15, 256;
	cvt.s64.s32 	%rd261, %r169;
	add.s64 	%rd262, %rd261, %rd4;
	add.s64 	%rd30, %rd262, %rd196;
	ld.global.f64 	%fd27, [%rd20+6144];
	abs.f64 	%fd28, %fd297;
	abs.f64 	%fd29, %fd27;
	setp.lt.f64 	%p115, %fd28, %fd29;
	mov.u64 	%rd298, %rd30;
	mov.f64 	%fd298, %fd27;
	@%p115 bra 	$L__BB9_24;
	setp.lt.f64 	%p116, %fd29, %fd28;
	mov.u64 	%rd298, %rd297;
	mov.f64 	%fd298, %fd297;
	@%p116 bra 	$L__BB9_24;
	setp.lt.s64 	%p117, %rd297, %rd30;
	min.s64 	%rd298, %rd297, %rd30;
	selp.f64 	%fd298, %fd297, %fd27, %p117;
$L__BB9_24:
	add.s32 	%r394, %r15, 1024;
	add.s32 	%r170, %r15, 512;
	setp.lt.s32 	%p118, %r170, %r3;
	@%p118 bra 	$L__BB9_12;
$L__BB9_25:
	setp.lt.s32 	%p119, %r3, 256;
	@%p119 bra 	$L__BB9_70;
	// begin inline asm
	mov.u32 %r284, %laneid;
	// end inline asm
	mov.b64 	%rd273, %fd298;
	mov.b64 	{%r286, %r291}, %rd273;
	mov.b32 	%r302, 1;
	mov.b32 	%r303, 31;
	mov.b32 	%r304, -1;
	// begin inline asm
	shfl.sync.down.b32 %r285, %r286, %r302, %r303, %r304;
	// end inline asm
	// begin inline asm
	shfl.sync.down.b32 %r290, %r291, %r302, %r303, %r304;
	// end inline asm
	mov.b64 	%rd274, {%r285, %r290};
	mov.b64 	%fd33, %rd274;
	mov.b64 	{%r296, %r301}, %rd298;
	// begin inline asm
	shfl.sync.down.b32 %r295, %r296, %r302, %r303, %r304;
	// end inline asm
	// begin inline asm
	shfl.sync.down.b32 %r300, %r301, %r302, %r303, %r304;
	// end inline asm
	mov.b64 	%rd34, {%r295, %r300};
	setp.gt.s32 	%p171, %r284, 30;
	mov.u64 	%rd300, %rd298;
	mov.f64 	%fd300, %fd298;
	@%p171 bra 	$L__BB9_30;
	abs.f64 	%fd34, %fd298;
	abs.f64 	%fd35, %fd33;
	setp.lt.f64 	%p172, %fd34, %fd35;
	mov.u64 	%rd300, %rd34;
	mov.f64 	%fd300, %fd33;
	@%p172 bra 	$L__BB9_30;
	setp.lt.f64 	%p173, %fd35, %fd34;
	mov.u64 	%rd300, %rd298;
	mov.f64 	%fd300, %fd298;
	@%p173 bra 	$L__BB9_30;
	setp.lt.s64 	%p174, %rd298, %rd34;
	min.s64 	%rd300, %rd298, %rd34;
	selp.f64 	%fd300, %fd298, %fd33, %p174;
$L__BB9_30:
	mov.b64 	%rd275, %fd300;
	mov.b64 	{%r306, %r311}, %rd275;
	mov.b32 	%r322, 2;
	mov.b32 	%r323, 31;
	mov.b32 	%r324, -1;
	// begin inline asm
	shfl.sync.down.b32 %r305, %r306, %r322, %r323, %r324;
	// end inline asm
	// begin inline asm
	shfl.sync.down.b32 %r310, %r311, %r322, %r323, %r324;
	// end inline asm
	mov.b64 	%rd276, {%r305, %r310};
	mov.b64 	%fd38, %rd276;
	mov.b64 	{%r316, %r321}, %rd300;
	// begin inline asm
	shfl.sync.down.b32 %r315, %r316, %r322, %r323, %r324;
	// end inline asm
	// begin inline asm
	shfl.sync.down.b32 %r320, %r321, %r322, %r323, %r324;
	// end inline asm
	mov.b64 	%rd37, {%r315, %r320};
	setp.gt.s32 	%p175, %r284, 29;
	mov.u64 	%rd301, %rd300;
	mov.f64 	%fd301, %fd300;
	@%p175 bra 	$L__BB9_34;
	abs.f64 	%fd39, %fd300;
	abs.f64 	%fd40, %fd38;
	setp.lt.f64 	%p176, %fd39, %fd40;
	mov.u64 	%rd301, %rd37;
	mov.f64 	%fd301, %fd38;
	@%p176 bra 	$L__BB9_34;
	setp.lt.f64 	%p177, %fd40, %fd39;
	mov.u64 	%rd301, %rd300;
	mov.f64 	%fd301, %fd300;
	@%p177 bra 	$L__BB9_34;
	setp.lt.s64 	%p178, %rd300, %rd37;
	min.s64 	%rd301, %rd300, %rd37;
	selp.f64 	%fd301, %fd300, %fd38, %p178;
$L__BB9_34:
	mov.b64 	%rd277, %fd301;
	mov.b64 	{%r326, %r331}, %rd277;
	mov.b32 	%r342, 4;
	mov.b32 	%r343, 31;
	mov.b32 	%r344, -1;
	// begin inline asm
	shfl.sync.down.b32 %r325, %r326, %r342, %r343, %r344;
	// end inline asm
	// begin inline asm
	shfl.sync.down.b32 %r330, %r331, %r342, %r343, %r344;
	// end inline asm
	mov.b64 	%rd278, {%r325, %r330};
	mov.b64 	%fd43, %rd278;
	mov.b64 	{%r336, %r341}, %rd301;
	// begin inline asm
	shfl.sync.down.b32 %r335, %r336, %r342, %r343, %r344;
	// end inline asm
	// begin inline asm
	shfl.sync.down.b32 %r340, %r341, %r342, %r343, %r344;
	// end inline asm
	mov.b64 	%rd40, {%r335, %r340};
	setp.gt.s32 	%p179, %r284, 27;
	mov.u64 	%rd302, %rd301;
	mov.f64 	%fd302, %fd301;
	@%p179 bra 	$L__BB9_38;
	abs.f64 	%fd44, %fd301;
	abs.f64 	%fd45, %fd43;
	setp.lt.f64 	%p180, %fd44, %fd45;
	mov.u64 	%rd302, %rd40;
	mov.f64 	%fd302, %fd43;
	@%p180 bra 	$L__BB9_38;
	setp.lt.f64 	%p181, %fd45, %fd44;
	mov.u64 	%rd302, %rd301;
	mov.f64 	%fd302, %fd301;
	@%p181 bra 	$L__BB9_38;
	setp.lt.s64 	%p182, %rd301, %rd40;
	min.s64 	%rd302, %rd301, %rd40;
	selp.f64 	%fd302, %fd301, %fd43, %p182;
$L__BB9_38:
	mov.b64 	%rd279, %fd302;
	mov.b64 	{%r346, %r351}, %rd279;
	mov.b32 	%r362, 8;
	mov.b32 	%r363, 31;
	mov.b32 	%r364, -1;
	// begin inline asm
	shfl.sync.down.b32 %r345, %r346, %r362, %r363, %r364;
	// end inline asm
	// begin inline asm
	shfl.sync.down.b32 %r350, %r351, %r362, %r363, %r364;
	// end inline asm
	mov.b64 	%rd280, {%r345, %r350};
	mov.b64 	%fd48, %rd280;
	mov.b64 	{%r356, %r361}, %rd302;
	// begin inline asm
	shfl.sync.down.b32 %r355, %r356, %r362, %r363, %r364;
	// end inline asm
	// begin inline asm
	shfl.sync.down.b32 %r360, %r361, %r362, %r363, %r364;
	// end inline asm
	mov.b64 	%rd43, {%r355, %r360};
	setp.gt.s32 	%p183, %r284, 23;
	mov.u64 	%rd303, %rd302;
	mov.f64 	%fd303, %fd302;
	@%p183 bra 	$L__BB9_42;
	abs.f64 	%fd49, %fd302;
	abs.f64 	%fd50, %fd48;
	setp.lt.f64 	%p184, %fd49, %fd50;
	mov.u64 	%rd303, %rd43;
	mov.f64 	%fd303, %fd48;
	@%p184 bra 	$L__BB9_42;
	setp.lt.f64 	%p185, %fd50, %fd49;
	mov.u64 	%rd303, %rd302;
	mov.f64 	%fd303, %fd302;
	@%p185 bra 	$L__BB9_42;
	setp.lt.s64 	%p186, %rd302, %rd43;
	min.s64 	%rd303, %rd302, %rd43;
	selp.f64 	%fd303, %fd302, %fd48, %p186;
$L__BB9_42:
	mov.b64 	%rd281, %fd303;
	mov.b64 	{%r366, %r371}, %rd281;
	mov.b32 	%r382, 16;
	mov.b32 	%r383, 31;
	mov.b32 	%r384, -1;
	// begin inline asm
	shfl.sync.down.b32 %r365, %r366, %r382, %r383, %r384;
	// end inline asm
	// begin inline asm
	shfl.sync.down.b32 %r370, %r371, %r382, %r383, %r384;
	// end inline asm
	mov.b64 	%rd282, {%r365, %r370};
	mov.b64 	%fd53, %rd282;
	mov.b64 	{%r376, %r381}, %rd303;
	// begin inline asm
	shfl.sync.down.b32 %r375, %r376, %r382, %r383, %r384;
	// end inline asm
	// begin inline asm
	shfl.sync.down.b32 %r380, %r381, %r382, %r383, %r384;
	// end inline asm
	mov.b64 	%rd46, {%r375, %r380};
	setp.gt.s32 	%p187, %r284, 15;
	mov.u64 	%rd355, %rd303;
	mov.f64 	%fd351, %fd303;
	@%p187 bra 	$L__BB9_46;
	abs.f64 	%fd54, %fd303;
	abs.f64 	%fd55, %fd53;
	setp.lt.f64 	%p188, %fd54, %fd55;
	mov.u64 	%rd355, %rd46;
	mov.f64 	%fd351, %fd53;
	@%p188 bra 	$L__BB9_46;
	setp.lt.f64 	%p189, %fd55, %fd54;
	mov.u64 	%rd355, %rd303;
	mov.f64 	%fd351, %fd303;
	@%p189 bra 	$L__BB9_46;
	setp.lt.s64 	%p190, %rd303, %rd46;
	min.s64 	%rd355, %rd303, %rd46;
	selp.f64 	%fd351, %fd303, %fd53, %p190;
$L__BB9_46:
	setp.ne.s32 	%p191, %r284, 0;
	@%p191 bra 	$L__BB9_48;
	shr.u32 	%r385, %r4, 1;
	and.b32  	%r386, %r385, 496;
	mov.u32 	%r387, _ZN6thrust24THRUST_300001_SM_1000_NS8cuda_cub4core6detail5shmemE;
	add.s32 	%r388, %r387, %r386;
	st.shared.f64 	[%r388+8], %fd351;
	st.shared.u64 	[%r388+16], %rd355;
$L__BB9_48:
	bar.sync 	0;
	setp.ne.s32 	%p192, %r4, 0;
	@%p192 bra 	$L__BB9_208;
	ld.shared.f64 	%fd58, [_ZN6thrust24THRUST_300001_SM_1000_NS8cuda_cub4core6detail5shmemE+24];
	ld.shared.u64 	%rd49, [_ZN6thrust24THRUST_300001_SM_1000_NS8cuda_cub4core6detail5shmemE+32];
	abs.f64 	%fd59, %fd351;
	abs.f64 	%fd60, %fd58;
	setp.lt.f64 	%p193, %fd59, %fd60;
	mov.u64 	%rd305, %rd49;
	mov.f64 	%fd305, %fd58;
	@%p193 bra 	$L__BB9_52;
	setp.lt.f64 	%p194, %fd60, %fd59;
	mov.u64 	%rd305, %rd355;
	mov.f64 	%fd305, %fd351;
	@%p194 bra 	$L__BB9_52;
	setp.lt.s64 	%p195, %rd355, %rd49;
	min.s64 	%rd305, %rd355, %rd49;
	selp.f64 	%fd305, %fd351, %fd58, %p195;
$L__BB9_52:
	ld.shared.f64 	%fd63, [_ZN6thrust24THRUST_300001_SM_1000_NS8cuda_cub4core6detail5shmemE+40];
	ld.shared.u64 	%rd52, [_ZN6thrust24THRUST_300001_SM_1000_NS8cuda_cub4core6detail5shmemE+48];
	abs.f64 	%fd64, %fd305;
	abs.f64 	%fd65, %fd63;
	setp.lt.f64 	%p196, %fd64, %fd65;
	mov.u64 	%rd306, %rd52;
	mov.f64 	%fd306, %fd63;
	@%p196 bra 	$L__BB9_55;
	setp.lt.f64 	%p197, %fd65, %fd64;
	mov.u64 	%rd306, %rd305;
	mov.f64 	%fd306, %fd305;
	@%p197 bra 	$L__BB9_55;
	setp.lt.s64 	%p198, %rd305, %rd52;
	min.s64 	%rd306, %rd305, %rd52;
	selp.f64 	%fd306, %fd305, %fd63, %p198;
$L__BB9_55:
	ld.shared.f64 	%fd68, [_ZN6thrust24THRUST_300001_SM_1000_NS8cuda_cub4core6detail5shmemE+56];
	ld.shared.u64 	%rd55, [_ZN6thrust24THRUST_300001_SM_1000_NS8cuda_cub4core6detail5shmemE+64];
	abs.f64 	%fd69, %fd306;
	abs.f64 	%fd70, %fd68;
	setp.lt.f64 	%p199, %fd69, %fd70;
	mov.u64 	%rd307, %rd55;
	mov.f64 	%fd307, %fd68;
	@%p199 bra 	$L__BB9_58;
	setp.lt.f64 	%p200, %fd70, %fd69;
	mov.u64 	%rd307, %rd306;
	mov.f64 	%fd307, %fd306;
	@%p200 bra 	$L__BB9_58;
	setp.lt.s64 	%p201, %rd306, %rd55;
	min.s64 	%rd307, %rd306, %rd55;
	selp.f64 	%fd307, %fd306, %fd68, %p201;
$L__BB9_58:
	ld.shared.f64 	%fd73, [_ZN6thrust24THRUST_300001_SM_1000_NS8cuda_cub4core6detail5shmemE+72];
	ld.shared.u64 	%rd58, [_ZN6thrust24THRUST_300001_SM_1000_NS8cuda_cub4core6detail5shmemE+80];
	abs.f64 	%fd74, %fd307;
	abs.f64 	%fd75, %fd73;
	setp.lt.f64 	%p202, %fd74, %fd75;
	mov.u64 	%rd308, %rd58;
	mov.f64 	%fd308, %fd73;
	@%p202 bra 	$L__BB9_61;
	setp.lt.f64 	%p203, %fd75, %fd74;
	mov.u64 	%rd308, %rd307;
	mov.f64 	%fd308, %fd307;
	@%p203 bra 	$L__BB9_61;
	setp.lt.s64 	%p204, %rd307, %rd58;
	min.s64 	%rd308, %rd307, %rd58;
	selp.f64 	%fd308, %fd307, %fd73, %p204;
$L__BB9_61:
	ld.shared.f64 	%fd78, [_ZN6thrust24THRUST_300001_SM_1000_NS8cuda_cub4core6detail5shmemE+88];
	ld.shared.u64 	%rd61, [_ZN6thrust24THRUST_300001_SM_1000_NS8cuda_cub4core6detail5shmemE+96];
	abs.f64 	%fd79, %fd308;
	abs.f64 	%fd80, %fd78;
	setp.lt.f64 	%p205, %fd79, %fd80;
	mov.u64 	%rd309, %rd61;
	mov.f64 	%fd309, %fd78;
	@%p205 bra 	$L__BB9_64;
	setp.lt.f64 	%p206, %fd80, %fd79;
	mov.u64 	%rd309, %rd308;
	mov.f64 	%fd309, %fd308;
	@%p206 bra 	$L__BB9_64;
	setp.lt.s64 	%p207, %rd308, %rd61;
	min.s64 	%rd309, %rd308, %rd61;
	selp.f64 	%fd309, %fd308, %fd78, %p207;
$L__BB9_64:
	ld.shared.f64 	%fd83, [_ZN6thrust24THRUST_300001_SM_1000_NS8cuda_cub4core6detail5shmemE+104];
	ld.shared.u64 	%rd64, [_ZN6thrust24THRUST_300001_SM_1000_NS8cuda_cub4core6detail5shmemE+112];
	abs.f64 	%fd84, %fd309;
	abs.f64 	%fd85, %fd83;
	setp.lt.f64 	%p208, %fd84, %fd85;
	mov.u64 	%rd310, %rd64;
	mov.f64 	%fd310, %fd83;
	@%p208 bra 	$L__BB9_67;
	setp.lt.f64 	%p209, %fd85, %fd84;
	mov.u64 	%rd310, %rd309;
	mov.f64 	%fd310, %fd309;
	@%p209 bra 	$L__BB9_67;
	setp.lt.s64 	%p210, %rd309, %rd64;
	min.s64 	%rd310, %rd309, %rd64;
	selp.f64 	%fd310, %fd309, %fd83, %p210;
$L__BB9_67:
	ld.shared.f64 	%fd88, [_ZN6thrust24THRUST_300001_SM_1000_NS8cuda_cub4core6detail5shmemE+120];
	ld.shared.u64 	%rd67, [_ZN6thrust24THRUST_300001_SM_1000_NS8cuda_cub4core6detail5shmemE+128];
	abs.f64 	%fd89, %fd310;
	abs.f64 	%fd90, %fd88;
	setp.lt.f64 	%p211, %fd89, %fd90;
	mov.u64 	%rd355, %rd67;
	mov.f64 	%fd351, %fd88;
	@%p211 bra 	$L__BB9_208;
	setp.lt.f64 	%p212, %fd90, %fd89;
	mov.u64 	%rd355, %rd310;
	mov.f64 	%fd351, %fd310;
	@%p212 bra 	$L__BB9_208;
	setp.lt.s64 	%p213, %rd310, %rd67;
	min.s64 	%rd355, %rd310, %rd67;
	selp.f64 	%fd351, %fd310, %fd88, %p213;
	bra.uni 	$L__BB9_208;
$L__BB9_70:
	// begin inline asm
	mov.u32 %r171, %laneid;
	// end inline asm
	and.b32  	%r192, %r4, 992;
	add.s32 	%r193, %r192, 32;
	setp.gt.s32 	%p120, %r193, %r3;
	not.b32 	%r194, %r192;
	add.s32 	%r195, %r3, %r194;
	selp.b32 	%r190, %r195, 31, %p120;
	mov.b64 	%rd263, %fd298;
	mov.b64 	{%r173, %r178}, %rd263;
	mov.b32 	%r189, 1;
	mov.b32 	%r191, -1;
	// begin inline asm
	shfl.sync.down.b32 %r172, %r173, %r189, %r190, %r191;
	// end inline asm
	// begin inline asm
	shfl.sync.down.b32 %r177, %r178, %r189, %r190, %r191;
	// end inline asm
	mov.b64 	%rd264, {%r172, %r177};
	mov.b64 	%fd92, %rd264;
	mov.b64 	{%r183, %r188}, %rd298;
	// begin inline asm
	shfl.sync.down.b32 %r182, %r183, %r189, %r190, %r191;
	// end inline asm
	// begin inline asm
	shfl.sync.down.b32 %r187, %r188, %r189, %r190, %r191;
	// end inline asm
	mov.b64 	%rd69, {%r182, %r187};
	setp.ge.s32 	%p121, %r171, %r190;
	mov.u64 	%rd311, %rd298;
	mov.f64 	%fd311, %fd298;
	@%p121 bra 	$L__BB9_74;
	abs.f64 	%fd93, %fd298;
	abs.f64 	%fd94, %fd92;
	setp.lt.f64 	%p122, %fd93, %fd94;
	mov.u64 	%rd311, %rd69;
	mov.f64 	%fd311, %fd92;
	@%p122 bra 	$L__BB9_74;
	setp.lt.f64 	%p123, %fd94, %fd93;
	mov.u64 	%rd311, %rd298;
	mov.f64 	%fd311, %fd298;
	@%p123 bra 	$L__BB9_74;
	setp.lt.s64 	%p124, %rd298, %rd69;
	min.s64 	%rd311, %rd298, %rd69;
	selp.f64 	%fd311, %fd298, %fd92, %p124;
$L__BB9_74:
	mov.b64 	%rd265, %fd311;
	mov.b64 	{%r197, %r202}, %rd265;
	mov.b32 	%r213, 2;
	mov.b32 	%r215, -1;
	// begin inline asm
	shfl.sync.down.b32 %r196, %r197, %r213, %r190, %r215;
	// end inline asm
	// begin inline asm
	shfl.sync.down.b32 %r201, %r202, %r213, %r190, %r215;
	// end inline asm
	mov.b64 	%rd266, {%r196, %r201};
	mov.b64 	%fd97, %rd266;
	mov.b64 	{%r207, %r212}, %rd311;
	// begin inline asm
	shfl.sync.down.b32 %r206, %r207, %r213, %r190, %r215;
	// end inline asm
	// begin inline asm
	shfl.sync.down.b32 %r211, %r212, %r213, %r190, %r215;
	// end inline asm
	mov.b64 	%rd72, {%r206, %r211};
	add.s32 	%r216, %r171, 2;
	setp.gt.s32 	%p125, %r216, %r190;
	mov.u64 	%rd312, %rd311;
	mov.f64 	%fd312, %fd311;
	@%p125 bra 	$L__BB9_78;
	abs.f64 	%fd98, %fd311;
	abs.f64 	%fd99, %fd97;
	setp.lt.f64 	%p126, %fd98, %fd99;
	mov.u64 	%rd312, %rd72;
	mov.f64 	%fd312, %fd97;
	@%p126 bra 	$L__BB9_78;
	setp.lt.f64 	%p127, %fd99, %fd98;
	mov.u64 	%rd312, %rd311;
	mov.f64 	%fd312, %fd311;
	@%p127 bra 	$L__BB9_78;
	setp.lt.s64 	%p128, %rd311, %rd72;
	min.s64 	%rd312, %rd311, %rd72;
	selp.f64 	%fd312, %fd311, %fd97, %p128;
$L__BB9_78:
	mov.b64 	%rd267, %fd312;
	mov.b64 	{%r218, %r223}, %rd267;
	mov.b32 	%r234, 4;
	mov.b32 	%r236, -1;
	// begin inline asm
	shfl.sync.down.b32 %r217, %r218, %r234, %r190, %r236;
	// end inline asm
	// begin inline asm
	shfl.sync.down.b32 %r222, %r223, %r234, %r190, %r236;
	// end inline asm
	mov.b64 	%rd268, {%r217, %r222};
	mov.b64 	%fd102, %rd268;
	mov.b64 	{%r228, %r233}, %rd312;
	// begin inline asm
	shfl.sync.down.b32 %r227, %r228, %r234, %r190, %r236;
	// end inline asm
	// begin inline asm
	shfl.sync.down.b32 %r232, %r233, %r234, %r190, %r236;
	// end inline asm
	mov.b64 	%rd75, {%r227, %r232};
	add.s32 	%r237, %r171, 4;
	setp.gt.s32 	%p129, %r237, %r190;
	mov.u64 	%rd313, %rd312;
	mov.f64 	%fd313, %fd312;
	@%p129 bra 	$L__BB9_82;
	abs.f64 	%fd103, %fd312;
	abs.f64 	%fd104, %fd102;
	setp.lt.f64 	%p130, %fd103, %fd104;
	mov.u64 	%rd313, %rd75;
	mov.f64 	%fd313, %fd102;
	@%p130 bra 	$L__BB9_82;
	setp.lt.f64 	%p131, %fd104, %fd103;
	mov.u64 	%rd313, %rd312;
	mov.f64 	%fd313, %fd312;
	@%p131 bra 	$L__BB9_82;
	setp.lt.s64 	%p132, %rd312, %rd75;
	min.s64 	%rd313, %rd312, %rd75;
	selp.f64 	%fd313, %fd312, %fd102, %p132;
$L__BB9_82:
	mov.b64 	%rd269, %fd313;
	mov.b64 	{%r239, %r244}, %rd269;
	mov.b32 	%r255, 8;
	mov.b32 	%r257, -1;
	// begin inline asm
	shfl.sync.down.b32 %r238, %r239, %r255, %r190, %r257;
	// end inline asm
	// begin inline asm
	shfl.sync.down.b32 %r243, %r244, %r255, %r190, %r257;
	// end inline asm
	mov.b64 	%rd270, {%r238, %r243};
	mov.b64 	%fd107, %rd270;
	mov.b64 	{%r249, %r254}, %rd313;
	// begin inline asm
	shfl.sync.down.b32 %r248, %r249, %r255, %r190, %r257;
	// end inline asm
	// begin inline asm
	shfl.sync.down.b32 %r253, %r254, %r255, %r190, %r257;
	// end inline asm
	mov.b64 	%rd78, {%r248, %r253};
	add.s32 	%r258, %r171, 8;
	setp.gt.s32 	%p133, %r258, %r190;
	mov.u64 	%rd314, %rd313;
	mov.f64 	%fd314, %fd313;
	@%p133 bra 	$L__BB9_86;
	abs.f64 	%fd108, %fd313;
	abs.f64 	%fd109, %fd107;
	setp.lt.f64 	%p134, %fd108, %fd109;
	mov.u64 	%rd314, %rd78;
	mov.f64 	%fd314, %fd107;
	@%p134 bra 	$L__BB9_86;
	setp.lt.f64 	%p135, %fd109, %fd108;
	mov.u64 	%rd314, %rd313;
	mov.f64 	%fd314, %fd313;
	@%p135 bra 	$L__BB9_86;
	setp.lt.s64 	%p136, %rd313, %rd78;
	min.s64 	%rd314, %rd313, %rd78;
	selp.f64 	%fd314, %fd313, %fd107, %p136;
$L__BB9_86:
	mov.b64 	%rd271, %fd314;
	mov.b64 	{%r260, %r265}, %rd271;
	mov.b32 	%r276, 16;
	mov.b32 	%r278, -1;
	// begin inline asm
	shfl.sync.down.b32 %r259, %r260, %r276, %r190, %r278;
	// end inline asm
	// begin inline asm
	shfl.sync.down.b32 %r264, %r265, %r276, %r190, %r278;
	// end inline asm
	mov.b64 	%rd272, {%r259, %r264};
	mov.b64 	%fd112, %rd272;
	mov.b64 	{%r270, %r275}, %rd314;
	// begin inline asm
	shfl.sync.down.b32 %r269, %r270, %r276, %r190, %r278;
	// end inline asm
	// begin inline asm
	shfl.sync.down.b32 %r274, %r275, %r276, %r190, %r278;
	// end inline asm
	mov.b64 	%rd81, {%r269, %r274};
	add.s32 	%r279, %r171, 16;
	setp.gt.s32 	%p137, %r279, %r190;
	mov.u64 	%rd355, %rd314;
	mov.f64 	%fd351, %fd314;
	@%p137 bra 	$L__BB9_90;
	abs.f64 	%fd113, %fd314;
	abs.f64 	%fd114, %fd112;
	setp.lt.f64 	%p138, %fd113, %fd114;
	mov.u64 	%rd355, %rd81;
	mov.f64 	%fd351, %fd112;
	@%p138 bra 	$L__BB9_90;
	setp.lt.f64 	%p139, %fd114, %fd113;
	mov.u64 	%rd355, %rd314;
	mov.f64 	%fd351, %fd314;
	@%p139 bra 	$L__BB9_90;
	setp.lt.s64 	%p140, %rd314, %rd81;
	min.s64 	%rd355, %rd314, %rd81;
	selp.f64 	%fd351, %fd314, %fd112, %p140;
$L__BB9_90:
	setp.ne.s32 	%p141, %r171, 0;
	@%p141 bra 	$L__BB9_92;
	shr.u32 	%r280, %r4, 1;
	and.b32  	%r281, %r280, 496;
	mov.u32 	%r282, _ZN6thrust24THRUST_300001_SM_1000_NS8cuda_cub4core6detail5shmemE;
	add.s32 	%r283, %r282, %r281;
	st.shared.f64 	[%r283+8], %fd351;
	st.shared.u64 	[%r283+16], %rd355;
$L__BB9_92:
	bar.sync 	0;
	setp.ne.s32 	%p142, %r4, 0;
	@%p142 bra 	$L__BB9_208;
	setp.lt.s32 	%p143, %r3, 33;
	mov.f64 	%fd316, %fd351;
	mov.u64 	%rd316, %rd355;
	@%p143 bra 	$L__BB9_97;
	ld.shared.f64 	%fd117, [_ZN6thrust24THRUST_300001_SM_1000_NS8cuda_cub4core6detail5shmemE+24];
	ld.shared.u64 	%rd84, [_ZN6thrust24THRUST_300001_SM_1000_NS8cuda_cub4core6detail5shmemE+32];
	abs.f64 	%fd118, %fd351;
	abs.f64 	%fd119, %fd117;
	setp.lt.f64 	%p144, %fd118, %fd119;
	mov.f64 	%fd316, %fd117;
	mov.u64 	%rd316, %rd84;
	@%p144 bra 	$L__BB9_97;
	setp.lt.f64 	%p145, %fd119, %fd118;
	mov.f64 	%fd316, %fd351;
	mov.u64 	%rd316, %rd355;
	@%p145 bra 	$L__BB9_97;
	setp.lt.s64 	%p146, %rd355, %rd84;
	selp.f64 	%fd316, %fd351, %fd117, %p146;
	min.s64 	%rd316, %rd355, %rd84;
$L__BB9_97:
	setp.lt.s32 	%p147, %r3, 65;
	mov.f64 	%fd317, %fd316;
	mov.u64 	%rd317, %rd316;
	@%p147 bra 	$L__BB9_101;
	ld.shared.f64 	%fd122, [_ZN6thrust24THRUST_300001_SM_1000_NS8cuda_cub4core6detail5shmemE+40];
	ld.shared.u64 	%rd87, [_ZN6thrust24THRUST_300001_SM_1000_NS8cuda_cub4core6detail5shmemE+48];
	abs.f64 	%fd123, %fd316;
	abs.f64 	%fd124, %fd122;
	setp.lt.f64 	%p148, %fd123, %fd124;
	mov.f64 	%fd317, %fd122;
	mov.u64 	%rd317, %rd87;
	@%p148 bra 	$L__BB9_101;
	setp.lt.f64 	%p149, %fd124, %fd123;
	mov.f64 	%fd317, %fd316;
	mov.u64 	%rd317, %rd316;
	@%p149 bra 	$L__BB9_101;
	setp.lt.s64 	%p150, %rd316, %rd87;
	selp.f64 	%fd317, %fd316, %fd122, %p150;
	min.s64 	%rd317, %rd316, %rd87;
$L__BB9_101:
	setp.lt.s32 	%p151, %r3, 97;
	mov.f64 	%fd318, %fd317;
	mov.u64 	%rd318, %rd317;
	@%p151 bra 	$L__BB9_105;
	ld.shared.f64 	%fd127, [_ZN6thrust24THRUST_300001_SM_1000_NS8cuda_cub4core6detail5shmemE+56];
	ld.shared.u64 	%rd90, [_ZN6thrust24THRUST_300001_SM_1000_NS8cuda_cub4core6detail5shmemE+64];
	abs.f64 	%fd128, %fd317;
	abs.f64 	%fd129, %fd127;
	setp.lt.f64 	%p152, %fd128, %fd129;
	mov.f64 	%fd318, %fd127;
	mov.u64 	%rd318, %rd90;
	@%p152 bra 	$L__BB9_105;
	setp.lt.f64 	%p153, %fd129, %fd128;
	mov.f64 	%fd318, %fd317;
	mov.u64 	%rd318, %rd317;
	@%p153 bra 	$L__BB9_105;
	setp.lt.s64 	%p154, %rd317, %rd90;
	selp.f64 	%fd318, %fd317, %fd127, %p154;
	min.s64 	%rd318, %rd317, %rd90;
$L__BB9_105:
	setp.lt.s32 	%p155, %r3, 129;
	mov.f64 	%fd319, %fd318;
	mov.u64 	%rd319, %rd318;
	@%p155 bra 	$L__BB9_109;
	ld.shared.f64 	%fd132, [_ZN6thrust24THRUST_300001_SM_1000_NS8cuda_cub4core6detail5shmemE+72];
	ld.shared.u64 	%rd93, [_ZN6thrust24THRUST_300001_SM_1000_NS8cuda_cub4core6detail5shmemE+80];
	abs.f64 	%fd133, %fd318;
	abs.f64 	%fd134, %fd132;
	setp.lt.f64 	%p156, %fd133, %fd134;
	mov.f64 	%fd319, %fd132;
	mov.u64 	%rd319, %rd93;
	@%p156 bra 	$L__BB9_109;
	setp.lt.f64 	%p157, %fd134, %fd133;
	mov.f64 	%fd319, %fd318;
	mov.u64 	%rd319, %rd318;
	@%p157 bra 	$L__BB9_109;
	setp.lt.s64 	%p158, %rd318, %rd93;
	selp.f64 	%fd319, %fd318, %fd132, %p158;
	min.s64 	%rd319, %rd318, %rd93;
$L__BB9_109:
	setp.lt.s32 	%p159, %r3, 161;
	mov.f64 	%fd320, %fd319;
	mov.u64 	%rd320, %rd319;
	@%p159 bra 	$L__BB9_113;
	ld.shared.f64 	%fd137, [_ZN6thrust24THRUST_300001_SM_1000_NS8cuda_cub4core6detail5shmemE+88];
	ld.shared.u64 	%rd96, [_ZN6thrust24THRUST_300001_SM_1000_NS8cuda_cub4core6detail5shmemE+96];
	abs.f64 	%fd138, %fd319;
	abs.f64 	%fd139, %fd137;
	setp.lt.f64 	%p160, %fd138, %fd139;
	mov.f64 	%fd320, %fd137;
	mov.u64 	%rd320, %rd96;
	@%p160 bra 	$L__BB9_113;
	setp.lt.f64 	%p161, %fd139, %fd138;
	mov.f64 	%fd320, %fd319;
	mov.u64 	%rd320, %rd319;
	@%p161 bra 	$L__BB9_113;
	setp.lt.s64 	%p162, %rd319, %rd96;
	selp.f64 	%fd320, %fd319, %fd137, %p162;
	min.s64 	%rd320, %rd319, %rd96;
$L__BB9_113:
	setp.lt.s32 	%p163, %r3, 193;
	mov.f64 	%fd321, %fd320;
	mov.u64 	%rd321, %rd320;
	@%p163 bra 	$L__BB9_117;
	ld.shared.f64 	%fd142, [_ZN6thrust24THRUST_300001_SM_1000_NS8cuda_cub4core6detail5shmemE+104];
	ld.shared.u64 	%rd99, [_ZN6thrust24THRUST_300001_SM_1000_NS8cuda_cub4core6detail5shmemE+112];
	abs.f64 	%fd143, %fd320;
	abs.f64 	%fd144, %fd142;
	setp.lt.f64 	%p164, %fd143, %fd144;
	mov.f64 	%fd321, %fd142;
	mov.u64 	%rd321, %rd99;
	@%p164 bra 	$L__BB9_117;
	setp.lt.f64 	%p165, %fd144, %fd143;
	mov.f64 	%fd321, %fd320;
	mov.u64 	%rd321, %rd320;
	@%p165 bra 	$L__BB9_117;
	setp.lt.s64 	%p166, %rd320, %rd99;
	selp.f64 	%fd321, %fd320, %fd142, %p166;
	min.s64 	%rd321, %rd320, %rd99;
$L__BB9_117:
	setp.lt.s32 	%p167, %r3, 225;
	mov.u64 	%rd355, %rd321;
	mov.f64 	%fd351, %fd321;
	@%p167 bra 	$L__BB9_208;
	ld.shared.f64 	%fd147, [_ZN6thrust24THRUST_300001_SM_1000_NS8cuda_cub4core6detail5shmemE+120];
	ld.shared.u64 	%rd102, [_ZN6thrust24THRUST_300001_SM_1000_NS8cuda_cub4core6detail5shmemE+128];
	abs.f64 	%fd148, %fd321;
	abs.f64 	%fd149, %fd147;
	setp.lt.f64 	%p168, %fd148, %fd149;
	mov.u64 	%rd355, %rd102;
	mov.f64 	%fd351, %fd147;
	@%p168 bra 	$L__BB9_208;
	setp.lt.f64 	%p169, %fd149, %fd148;
	mov.u64 	%rd355, %rd321;
	mov.f64 	%fd351, %fd321;
	@%p169 bra 	$L__BB9_208;
	setp.lt.s64 	%p170, %rd321, %rd102;
	selp.f64 	%fd351, %fd321, %fd147, %p170;
	min.s64 	%rd355, %rd321, %rd102;
	bra.uni 	$L__BB9_208;
$L__BB9_121:
	mov.u32 	%r20, %tid.x;
	add.s64 	%rd104, %rd196, %rd4;
	cvt.u64.u32 	%rd105, %r20;
	add.s64 	%rd201, %rd105, %rd4;
	cvta.to.global.u64 	%rd202, %rd195;
	shl.b64 	%rd203, %rd201, 3;
	add.s64 	%rd204, %rd202, %rd203;
	ld.global.f64 	%fd274, [%rd204];
	add.s32 	%r36, %r20, 256;
	cvt.u64.u32 	%rd205, %r36;
	ld.global.f64 	%fd275, [%rd204+2048];
	add.s32 	%r37, %r20, 512;
	cvt.u64.u32 	%rd206, %r37;
	ld.global.f64 	%fd276, [%rd204+4096];
	add.s32 	%r38, %r20, 768;
	cvt.u64.u32 	%rd207, %r38;
	ld.global.f64 	%fd277, [%rd204+6144];
	or.b32  	%r39, %r20, 1024;
	cvt.u64.u32 	%rd106, %r39;
	add.s64 	%rd343, %rd104, %rd106;
	ld.global.f64 	%fd339, [%rd204+8192];
	abs.f64 	%fd278, %fd274;
	abs.f64 	%fd279, %fd275;
	setp.geu.f64 	%p2, %fd278, %fd279;
	selp.f64 	%fd280, %fd274, %fd275, %p2;
	selp.b64 	%rd208, %rd105, %rd205, %p2;
	abs.f64 	%fd281, %fd280;
	abs.f64 	%fd282, %fd276;
	setp.geu.f64 	%p3, %fd281, %fd282;
	selp.f64 	%fd283, %fd280, %fd276, %p3;
	selp.b64 	%rd209, %rd208, %rd206, %p3;
	abs.f64 	%fd284, %fd283;
	abs.f64 	%fd285, %fd277;
	setp.geu.f64 	%p4, %fd284, %fd285;
	selp.f64 	%fd152, %fd283, %fd277, %p4;
	selp.b64 	%rd108, %rd209, %rd207, %p4;
	abs.f64 	%fd153, %fd152;
	abs.f64 	%fd154, %fd339;
	setp.lt.f64 	%p5, %fd153, %fd154;
	@%p5 bra 	$L__BB9_123;
	setp.lt.f64 	%p6, %fd154, %fd153;
	setp.lt.u64 	%p7, %rd108, %rd106;
	or.pred  	%p8, %p6, %p7;
	selp.f64 	%fd339, %fd152, %fd339, %p8;
	add.s64 	%rd212, %rd104, %rd108;
	selp.b64 	%rd343, %rd212, %rd343, %p8;
$L__BB9_123:
	setp.le.u64 	%p9, %rd198, %rd5;
	@%p9 bra 	$L__BB9_164;
	setp.ne.s32 	%p10, %r20, 0;
	@%p10 bra 	$L__BB9_126;
	atom.global.add.u64 	%rd213, [%rd1+8], 1280;
	add.s64 	%rd214, %rd213, %rd5;
	st.shared.u64 	[_ZN6thrust24THRUST_300001_SM_1000_NS8cuda_cub4core6detail5shmemE+152], %rd214;
$L__BB9_126:
	bar.sync 	0;
	ld.shared.u64 	%rd331, [_ZN6thrust24THRUST_300001_SM_1000_NS8cuda_cub4core6detail5shmemE+152];
	add.s64 	%rd215, %rd331, 1280;
	setp.gt.s64 	%p11, %rd215, %rd198;
	@%p11 bra 	$L__BB9_141;
	mov.f64 	%fd323, %fd339;
	mov.u64 	%rd324, %rd343;
$L__BB9_128:
	add.s64 	%rd216, %rd331, %rd105;
	cvta.to.global.u64 	%rd217, %rd195;
	shl.b64 	%rd218, %rd216, 3;
	add.s64 	%rd219, %rd217, %rd218;
	add.s64 	%rd325, %rd216, %rd196;
	ld.global.f64 	%fd324, [%rd219];
	add.s64 	%rd326, %rd325, 256;
	ld.global.f64 	%fd325, [%rd219+2048];
	add.s64 	%rd327, %rd325, 512;
	ld.global.f64 	%fd326, [%rd219+4096];
	add.s64 	%rd328, %rd325, 768;
	ld.global.f64 	%fd327, [%rd219+6144];
	add.s64 	%rd343, %rd325, 1024;
	ld.global.f64 	%fd339, [%rd219+8192];
	abs.f64 	%fd163, %fd323;
	abs.f64 	%fd164, %fd324;
	setp.lt.f64 	%p12, %fd163, %fd164;
	@%p12 bra 	$L__BB9_130;
	setp.lt.f64 	%p13, %fd164, %fd163;
	setp.lt.s64 	%p14, %rd324, %rd325;
	or.pred  	%p15, %p13, %p14;
	selp.f64 	%fd324, %fd323, %fd324, %p15;
	selp.b64 	%rd325, %rd324, %rd325, %p15;
$L__BB9_130:
	abs.f64 	%fd167, %fd324;
	abs.f64 	%fd168, %fd325;
	setp.lt.f64 	%p16, %fd167, %fd168;
	@%p16 bra 	$L__BB9_132;
	setp.lt.f64 	%p17, %fd168, %fd167;
	setp.lt.s64 	%p18, %rd325, %rd326;
	or.pred  	%p19, %p17, %p18;
	selp.f64 	%fd325, %fd324, %fd325, %p19;
	selp.b64 	%rd326, %rd325, %rd326, %p19;
$L__BB9_132:
	abs.f64 	%fd171, %fd325;
	abs.f64 	%fd172, %fd326;
	setp.lt.f64 	%p20, %fd171, %fd172;
	@%p20 bra 	$L__BB9_134;
	setp.lt.f64 	%p21, %fd172, %fd171;
	setp.lt.s64 	%p22, %rd326, %rd327;
	or.pred  	%p23, %p21, %p22;
	selp.f64 	%fd326, %fd325, %fd326, %p23;
	selp.b64 	%rd327, %rd326, %rd327, %p23;
$L__BB9_134:
	abs.f64 	%fd175, %fd326;
	abs.f64 	%fd176, %fd327;
	setp.lt.f64 	%p24, %fd175, %fd176;
	@%p24 bra 	$L__BB9_136;
	setp.lt.f64 	%p25, %fd176, %fd175;
	setp.lt.s64 	%p26, %rd327, %rd328;
	or.pred  	%p27, %p25, %p26;
	selp.f64 	%fd327, %fd326, %fd327, %p27;
	selp.b64 	%rd328, %rd327, %rd328, %p27;
$L__BB9_136:
	abs.f64 	%fd179, %fd327;
	abs.f64 	%fd180, %fd339;
	setp.lt.f64 	%p28, %fd179, %fd180;
	@%p28 bra 	$L__BB9_138;
	setp.lt.f64 	%p29, %fd180, %fd179;
	setp.lt.s64 	%p30, %rd328, %rd343;
	or.pred  	%p31, %p29, %p30;
	selp.f64 	%fd339, %fd327, %fd339, %p31;
	selp.b64 	%rd343, %rd328, %rd343, %p31;
$L__BB9_138:
	setp.ne.s32 	%p32, %r20, 0;
	bar.sync 	0;
	@%p32 bra 	$L__BB9_140;
	atom.global.add.u64 	%rd220, [%rd1+8], 1280;
	add.s64 	%rd221, %rd220, %rd5;
	st.shared.u64 	[_ZN6thrust24THRUST_300001_SM_1000_NS8cuda_cub4core6detail5shmemE+152], %rd221;
$L__BB9_140:
	bar.sync 	0;
	ld.shared.u64 	%rd331, [_ZN6thrust24THRUST_300001_SM_1000_NS8cuda_cub4core6detail5shmemE+152];
	add.s64 	%rd222, %rd331, 1280;
	setp.le.s64 	%p33, %rd222, %rd198;
	mov.f64 	%fd323, %fd339;
	mov.u64 	%rd324, %rd343;
	@%p33 bra 	$L__BB9_128;
$L__BB9_141:
	setp.le.s64 	%p34, %rd198, %rd331;
	@%p34 bra 	$L__BB9_164;
	cvt.u32.u64 	%r40, %rd331;
	cvt.u32.u64 	%r41, %rd198;
	sub.s32 	%r21, %r41, %r40;
	setp.ge.s32 	%p35, %r20, %r21;
	@%p35 bra 	$L__BB9_164;
	cvta.to.global.u64 	%rd132, %rd195;
	not.b32 	%r43, %r20;
	add.s32 	%r44, %r43, %r41;
	sub.s32 	%r22, %r44, %r40;
	and.b32  	%r46, %r22, 768;
	setp.eq.s32 	%p36, %r46, 768;
	mov.u32 	%r397, %r20;
	@%p36 bra 	$L__BB9_149;
	add.s64 	%rd224, %rd331, %rd105;
	add.s64 	%rd333, %rd224, %rd196;
	shl.b64 	%rd225, %rd224, 3;
	add.s64 	%rd332, %rd132, %rd225;
	shr.u32 	%r47, %r22, 8;
	add.s32 	%r48, %r47, 1;
	and.b32  	%r49, %r48, 3;
	neg.s32 	%r395, %r49;
	mov.u32 	%r397, %r20;
$L__BB9_145:
	.pragma "nounroll";
	mov.u64 	%rd137, %rd343;
	mov.f64 	%fd184, %fd339;
	ld.global.f64 	%fd185, [%rd332];
	abs.f64 	%fd186, %fd184;
	abs.f64 	%fd187, %fd185;
	setp.lt.f64 	%p37, %fd186, %fd187;
	mov.f64 	%fd339, %fd185;
	mov.u64 	%rd343, %rd333;
	@%p37 bra 	$L__BB9_148;
	setp.lt.f64 	%p38, %fd187, %fd186;
	mov.f64 	%fd339, %fd184;
	mov.u64 	%rd343, %rd137;
	@%p38 bra 	$L__BB9_148;
	setp.lt.s64 	%p39, %rd137, %rd333;
	selp.f64 	%fd339, %fd184, %fd185, %p39;
	min.s64 	%rd343, %rd137, %rd333;
$L__BB9_148:
	add.s32 	%r397, %r397, 256;
	add.s64 	%rd333, %rd333, 256;
	add.s64 	%rd332, %rd332, 2048;
	add.s32 	%r395, %r395, 1;
	setp.ne.s32 	%p40, %r395, 0;
	@%p40 bra 	$L__BB9_145;
$L__BB9_149:
	setp.lt.u32 	%p41, %r22, 768;
	@%p41 bra 	$L__BB9_164;
	add.s32 	%r398, %r397, 512;
$L__BB9_151:
	mov.u32 	%r30, %r398;
	add.s32 	%r50, %r30, -512;
	cvt.u64.u32 	%rd226, %r50;
	add.s64 	%rd227, %rd331, %rd226;
	shl.b64 	%rd228, %rd227, 3;
	add.s64 	%rd145, %rd132, %rd228;
	add.s64 	%rd146, %rd227, %rd196;
	ld.global.f64 	%fd193, [%rd145];
	abs.f64 	%fd194, %fd339;
	abs.f64 	%fd195, %fd193;
	setp.lt.f64 	%p42, %fd194, %fd195;
	mov.f64 	%fd335, %fd193;
	mov.u64 	%rd339, %rd146;
	@%p42 bra 	$L__BB9_154;
	setp.lt.f64 	%p43, %fd195, %fd194;
	mov.f64 	%fd335, %fd339;
	mov.u64 	%rd339, %rd343;
	@%p43 bra 	$L__BB9_154;
	setp.lt.s64 	%p44, %rd343, %rd146;
	selp.f64 	%fd335, %fd339, %fd193, %p44;
	min.s64 	%rd339, %rd343, %rd146;
$L__BB9_154:
	add.s32 	%r51, %r30, -256;
	cvt.u64.u32 	%rd229, %r51;
	add.s64 	%rd230, %rd331, %rd229;
	add.s64 	%rd149, %rd230, %rd196;
	ld.global.f64 	%fd198, [%rd145+2048];
	abs.f64 	%fd199, %fd335;
	abs.f64 	%fd200, %fd198;
	setp.lt.f64 	%p45, %fd199, %fd200;
	mov.f64 	%fd336, %fd198;
	mov.u64 	%rd340, %rd149;
	@%p45 bra 	$L__BB9_157;
	setp.lt.f64 	%p46, %fd200, %fd199;
	mov.f64 	%fd336, %fd335;
	mov.u64 	%rd340, %rd339;
	@%p46 bra 	$L__BB9_157;
	setp.lt.s64 	%p47, %rd339, %rd149;
	selp.f64 	%fd336, %fd335, %fd198, %p47;
	min.s64 	%rd340, %rd339, %rd149;
$L__BB9_157:
	cvt.u64.u32 	%rd231, %r30;
	add.s64 	%rd232, %rd331, %rd231;
	add.s64 	%rd152, %rd232, %rd196;
	ld.global.f64 	%fd203, [%rd145+4096];
	abs.f64 	%fd204, %fd336;
	abs.f64 	%fd205, %fd203;
	setp.lt.f64 	%p48, %fd204, %fd205;
	mov.f64 	%fd337, %fd203;
	mov.u64 	%rd341, %rd152;
	@%p48 bra 	$L__BB9_160;
	setp.lt.f64 	%p49, %fd205, %fd204;
	mov.f64 	%fd337, %fd336;
	mov.u64 	%rd341, %rd340;
	@%p49 bra 	$L__BB9_160;
	setp.lt.s64 	%p50, %rd340, %rd152;
	selp.f64 	%fd337, %fd336, %fd203, %p50;
	min.s64 	%rd341, %rd340, %rd152;
$L__BB9_160:
	add.s32 	%r52, %r30, 256;
	cvt.u64.u32 	%rd233, %r52;
	add.s64 	%rd234, %rd331, %rd233;
	add.s64 	%rd155, %rd234, %rd196;
	ld.global.f64 	%fd208, [%rd145+6144];
	abs.f64 	%fd209, %fd337;
	abs.f64 	%fd210, %fd208;
	setp.lt.f64 	%p51, %fd209, %fd210;
	mov.f64 	%fd339, %fd208;
	mov.u64 	%rd343, %rd155;
	@%p51 bra 	$L__BB9_163;
	setp.lt.f64 	%p52, %fd210, %fd209;
	mov.f64 	%fd339, %fd337;
	mov.u64 	%rd343, %rd341;
	@%p52 bra 	$L__BB9_163;
	setp.lt.s64 	%p53, %rd341, %rd155;
	selp.f64 	%fd339, %fd337, %fd208, %p53;
	min.s64 	%rd343, %rd341, %rd155;
$L__BB9_163:
	add.s32 	%r398, %r30, 1024;
	add.s32 	%r53, %r30, 512;
	setp.lt.s32 	%p54, %r53, %r21;
	@%p54 bra 	$L__BB9_151;
$L__BB9_164:
	// begin inline asm
	mov.u32 %r54, %laneid;
	// end inline asm
	mov.b64 	%rd235, %fd339;
	mov.b64 	{%r56, %r61}, %rd235;
	mov.b32 	%r72, 1;
	mov.b32 	%r73, 31;
	mov.b32 	%r74, -1;
	// begin inline asm
	shfl.sync.down.b32 %r55, %r56, %r72, %r73, %r74;
	// end inline asm
	// begin inline asm
	shfl.sync.down.b32 %r60, %r61, %r72, %r73, %r74;
	// end inline asm
	mov.b64 	%rd236, {%r55, %r60};
	mov.b64 	%fd214, %rd236;
	mov.b64 	{%r66, %r71}, %rd343;
	// begin inline asm
	shfl.sync.down.b32 %r65, %r66, %r72, %r73, %r74;
	// end inline asm
	// begin inline asm
	shfl.sync.down.b32 %r70, %r71, %r72, %r73, %r74;
	// end inline asm
	mov.b64 	%rd159, {%r65, %r70};
	setp.gt.s32 	%p55, %r54, 30;
	mov.f64 	%fd340, %fd339;
	mov.u64 	%rd344, %rd343;
	@%p55 bra 	$L__BB9_168;
	abs.f64 	%fd215, %fd339;
	abs.f64 	%fd216, %fd214;
	setp.lt.f64 	%p56, %fd215, %fd216;
	mov.f64 	%fd340, %fd214;
	mov.u64 	%rd344, %rd159;
	@%p56 bra 	$L__BB9_168;
	setp.lt.f64 	%p57, %fd216, %fd215;
	mov.f64 	%fd340, %fd339;
	mov.u64 	%rd344, %rd343;
	@%p57 bra 	$L__BB9_168;
	setp.lt.s64 	%p58, %rd343, %rd159;
	selp.f64 	%fd340, %fd339, %fd214, %p58;
	min.s64 	%rd344, %rd343, %rd159;
$L__BB9_168:
	mov.b64 	%rd237, %fd340;
	mov.b64 	{%r76, %r81}, %rd237;
	mov.b32 	%r92, 2;
	mov.b32 	%r93, 31;
	mov.b32 	%r94, -1;
	// begin inline asm
	shfl.sync.down.b32 %r75, %r76, %r92, %r93, %r94;
	// end inline asm
	// begin inline asm
	shfl.sync.down.b32 %r80, %r81, %r92, %r93, %r94;
	// end inline asm
	mov.b64 	%rd238, {%r75, %r80};
	mov.b64 	%fd219, %rd238;
	mov.b64 	{%r86, %r91}, %rd344;
	// begin inline asm
	shfl.sync.down.b32 %r85, %r86, %r92, %r93, %r94;
	// end inline asm
	// begin inline asm
	shfl.sync.down.b32 %r90, %r91, %r92, %r93, %r94;
	// end inline asm
	mov.b64 	%rd162, {%r85, %r90};
	setp.gt.s32 	%p59, %r54, 29;
	mov.f64 	%fd341, %fd340;
	mov.u64 	%rd345, %rd344;
	@%p59 bra 	$L__BB9_172;
	abs.f64 	%fd220, %fd340;
	abs.f64 	%fd221, %fd219;
	setp.lt.f64 	%p60, %fd220, %fd221;
	mov.f64 	%fd341, %fd219;
	mov.u64 	%rd345, %rd162;
	@%p60 bra 	$L__BB9_172;
	setp.lt.f64 	%p61, %fd221, %fd220;
	mov.f64 	%fd341, %fd340;
	mov.u64 	%rd345, %rd344;
	@%p61 bra 	$L__BB9_172;
	setp.lt.s64 	%p62, %rd344, %rd162;
	selp.f64 	%fd341, %fd340, %fd219, %p62;
	min.s64 	%rd345, %rd344, %rd162;
$L__BB9_172:
	mov.b64 	%rd239, %fd341;
	mov.b64 	{%r96, %r101}, %rd239;
	mov.b32 	%r112, 4;
	mov.b32 	%r113, 31;
	mov.b32 	%r114, -1;
	// begin inline asm
	shfl.sync.down.b32 %r95, %r96, %r112, %r113, %r114;
	// end inline asm
	// begin inline asm
	shfl.sync.down.b32 %r100, %r101, %r112, %r113, %r114;
	// end inline asm
	mov.b64 	%rd240, {%r95, %r100};
	mov.b64 	%fd224, %rd240;
	mov.b64 	{%r106, %r111}, %rd345;
	// begin inline asm
	shfl.sync.down.b32 %r105, %r106, %r112, %r113, %r114;
	// end inline asm
	// begin inline asm
	shfl.sync.down.b32 %r110, %r111, %r112, %r113, %r114;
	// end inline asm
	mov.b64 	%rd165, {%r105, %r110};
	setp.gt.s32 	%p63, %r54, 27;
	mov.f64 	%fd342, %fd341;
	mov.u64 	%rd346, %rd345;
	@%p63 bra 	$L__BB9_176;
	abs.f64 	%fd225, %fd341;
	abs.f64 	%fd226, %fd224;
	setp.lt.f64 	%p64, %fd225, %fd226;
	mov.f64 	%fd342, %fd224;
	mov.u64 	%rd346, %rd165;
	@%p64 bra 	$L__BB9_176;
	setp.lt.f64 	%p65, %fd226, %fd225;
	mov.f64 	%fd342, %fd341;
	mov.u64 	%rd346, %rd345;
	@%p65 bra 	$L__BB9_176;
	setp.lt.s64 	%p66, %rd345, %rd165;
	selp.f64 	%fd342, %fd341, %fd224, %p66;
	min.s64 	%rd346, %rd345, %rd165;
$L__BB9_176:
	mov.b64 	%rd241, %fd342;
	mov.b64 	{%r116, %r121}, %rd241;
	mov.b32 	%r132, 8;
	mov.b32 	%r133, 31;
	mov.b32 	%r134, -1;
	// begin inline asm
	shfl.sync.down.b32 %r115, %r116, %r132, %r133, %r134;
	// end inline asm
	// begin inline asm
	shfl.sync.down.b32 %r120, %r121, %r132, %r133, %r134;
	// end inline asm
	mov.b64 	%rd242, {%r115, %r120};
	mov.b64 	%fd229, %rd242;
	mov.b64 	{%r126, %r131}, %rd346;
	// begin inline asm
	shfl.sync.down.b32 %r125, %r126, %r132, %r133, %r134;
	// end inline asm
	// begin inline asm
	shfl.sync.down.b32 %r130, %r131, %r132, %r133, %r134;
	// end inline asm
	mov.b64 	%rd168, {%r125, %r130};
	setp.gt.s32 	%p67, %r54, 23;
	mov.f64 	%fd343, %fd342;
	mov.u64 	%rd347, %rd346;
	@%p67 bra 	$L__BB9_180;
	abs.f64 	%fd230, %fd342;
	abs.f64 	%fd231, %fd229;
	setp.lt.f64 	%p68, %fd230, %fd231;
	mov.f64 	%fd343, %fd229;
	mov.u64 	%rd347, %rd168;
	@%p68 bra 	$L__BB9_180;
	setp.lt.f64 	%p69, %fd231, %fd230;
	mov.f64 	%fd343, %fd342;
	mov.u64 	%rd347, %rd346;
	@%p69 bra 	$L__BB9_180;
	setp.lt.s64 	%p70, %rd346, %rd168;
	selp.f64 	%fd343, %fd342, %fd229, %p70;
	min.s64 	%rd347, %rd346, %rd168;
$L__BB9_180:
	mov.b64 	%rd243, %fd343;
	mov.b64 	{%r136, %r141}, %rd243;
	mov.b32 	%r152, 16;
	mov.b32 	%r153, 31;
	mov.b32 	%r154, -1;
	// begin inline asm
	shfl.sync.down.b32 %r135, %r136, %r152, %r153, %r154;
	// end inline asm
	// begin inline asm
	shfl.sync.down.b32 %r140, %r141, %r152, %r153, %r154;
	// end inline asm
	mov.b64 	%rd244, {%r135, %r140};
	mov.b64 	%fd234, %rd244;
	mov.b64 	{%r146, %r151}, %rd347;
	// begin inline asm
	shfl.sync.down.b32 %r145, %r146, %r152, %r153, %r154;
	// end inline asm
	// begin inline asm
	shfl.sync.down.b32 %r150, %r151, %r152, %r153, %r154;
	// end inline asm
	mov.b64 	%rd171, {%r145, %r150};
	setp.gt.s32 	%p71, %r54, 15;
	mov.f64 	%fd351, %fd343;
	mov.u64 	%rd355, %rd347;
	@%p71 bra 	$L__BB9_184;
	abs.f64 	%fd235, %fd343;
	abs.f64 	%fd236, %fd234;
	setp.lt.f64 	%p72, %fd235, %fd236;
	mov.f64 	%fd351, %fd234;
	mov.u64 	%rd355, %rd171;
	@%p72 bra 	$L__BB9_184;
	setp.lt.f64 	%p73, %fd236, %fd235;
	mov.f64 	%fd351, %fd343;
	mov.u64 	%rd355, %rd347;
	@%p73 bra 	$L__BB9_184;
	setp.lt.s64 	%p74, %rd347, %rd171;
	selp.f64 	%fd351, %fd343, %fd234, %p74;
	min.s64 	%rd355, %rd347, %rd171;
$L__BB9_184:
	setp.ne.s32 	%p75, %r54, 0;
	@%p75 bra 	$L__BB9_186;
	shr.u32 	%r155, %r20, 1;
	and.b32  	%r156, %r155, 496;
	mov.u32 	%r157, _ZN6thrust24THRUST_300001_SM_1000_NS8cuda_cub4core6detail5shmemE;
	add.s32 	%r158, %r157, %r156;
	st.shared.f64 	[%r158+8], %fd351;
	st.shared.u64 	[%r158+16], %rd355;
$L__BB9_186:
	bar.sync 	0;
	setp.ne.s32 	%p76, %r20, 0;
	@%p76 bra 	$L__BB9_208;
	ld.shared.f64 	%fd239, [_ZN6thrust24THRUST_300001_SM_1000_NS8cuda_cub4core6detail5shmemE+24];
	ld.shared.u64 	%rd174, [_ZN6thrust24THRUST_300001_SM_1000_NS8cuda_cub4core6detail5shmemE+32];
	abs.f64 	%fd240, %fd351;
	abs.f64 	%fd241, %fd239;
	setp.lt.f64 	%p77, %fd240, %fd241;
	mov.f64 	%fd345, %fd239;
	mov.u64 	%rd349, %rd174;
	@%p77 bra 	$L__BB9_190;
	setp.lt.f64 	%p78, %fd241, %fd240;
	mov.f64 	%fd345, %fd351;
	mov.u64 	%rd349, %rd355;
	@%p78 bra 	$L__BB9_190;
	setp.lt.s64 	%p79, %rd355, %rd174;
	selp.f64 	%fd345, %fd351, %fd239, %p79;
	min.s64 	%rd349, %rd355, %rd174;
$L__BB9_190:
	ld.shared.f64 	%fd244, [_ZN6thrust24THRUST_300001_SM_1000_NS8cuda_cub4core6detail5shmemE+40];
	ld.shared.u64 	%rd177, [_ZN6thrust24THRUST_300001_SM_1000_NS8cuda_cub4core6detail5shmemE+48];
	abs.f64 	%fd245, %fd345;
	abs.f64 	%fd246, %fd244;
	setp.lt.f64 	%p80, %fd245, %fd246;
	mov.f64 	%fd346, %fd244;
	mov.u64 	%rd350, %rd177;
	@%p80 bra 	$L__BB9_193;
	setp.lt.f64 	%p81, %fd246, %fd245;
	mov.f64 	%fd346, %fd345;
	mov.u64 	%rd350, %rd349;
	@%p81 bra 	$L__BB9_193;
	setp.lt.s64 	%p82, %rd349, %rd177;
	selp.f64 	%fd346, %fd345, %fd244, %p82;
	min.s64 	%rd350, %rd349, %rd177;
$L__BB9_193:
	ld.shared.f64 	%fd249, [_ZN6thrust24THRUST_300001_SM_1000_NS8cuda_cub4core6detail5shmemE+56];
	ld.shared.u64 	%rd180, [_ZN6thrust24THRUST_300001_SM_1000_NS8cuda_cub4core6detail5shmemE+64];
	abs.f64 	%fd250, %fd346;
	abs.f64 	%fd251, %fd249;
	setp.lt.f64 	%p83, %fd250, %fd251;
	mov.f64 	%fd347, %fd249;
	mov.u64 	%rd351, %rd180;
	@%p83 bra 	$L__BB9_196;
	setp.lt.f64 	%p84, %fd251, %fd250;
	mov.f64 	%fd347, %fd346;
	mov.u64 	%rd351, %rd350;
	@%p84 bra 	$L__BB9_196;
	setp.lt.s64 	%p85, %rd350, %rd180;
	selp.f64 	%fd347, %fd346, %fd249, %p85;
	min.s64 	%rd351, %rd350, %rd180;
$L__BB9_196:
	ld.shared.f64 	%fd254, [_ZN6thrust24THRUST_300001_SM_1000_NS8cuda_cub4core6detail5shmemE+72];
	ld.shared.u64 	%rd183, [_ZN6thrust24THRUST_300001_SM_1000_NS8cuda_cub4core6detail5shmemE+80];
	abs.f64 	%fd255, %fd347;
	abs.f64 	%fd256, %fd254;
	setp.lt.f64 	%p86, %fd255, %fd256;
	mov.f64 	%fd348, %fd254;
	mov.u64 	%rd352, %rd183;
	@%p86 bra 	$L__BB9_199;
	setp.lt.f64 	%p87, %fd256, %fd255;
	mov.f64 	%fd348, %fd347;
	mov.u64 	%rd352, %rd351;
	@%p87 bra 	$L__BB9_199;
	setp.lt.s64 	%p88, %rd351, %rd183;
	selp.f64 	%fd348, %fd347, %fd254, %p88;
	min.s64 	%rd352, %rd351, %rd183;
$L__BB9_199:
	ld.shared.f64 	%fd259, [_ZN6thrust24THRUST_300001_SM_1000_NS8cuda_cub4core6detail5shmemE+88];
	ld.shared.u64 	%rd186, [_ZN6thrust24THRUST_300001_SM_1000_NS8cuda_cub4core6detail5shmemE+96];
	abs.f64 	%fd260, %fd348;
	abs.f64 	%fd261, %fd259;
	setp.lt.f64 	%p89, %fd260, %fd261;
	mov.f64 	%fd349, %fd259;
	mov.u64 	%rd353, %rd186;
	@%p89 bra 	$L__BB9_202;
	setp.lt.f64 	%p90, %fd261, %fd260;
	mov.f64 	%fd349, %fd348;
	mov.u64 	%rd353, %rd352;
	@%p90 bra 	$L__BB9_202;
	setp.lt.s64 	%p91, %rd352, %rd186;
	selp.f64 	%fd349, %fd348, %fd259, %p91;
	min.s64 	%rd353, %rd352, %rd186;
$L__BB9_202:
	ld.shared.f64 	%fd264, [_ZN6thrust24THRUST_300001_SM_1000_NS8cuda_cub4core6detail5shmemE+104];
	ld.shared.u64 	%rd189, [_ZN6thrust24THRUST_300001_SM_1000_NS8cuda_cub4core6detail5shmemE+112];
	abs.f64 	%fd265, %fd349;
	abs.f64 	%fd266, %fd264;
	setp.lt.f64 	%p92, %fd265, %fd266;
	mov.f64 	%fd350, %fd264;
	mov.u64 	%rd354, %rd189;
	@%p92 bra 	$L__BB9_205;
	setp.lt.f64 	%p93, %fd266, %fd265;
	mov.f64 	%fd350, %fd349;
	mov.u64 	%rd354, %rd353;
	@%p93 bra 	$L__BB9_205;
	setp.lt.s64 	%p94, %rd353, %rd189;
	selp.f64 	%fd350, %fd349, %fd264, %p94;
	min.s64 	%rd354, %rd353, %rd189;
$L__BB9_205:
	ld.shared.f64 	%fd269, [_ZN6thrust24THRUST_300001_SM_1000_NS8cuda_cub4core6detail5shmemE+120];
	ld.shared.u64 	%rd192, [_ZN6thrust24THRUST_300001_SM_1000_NS8cuda_cub4core6detail5shmemE+128];
	abs.f64 	%fd270, %fd350;
	abs.f64 	%fd271, %fd269;
	setp.lt.f64 	%p95, %fd270, %fd271;
	mov.u64 	%rd355, %rd192;
	mov.f64 	%fd351, %fd269;
	@%p95 bra 	$L__BB9_208;
	setp.lt.f64 	%p96, %fd271, %fd270;
	mov.u64 	%rd355, %rd354;
	mov.f64 	%fd351, %fd350;
	@%p96 bra 	$L__BB9_208;
	setp.lt.s64 	%p97, %rd354, %rd192;
	selp.f64 	%fd351, %fd350, %fd269, %p97;
	min.s64 	%rd355, %rd354, %rd192;
$L__BB9_208:
	mov.u32 	%r389, %tid.x;
	setp.ne.s32 	%p214, %r389, 0;
	@%p214 bra 	$L__BB9_210;
	ld.param.u64 	%rd286, [_ZN6thrust24THRUST_300001_SM_1000_NS8cuda_cub4core6detail13_kernel_agentINS1_8__reduce11ReduceAgentINS0_12zip_iteratorIN4cuda3std3__45tupleIJNS0_10device_ptrIdEENS0_17counting_iteratorIlNS0_11use_defaultESF_SF_EEEEEEEPNSB_IJdlEEESJ_lNS1_9__extrema9arg_max_fIdl13absComparatorEEEEJSI_SK_lN3cub18CUB_300001_SM_100013GridEvenShareIlEENSR_9GridQueueIyEESO_EEEvDpT0__param_1];
	cvta.to.global.u64 	%rd283, %rd286;
	mul.wide.u32 	%rd284, %r1, 16;
	add.s64 	%rd285, %rd283, %rd284;
	st.global.f64 	[%rd285], %fd351;
	st.global.u64 	[%rd285+8], %rd355;
$L__BB9_210:
	ret;

}
	// .globl	_ZN6thrust24THRUST_300001_SM_1000_NS8cuda_cub4core6detail13_kernel_agentINS1_8__reduce10DrainAgentIlEEJN3cub18CUB_300001_SM_10009GridQueueIyEElEEEvDpT0_
.visible .entry _ZN6thrust24THRUST_300001_SM_1000_NS8cuda_cub4core6detail13_kernel_agentINS1_8__reduce10DrainAgentIlEEJN3cub18CUB_300001_SM_10009GridQueueIyEElEEEvDpT0_(
	.param .align 8 .b8 _ZN6thrust24THRUST_300001_SM_1000_NS8cuda_cub4core6detail13_kernel_agentINS1_8__reduce10DrainAgentIlEEJN3cub18CUB_300001_SM_10009GridQueueIyEElEEEvDpT0__param_0[8],
	.param .u64 _ZN6thrust24THRUST_300001_SM_1000_NS8cuda_cub4core6detail13_kernel_agentINS1_8__reduce10DrainAgentIlEEJN3cub18CUB_300001_SM_10009GridQueueIyEElEEEvDpT0__param_1
)
.maxntid 1
{
	.reg .b64 	%rd<5>;

	ld.param.u64 	%rd1, [_ZN6thrust24THRUST_300001_SM_1000_NS8cuda_cub4core6detail13_kernel_agentINS1_8__reduce10DrainAgentIlEEJN3cub18CUB_300001_SM_10009GridQueueIyEElEEEvDpT0__param_0];
	ld.param.u64 	%rd2, [_ZN6thrust24THRUST_300001_SM_1000_NS8cuda_cub4core6detail13_kernel_agentINS1_8__reduce10DrainAgentIlEEJN3cub18CUB_300001_SM_10009GridQueueIyEElEEEvDpT0__param_1];
	cvta.to.global.u64 	%rd3, %rd1;
	st.global.u64 	[%rd3], %rd2;
	mov.b64 	%rd4, 0;
	st.global.u64 	[%rd3+8], %rd4;
	ret;

}
	// .globl	_ZN6thrust24THRUST_300001_SM_1000_NS8cuda_cub4core6detail13_kernel_agentINS1_8__reduce11ReduceAgentIPN4cuda3std3__45tupleIJdlEEESC_SB_lNS1_9__extrema9arg_max_fIdl13absComparatorEEEEJSC_SC_iSG_EEEvDpT0_
.visible .entry _ZN6thrust24THRUST_300001_SM_1000_NS8cuda_cub4core6detail13_kernel_agentINS1_8__reduce11ReduceAgentIPN4cuda3std3__45tupleIJdlEEESC_SB_lNS1_9__extrema9arg_max_fIdl13absComparatorEEEEJSC_SC_iSG_EEEvDpT0_(
	.param .u64 .ptr .align 1 _ZN6thrust24THRUST_300001_SM_1000_NS8cuda_cub4core6detail13_kernel_agentINS1_8__reduce11ReduceAgentIPN4cuda3std3__45tupleIJdlEEESC_SB_lNS1_9__extrema9arg_max_fIdl13absComparatorEEEEJSC_SC_iSG_EEEvDpT0__param_0,
	.param .u64 .ptr .align 1 _ZN6thrust24THRUST_300001_SM_1000_NS8cuda_cub4core6detail13_kernel_agentINS1_8__reduce11ReduceAgentIPN4cuda3std3__45tupleIJdlEEESC_SB_lNS1_9__extrema9arg_max_fIdl13absComparatorEEEEJSC_SC_iSG_EEEvDpT0__param_1,
	.param .u32 _ZN6thrust24THRUST_300001_SM_1000_NS8cuda_cub4core6detail13_kernel_agentINS1_8__reduce11ReduceAgentIPN4cuda3std3__45tupleIJdlEEESC_SB_lNS1_9__extrema9arg_max_fIdl13absComparatorEEEEJSC_SC_iSG_EEEvDpT0__param_2,
	.param .align 1 .b8 _ZN6thrust24THRUST_300001_SM_1000_NS8cuda_cub4core6detail13_kernel_agentINS1_8__reduce11ReduceAgentIPN4cuda3std3__45tupleIJdlEEESC_SB_lNS1_9__extrema9arg_max_fIdl13absComparatorEEEEJSC_SC_iSG_EEEvDpT0__param_3[1]
)
.maxntid 256
{
	.reg .pred 	%p<264>;
	.reg .b32 	%r<374>;
	.reg .b64 	%rd<509>;
	.reg .b64 	%fd<423>;

	ld.param.u64 	%rd236, [_ZN6thrust24THRUST_300001_SM_1000_NS8cuda_cub4core6detail13_kernel_agentINS1_8__reduce11ReduceAgentIPN4cuda3std3__45tupleIJdlEEESC_SB_lNS1_9__extrema9arg_max_fIdl13absComparatorEEEEJSC_SC_iSG_EEEvDpT0__param_0];
	ld.param.u32 	%r29, [_ZN6thrust24THRUST_300001_SM_1000_NS8cuda_cub4core6detail13_kernel_agentINS1_8__reduce11ReduceAgentIPN4cuda3std3__45tupleIJdlEEESC_SB_lNS1_9__extrema9arg_max_fIdl13absComparatorEEEEJSC_SC_iSG_EEEvDpT0__param_2];
	cvt.s64.s32 	%rd1, %r29;
	setp.eq.s32 	%p1, %r29, 0;
	@%p1 bra 	$L__BB11_234;
	setp.gt.s32 	%p2, %r29, 1279;
	@%p2 bra 	$L__BB11_121;
	mov.u32 	%r1, %tid.x;
	setp.ge.s32 	%p147, %r1, %r29;
	mov.f64 	%fd354, 0d0000000000000000;
	mov.b64 	%rd432, 0;
	mov.u32 	%r368, %r1;
	@%p147 bra 	$L__BB11_4;
	mul.wide.u32 	%rd376, %r1, 16;
	add.s64 	%rd373, %rd236, %rd376;
	// begin inline asm
	ld.global.nc.u64 %rd372, [%rd373];
	// end inline asm
	add.s64 	%rd375, %rd373, 8;
	// begin inline asm
	ld.global.nc.u64 %rd432, [%rd375];
	// end inline asm
	mov.b64 	%fd354, %rd372;
	add.s32 	%r368, %r1, 256;
$L__BB11_4:
	setp.ge.s32 	%p148, %r368, %r29;
	@%p148 bra 	$L__BB11_25;
	not.b32 	%r141, %r368;
	add.s32 	%r4, %r29, %r141;
	and.b32  	%r142, %r4, 768;
	setp.eq.s32 	%p149, %r142, 768;
	@%p149 bra 	$L__BB11_11;
	mul.wide.u32 	%rd378, %r368, 16;
	add.s64 	%rd423, %rd236, %rd378;
	shr.u32 	%r143, %r4, 8;
	add.s32 	%r144, %r143, 1;
	and.b32  	%r145, %r144, 3;
	neg.s32 	%r366, %r145;
$L__BB11_7:
	.pragma "nounroll";
	mov.u64 	%rd6, %rd432;
	mov.f64 	%fd3, %fd354;
	// begin inline asm
	ld.global.nc.u64 %rd379, [%rd423];
	// end inline asm
	add.s64 	%rd382, %rd423, 8;
	// begin inline asm
	ld.global.nc.u64 %rd381, [%rd382];
	// end inline asm
	mov.b64 	%fd4, %rd379;
	abs.f64 	%fd5, %fd3;
	abs.f64 	%fd6, %fd4;
	setp.lt.f64 	%p150, %fd5, %fd6;
	mov.u64 	%rd432, %rd381;
	mov.f64 	%fd354, %fd4;
	@%p150 bra 	$L__BB11_10;
	setp.lt.f64 	%p151, %fd6, %fd5;
	mov.u64 	%rd432, %rd6;
	mov.f64 	%fd354, %fd3;
	@%p151 bra 	$L__BB11_10;
	setp.lt.s64 	%p152, %rd6, %rd381;
	min.s64 	%rd432, %rd6, %rd381;
	selp.f64 	%fd354, %fd3, %fd4, %p152;
$L__BB11_10:
	add.s32 	%r368, %r368, 256;
	add.s64 	%rd423, %rd423, 4096;
	add.s32 	%r366, %r366, 1;
	setp.ne.s32 	%p153, %r366, 0;
	@%p153 bra 	$L__BB11_7;
$L__BB11_11:
	setp.lt.u32 	%p154, %r4, 768;
	@%p154 bra 	$L__BB11_25;
$L__BB11_12:
	mul.wide.s32 	%rd387, %r368, 16;
	add.s64 	%rd384, %rd236, %rd387;
	// begin inline asm
	ld.global.nc.u64 %rd383, [%rd384];
	// end inline asm
	add.s64 	%rd386, %rd384, 8;
	// begin inline asm
	ld.global.nc.u64 %rd385, [%rd386];
	// end inline asm
	mov.b64 	%fd12, %rd383;
	abs.f64 	%fd13, %fd354;
	abs.f64 	%fd14, %fd12;
	setp.lt.f64 	%p155, %fd13, %fd14;
	mov.u64 	%rd429, %rd385;
	mov.f64 	%fd351, %fd12;
	@%p155 bra 	$L__BB11_15;
	setp.lt.f64 	%p156, %fd14, %fd13;
	mov.u64 	%rd429, %rd432;
	mov.f64 	%fd351, %fd354;
	@%p156 bra 	$L__BB11_15;
	setp.lt.s64 	%p157, %rd432, %rd385;
	min.s64 	%rd429, %rd432, %rd385;
	selp.f64 	%fd351, %fd354, %fd12, %p157;
$L__BB11_15:
	add.s64 	%rd389, %rd384, 4096;
	// begin inline asm
	ld.global.nc.u64 %rd388, [%rd389];
	// end inline asm
	add.s64 	%rd391, %rd384, 4104;
	// begin inline asm
	ld.global.nc.u64 %rd390, [%rd391];
	// end inline asm
	mov.b64 	%fd17, %rd388;
	abs.f64 	%fd18, %fd351;
	abs.f64 	%fd19, %fd17;
	setp.lt.f64 	%p158, %fd18, %fd19;
	mov.u64 	%rd430, %rd390;
	mov.f64 	%fd352, %fd17;
	@%p158 bra 	$L__BB11_18;
	setp.lt.f64 	%p159, %fd19, %fd18;
	mov.u64 	%rd430, %rd429;
	mov.f64 	%fd352, %fd351;
	@%p159 bra 	$L__BB11_18;
	setp.lt.s64 	%p160, %rd429, %rd390;
	min.s64 	%rd430, %rd429, %rd390;
	selp.f64 	%fd352, %fd351, %fd17, %p160;
$L__BB11_18:
	add.s64 	%rd393, %rd384, 8192;
	// begin inline asm
	ld.global.nc.u64 %rd392, [%rd393];
	// end inline asm
	add.s64 	%rd395, %rd384, 8200;
	// begin inline asm
	ld.global.nc.u64 %rd394, [%rd395];
	// end inline asm
	mov.b64 	%fd22, %rd392;
	abs.f64 	%fd23, %fd352;
	abs.f64 	%fd24, %fd22;
	setp.lt.f64 	%p161, %fd23, %fd24;
	mov.u64 	%rd431, %rd394;
	mov.f64 	%fd353, %fd22;
	@%p161 bra 	$L__BB11_21;
	setp.lt.f64 	%p162, %fd24, %fd23;
	mov.u64 	%rd431, %rd430;
	mov.f64 	%fd353, %fd352;
	@%p162 bra 	$L__BB11_21;
	setp.lt.s64 	%p163, %rd430, %rd394;
	min.s64 	%rd431, %rd430, %rd394;
	selp.f64 	%fd353, %fd352, %fd22, %p163;
$L__BB11_21:
	add.s64 	%rd397, %rd384, 12288;
	// begin inline asm
	ld.global.nc.u64 %rd396, [%rd397];
	// end inline asm
	add.s64 	%rd399, %rd384, 12296;
	// begin inline asm
	ld.global.nc.u64 %rd398, [%rd399];
	// end inline asm
	mov.b64 	%fd27, %rd396;
	abs.f64 	%fd28, %fd353;
	abs.f64 	%fd29, %fd27;
	setp.lt.f64 	%p164, %fd28, %fd29;
	mov.u64 	%rd432, %rd398;
	mov.f64 	%fd354, %fd27;
	@%p164 bra 	$L__BB11_24;
	setp.lt.f64 	%p165, %fd29, %fd28;
	mov.u64 	%rd432, %rd431;
	mov.f64 	%fd354, %fd353;
	@%p165 bra 	$L__BB11_24;
	setp.lt.s64 	%p166, %rd431, %rd398;
	min.s64 	%rd432, %rd431, %rd398;
	selp.f64 	%fd354, %fd353, %fd27, %p166;
$L__BB11_24:
	add.s32 	%r368, %r368, 1024;
	setp.lt.s32 	%p167, %r368, %r29;
	@%p167 bra 	$L__BB11_12;
$L__BB11_25:
	setp.lt.s32 	%p168, %r29, 256;
	@%p168 bra 	$L__BB11_70;
	// begin inline asm
	mov.u32 %r259, %laneid;
	// end inline asm
	mov.b64 	%rd410, %fd354;
	mov.b64 	{%r261, %r266}, %rd410;
	mov.b32 	%r277, 1;
	mov.b32 	%r278, 31;
	mov.b32 	%r279, -1;
	// begin inline asm
	shfl.sync.down.b32 %r260, %r261, %r277, %r278, %r279;
	// end inline asm
	// begin inline asm
	shfl.sync.down.b32 %r265, %r266, %r277, %r278, %r279;
	// end inline asm
	mov.b64 	%rd411, {%r260, %r265};
	mov.b64 	%fd33, %rd411;
	mov.b64 	{%r271, %r276}, %rd432;
	// begin inline asm
	shfl.sync.down.b32 %r270, %r271, %r277, %r278, %r279;
	// end inline asm
	// begin inline asm
	shfl.sync.down.b32 %r275, %r276, %r277, %r278, %r279;
	// end inline asm
	mov.b64 	%rd28, {%r270, %r275};
	setp.gt.s32 	%p220, %r259, 30;
	mov.u64 	%rd434, %rd432;
	mov.f64 	%fd356, %fd354;
	@%p220 bra 	$L__BB11_30;
	abs.f64 	%fd34, %fd354;
	abs.f64 	%fd35, %fd33;
	setp.lt.f64 	%p221, %fd34, %fd35;
	mov.u64 	%rd434, %rd28;
	mov.f64 	%fd356, %fd33;
	@%p221 bra 	$L__BB11_30;
	setp.lt.f64 	%p222, %fd35, %fd34;
	mov.u64 	%rd434, %rd432;
	mov.f64 	%fd356, %fd354;
	@%p222 bra 	$L__BB11_30;
	setp.lt.s64 	%p223, %rd432, %rd28;
	min.s64 	%rd434, %rd432, %rd28;
	selp.f64 	%fd356, %fd354, %fd33, %p223;
$L__BB11_30:
	mov.b64 	%rd412, %fd356;
	mov.b64 	{%r281, %r286}, %rd412;
	mov.b32 	%r297, 2;
	mov.b32 	%r298, 31;
	mov.b32 	%r299, -1;
	// begin inline asm
	shfl.sync.down.b32 %r280, %r281, %r297, %r298, %r299;
	// end inline asm
	// begin inline asm
	shfl.sync.down.b32 %r285, %r286, %r297, %r298, %r299;
	// end inline asm
	mov.b64 	%rd413, {%r280, %r285};
	mov.b64 	%fd38, %rd413;
	mov.b64 	{%r291, %r296}, %rd434;
	// begin inline asm
	shfl.sync.down.b32 %r290, %r291, %r297, %r298, %r299;
	// end inline asm
	// begin inline asm
	shfl.sync.down.b32 %r295, %r296, %r297, %r298, %r299;
	// end inline asm
	mov.b64 	%rd31, {%r290, %r295};
	setp.gt.s32 	%p224, %r259, 29;
	mov.u64 	%rd435, %rd434;
	mov.f64 	%fd357, %fd356;
	@%p224 bra 	$L__BB11_34;
	abs.f64 	%fd39, %fd356;
	abs.f64 	%fd40, %fd38;
	setp.lt.f64 	%p225, %fd39, %fd40;
	mov.u64 	%rd435, %rd31;
	mov.f64 	%fd357, %fd38;
	@%p225 bra 	$L__BB11_34;
	setp.lt.f64 	%p226, %fd40, %fd39;
	mov.u64 	%rd435, %rd434;
	mov.f64 	%fd357, %fd356;
	@%p226 bra 	$L__BB11_34;
	setp.lt.s64 	%p227, %rd434, %rd31;
	min.s64 	%rd435, %rd434, %rd31;
	selp.f64 	%fd357, %fd356, %fd38, %p227;
$L__BB11_34:
	mov.b64 	%rd414, %fd357;
	mov.b64 	{%r301, %r306}, %rd414;
	mov.b32 	%r317, 4;
	mov.b32 	%r318, 31;
	mov.b32 	%r319, -1;
	// begin inline asm
	shfl.sync.down.b32 %r300, %r301, %r317, %r318, %r319;
	// end inline asm
	// begin inline asm
	shfl.sync.down.b32 %r305, %r306, %r317, %r318, %r319;
	// end inline asm
	mov.b64 	%rd415, {%r300, %r305};
	mov.b64 	%fd43, %rd415;
	mov.b64 	{%r311, %r316}, %rd435;
	// begin inline asm
	shfl.sync.down.b32 %r310, %r311, %r317, %r318, %r319;
	// end inline asm
	// begin inline asm
	shfl.sync.down.b32 %r315, %r316, %r317, %r318, %r319;
	// end inline asm
	mov.b64 	%rd34, {%r310, %r315};
	setp.gt.s32 	%p228, %r259, 27;
	mov.u64 	%rd436, %rd435;
	mov.f64 	%fd358, %fd357;
	@%p228 bra 	$L__BB11_38;
	abs.f64 	%fd44, %fd357;
	abs.f64 	%fd45, %fd43;
	setp.lt.f64 	%p229, %fd44, %fd45;
	mov.u64 	%rd436, %rd34;
	mov.f64 	%fd358, %fd43;
	@%p229 bra 	$L__BB11_38;
	setp.lt.f64 	%p230, %fd45, %fd44;
	mov.u64 	%rd436, %rd435;
	mov.f64 	%fd358, %fd357;
	@%p230 bra 	$L__BB11_38;
	setp.lt.s64 	%p231, %rd435, %rd34;
	min.s64 	%rd436, %rd435, %rd34;
	selp.f64 	%fd358, %fd357, %fd43, %p231;
$L__BB11_38:
	mov.b64 	%rd416, %fd358;
	mov.b64 	{%r321, %r326}, %rd416;
	mov.b32 	%r337, 8;
	mov.b32 	%r338, 31;
	mov.b32 	%r339, -1;
	// begin inline asm
	shfl.sync.down.b32 %r320, %r321, %r337, %r338, %r339;
	// end inline asm
	// begin inline asm
	shfl.sync.down.b32 %r325, %r326, %r337, %r338, %r339;
	// end inline asm
	mov.b64 	%rd417, {%r320, %r325};
	mov.b64 	%fd48, %rd417;
	mov.b64 	{%r331, %r336}, %rd436;
	// begin inline asm
	shfl.sync.down.b32 %r330, %r331, %r337, %r338, %r339;
	// end inline asm
	// begin inline asm
	shfl.sync.down.b32 %r335, %r336, %r337, %r338, %r339;
	// end inline asm
	mov.b64 	%rd37, {%r330, %r335};
	setp.gt.s32 	%p232, %r259, 23;
	mov.u64 	%rd437, %rd436;
	mov.f64 	%fd359, %fd358;
	@%p232 bra 	$L__BB11_42;
	abs.f64 	%fd49, %fd358;
	abs.f64 	%fd50, %fd48;
	setp.lt.f64 	%p233, %fd49, %fd50;
	mov.u64 	%rd437, %rd37;
	mov.f64 	%fd359, %fd48;
	@%p233 bra 	$L__BB11_42;
	setp.lt.f64 	%p234, %fd50, %fd49;
	mov.u64 	%rd437, %rd436;
	mov.f64 	%fd359, %fd358;
	@%p234 bra 	$L__BB11_42;
	setp.lt.s64 	%p235, %rd436, %rd37;
	min.s64 	%rd437, %rd436, %rd37;
	selp.f64 	%fd359, %fd358, %fd48, %p235;
$L__BB11_42:
	mov.b64 	%rd418, %fd359;
	mov.b64 	{%r341, %r346}, %rd418;
	mov.b32 	%r357, 16;
	mov.b32 	%r358, 31;
	mov.b32 	%r359, -1;
	// begin inline asm
	shfl.sync.down.b32 %r340, %r341, %r357, %r358, %r359;
	// end inline asm
	// begin inline asm
	shfl.sync.down.b32 %r345, %r346, %r357, %r358, %r359;
	// end inline asm
	mov.b64 	%rd419, {%r340, %r345};
	mov.b64 	%fd53, %rd419;
	mov.b64 	{%r351, %r356}, %rd437;
	// begin inline asm
	shfl.sync.down.b32 %r350, %r351, %r357, %r358, %r359;
	// end inline asm
	// begin inline asm
	shfl.sync.down.b32 %r355, %r356, %r357, %r358, %r359;
	// end inline asm
	mov.b64 	%rd40, {%r350, %r355};
	setp.gt.s32 	%p236, %r259, 15;
	mov.u64 	%rd508, %rd437;
	mov.f64 	%fd422, %fd359;
	@%p236 bra 	$L__BB11_46;
	abs.f64 	%fd54, %fd359;
	abs.f64 	%fd55, %fd53;
	setp.lt.f64 	%p237, %fd54, %fd55;
	mov.u64 	%rd508, %rd40;
	mov.f64 	%fd422, %fd53;
	@%p237 bra 	$L__BB11_46;
	setp.lt.f64 	%p238, %fd55, %fd54;
	mov.u64 	%rd508, %rd437;
	mov.f64 	%fd422, %fd359;
	@%p238 bra 	$L__BB11_46;
	setp.lt.s64 	%p239, %rd437, %rd40;
	min.s64 	%rd508, %rd437, %rd40;
	selp.f64 	%fd422, %fd359, %fd53, %p239;
$L__BB11_46:
	setp.ne.s32 	%p240, %r259, 0;
	@%p240 bra 	$L__BB11_48;
	shr.u32 	%r360, %r1, 1;
	and.b32  	%r361, %r360, 496;
	mov.u32 	%r362, _ZN6thrust24THRUST_300001_SM_1000_NS8cuda_cub4core6detail5shmemE;
	add.s32 	%r363, %r362, %r361;
	st.shared.f64 	[%r363+8], %fd422;
	st.shared.u64 	[%r363+16], %rd508;
$L__BB11_48:
	bar.sync 	0;
	setp.ne.s32 	%p241, %r1, 0;
	@%p241 bra 	$L__BB11_232;
	ld.shared.f64 	%fd58, [_ZN6thrust24THRUST_300001_SM_1000_NS8cuda_cub4core6detail5shmemE+24];
	ld.shared.u64 	%rd43, [_ZN6thrust24THRUST_300001_SM_1000_NS8cuda_cub4core6detail5shmemE+32];
	abs.f64 	%fd59, %fd422;
	abs.f64 	%fd60, %fd58;
	setp.lt.f64 	%p242, %fd59, %fd60;
	mov.u64 	%rd439, %rd43;
	mov.f64 	%fd361, %fd58;
	@%p242 bra 	$L__BB11_52;
	setp.lt.f64 	%p243, %fd60, %fd59;
	mov.u64 	%rd439, %rd508;
	mov.f64 	%fd361, %fd422;
	@%p243 bra 	$L__BB11_52;
	setp.lt.s64 	%p244, %rd508, %rd43;
	min.s64 	%rd439, %rd508, %rd43;
	selp.f64 	%fd361, %fd422, %fd58, %p244;
$L__BB11_52:
	ld.shared.f64 	%fd63, [_ZN6thrust24THRUST_300001_SM_1000_NS8cuda_cub4core6detail5shmemE+40];
	ld.shared.u64 	%rd46, [_ZN6thrust24THRUST_300001_SM_1000_NS8cuda_cub4core6detail5shmemE+48];
	abs.f64 	%fd64, %fd361;
	abs.f64 	%fd65, %fd63;
	setp.lt.f64 	%p245, %fd64, %fd65;
	mov.u64 	%rd440, %rd46;
	mov.f64 	%fd362, %fd63;
	@%p245 bra 	$L__BB11_55;
	setp.lt.f64 	%p246, %fd65, %fd64;
	mov.u64 	%rd440, %rd439;
	mov.f64 	%fd362, %fd361;
	@%p246 bra 	$L__BB11_55;
	setp.lt.s64 	%p247, %rd439, %rd46;
	min.s64 	%rd440, %rd439, %rd46;
	selp.f64 	%fd362, %fd361, %fd63, %p247;
$L__BB11_55:
	ld.shared.f64 	%fd68, [_ZN6thrust24THRUST_300001_SM_1000_NS8cuda_cub4core6detail5shmemE+56];
	ld.shared.u64 	%rd49, [_ZN6thrust24THRUST_300001_SM_1000_NS8cuda_cub4core6detail5shmemE+64];
	abs.f64 	%fd69, %fd362;
	abs.f64 	%fd70, %fd68;
	setp.lt.f64 	%p248, %fd69, %fd70;
	mov.u64 	%rd441, %rd49;
	mov.f64 	%fd363, %fd68;
	@%p248 bra 	$L__BB11_58;
	setp.lt.f64 	%p249, %fd70, %fd69;
	mov.u64 	%rd441, %rd440;
	mov.f64 	%fd363, %fd362;
	@%p249 bra 	$L__BB11_58;
	setp.lt.s64 	%p250, %rd440, %rd49;
	min.s64 	%rd441, %rd440, %rd49;
	selp.f64 	%fd363, %fd362, %fd68, %p250;
$L__BB11_58:
	ld.shared.f64 	%fd73, [_ZN6thrust24THRUST_300001_SM_1000_NS8cuda_cub4core6detail5shmemE+72];
	ld.shared.u64 	%rd52, [_ZN6thrust24THRUST_300001_SM_1000_NS8cuda_cub4core6detail5shmemE+80];
	abs.f64 	%fd74, %fd363;
	abs.f64 	%fd75, %fd73;
	setp.lt.f64 	%p251, %fd74, %fd75;
	mov.u64 	%rd442, %rd52;
	mov.f64 	%fd364, %fd73;
	@%p251 bra 	$L__BB11_61;
	setp.lt.f64 	%p252, %fd75, %fd74;
	mov.u64 	%rd442, %rd441;
	mov.f64 	%fd364, %fd363;
	@%p252 bra 	$L__BB11_61;
	setp.lt.s64 	%p253, %rd441, %rd52;
	min.s64 	%rd442, %rd441, %rd52;
	selp.f64 	%fd364, %fd363, %fd73, %p253;
$L__BB11_61:
	ld.shared.f64 	%fd78, [_ZN6thrust24THRUST_300001_SM_1000_NS8cuda_cub4core6detail5shmemE+88];
	ld.shared.u64 	%rd55, [_ZN6thrust24THRUST_300001_SM_1000_NS8cuda_cub4core6detail5shmemE+96];
	abs.f64 	%fd79, %fd364;
	abs.f64 	%fd80, %fd78;
	setp.lt.f64 	%p254, %fd79, %fd80;
	mov.u64 	%rd443, %rd55;
	mov.f64 	%fd365, %fd78;
	@%p254 bra 	$L__BB11_64;
	setp.lt.f64 	%p255, %fd80, %fd79;
	mov.u64 	%rd443, %rd442;
	mov.f64 	%fd365, %fd364;
	@%p255 bra 	$L__BB11_64;
	setp.lt.s64 	%p256, %rd442, %rd55;
	min.s64 	%rd443, %rd442, %rd55;
	selp.f64 	%fd365, %fd364, %fd78, %p256;
$L__BB11_64:
	ld.shared.f64 	%fd83, [_ZN6thrust24THRUST_300001_SM_1000_NS8cuda_cub4core6detail5shmemE+104];
	ld.shared.u64 	%rd58, [_ZN6thrust24THRUST_300001_SM_1000_NS8cuda_cub4core6detail5shmemE+112];
	abs.f64 	%fd84, %fd365;
	abs.f64 	%fd85, %fd83;
	setp.lt.f64 	%p257, %fd84, %fd85;
	mov.u64 	%rd444, %rd58;
	mov.f64 	%fd366, %fd83;
	@%p257 bra 	$L__BB11_67;
	setp.lt.f64 	%p258, %fd85, %fd84;
	mov.u64 	%rd444, %rd443;
	mov.f64 	%fd366, %fd365;
	@%p258 bra 	$L__BB11_67;
	setp.lt.s64 	%p259, %rd443, %rd58;
	min.s64 	%rd444, %rd443, %rd58;
	selp.f64 	%fd366, %fd365, %fd83, %p259;
$L__BB11_67:
	ld.shared.f64 	%fd88, [_ZN6thrust24THRUST_300001_SM_1000_NS8cuda_cub4core6detail5shmemE+120];
	ld.shared.u64 	%rd61, [_ZN6thrust24THRUST_300001_SM_1000_NS8cuda_cub4core6detail5shmemE+128];
	abs.f64 	%fd89, %fd366;
	abs.f64 	%fd90, %fd88;
	setp.lt.f64 	%p260, %fd89, %fd90;
	mov.u64 	%rd508, %rd61;
	mov.f64 	%fd422, %fd88;
	@%p260 bra 	$L__BB11_232;
	setp.lt.f64 	%p261, %fd90, %fd89;
	mov.u64 	%rd508, %rd444;
	mov.f64 	%fd422, %fd366;
	@%p261 bra 	$L__BB11_232;
	setp.lt.s64 	%p262, %rd444, %rd61;
	min.s64 	%rd508, %rd444, %rd61;
	selp.f64 	%fd422, %fd366, %fd88, %p262;
	bra.uni 	$L__BB11_232;
$L__BB11_70:
	// begin inline asm
	mov.u32 %r146, %laneid;
	// end inline asm
	and.b32  	%r167, %r1, 992;
	add.s32 	%r168, %r167, 32;
	setp.gt.s32 	%p169, %r168, %r29;
	not.b32 	%r169, %r167;
	add.s32 	%r170, %r29, %r169;
	selp.b32 	%r165, %r170, 31, %p169;
	mov.b64 	%rd400, %fd354;
	mov.b64 	{%r148, %r153}, %rd400;
	mov.b32 	%r164, 1;
	mov.b32 	%r166, -1;
	// begin inline asm
	shfl.sync.down.b32 %r147, %r148, %r164, %r165, %r166;
	// end inline asm
	// begin inline asm
	shfl.sync.down.b32 %r152, %r153, %r164, %r165, %r166;
	// end inline asm
	mov.b64 	%rd401, {%r147, %r152};
	mov.b64 	%fd92, %rd401;
	mov.b64 	{%r158, %r163}, %rd432;
	// begin inline asm
	shfl.sync.down.b32 %r157, %r158, %r164, %r165, %r166;
	// end inline asm
	// begin inline asm
	shfl.sync.down.b32 %r162, %r163, %r164, %r165, %r166;
	// end inline asm
	mov.b64 	%rd63, {%r157, %r162};
	setp.ge.s32 	%p170, %r146, %r165;
	mov.u64 	%rd445, %rd432;
	mov.f64 	%fd367, %fd354;
	@%p170 bra 	$L__BB11_74;
	abs.f64 	%fd93, %fd354;
	abs.f64 	%fd94, %fd92;
	setp.lt.f64 	%p171, %fd93, %fd94;
	mov.u64 	%rd445, %rd63;
	mov.f64 	%fd367, %fd92;
	@%p171 bra 	$L__BB11_74;
	setp.lt.f64 	%p172, %fd94, %fd93;
	mov.u64 	%rd445, %rd432;
	mov.f64 	%fd367, %fd354;
	@%p172 bra 	$L__BB11_74;
	setp.lt.s64 	%p173, %rd432, %rd63;
	min.s64 	%rd445, %rd432, %rd63;
	selp.f64 	%fd367, %fd354, %fd92, %p173;
$L__BB11_74:
	mov.b64 	%rd402, %fd367;
	mov.b64 	{%r172, %r177}, %rd402;
	mov.b32 	%r188, 2;
	mov.b32 	%r190, -1;
	// begin inline asm
	shfl.sync.down.b32 %r171, %r172, %r188, %r165, %r190;
	// end inline asm
	// begin inline asm
	shfl.sync.down.b32 %r176, %r177, %r188, %r165, %r190;
	// end inline asm
	mov.b64 	%rd403, {%r171, %r176};
	mov.b64 	%fd97, %rd403;
	mov.b64 	{%r182, %r187}, %rd445;
	// begin inline asm
	shfl.sync.down.b32 %r181, %r182, %r188, %r165, %r190;
	// end inline asm
	// begin inline asm
	shfl.sync.down.b32 %r186, %r187, %r188, %r165, %r190;
	// end inline asm
	mov.b64 	%rd66, {%r181, %r186};
	add.s32 	%r191, %r146, 2;
	setp.gt.s32 	%p174, %r191, %r165;
	mov.u64 	%rd446, %rd445;
	mov.f64 	%fd368, %fd367;
	@%p174 bra 	$L__BB11_78;
	abs.f64 	%fd98, %fd367;
	abs.f64 	%fd99, %fd97;
	setp.lt.f64 	%p175, %fd98, %fd99;
	mov.u64 	%rd446, %rd66;
	mov.f64 	%fd368, %fd97;
	@%p175 bra 	$L__BB11_78;
	setp.lt.f64 	%p176, %fd99, %fd98;
	mov.u64 	%rd446, %rd445;
	mov.f64 	%fd368, %fd367;
	@%p176 bra 	$L__BB11_78;
	setp.lt.s64 	%p177, %rd445, %rd66;
	min.s64 	%rd446, %rd445, %rd66;
	selp.f64 	%fd368, %fd367, %fd97, %p177;
$L__BB11_78:
	mov.b64 	%rd404, %fd368;
	mov.b64 	{%r193, %r198}, %rd404;
	mov.b32 	%r209, 4;
	mov.b32 	%r211, -1;
	// begin inline asm
	shfl.sync.down.b32 %r192, %r193, %r209, %r165, %r211;
	// end inline asm
	// begin inline asm
	shfl.sync.down.b32 %r197, %r198, %r209, %r165, %r211;
	// end inline asm
	mov.b64 	%rd405, {%r192, %r197};
	mov.b64 	%fd102, %rd405;
	mov.b64 	{%r203, %r208}, %rd446;
	// begin inline asm
	shfl.sync.down.b32 %r202, %r203, %r209, %r165, %r211;
	// end inline asm
	// begin inline asm
	shfl.sync.down.b32 %r207, %r208, %r209, %r165, %r211;
	// end inline asm
	mov.b64 	%rd69, {%r202, %r207};
	add.s32 	%r212, %r146, 4;
	setp.gt.s32 	%p178, %r212, %r165;
	mov.u64 	%rd447, %rd446;
	mov.f64 	%fd369, %fd368;
	@%p178 bra 	$L__BB11_82;
	abs.f64 	%fd103, %fd368;
	abs.f64 	%fd104, %fd102;
	setp.lt.f64 	%p179, %fd103, %fd104;
	mov.u64 	%rd447, %rd69;
	mov.f64 	%fd369, %fd102;
	@%p179 bra 	$L__BB11_82;
	setp.lt.f64 	%p180, %fd104, %fd103;
	mov.u64 	%rd447, %rd446;
	mov.f64 	%fd369, %fd368;
	@%p180 bra 	$L__BB11_82;
	setp.lt.s64 	%p181, %rd446, %rd69;
	min.s64 	%rd447, %rd446, %rd69;
	selp.f64 	%fd369, %fd368, %fd102, %p181;
$L__BB11_82:
	mov.b64 	%rd406, %fd369;
	mov.b64 	{%r214, %r219}, %rd406;
	mov.b32 	%r230, 8;
	mov.b32 	%r232, -1;
	// begin inline asm
	shfl.sync.down.b32 %r213, %r214, %r230, %r165, %r232;
	// end inline asm
	// begin inline asm
	shfl.sync.down.b32 %r218, %r219, %r230, %r165, %r232;
	// end inline asm
	mov.b64 	%rd407, {%r213, %r218};
	mov.b64 	%fd107, %rd407;
	mov.b64 	{%r224, %r229}, %rd447;
	// begin inline asm
	shfl.sync.down.b32 %r223, %r224, %r230, %r165, %r232;
	// end inline asm
	// begin inline asm
	shfl.sync.down.b32 %r228, %r229, %r230, %r165, %r232;
	// end inline asm
	mov.b64 	%rd72, {%r223, %r228};
	add.s32 	%r233, %r146, 8;
	setp.gt.s32 	%p182, %r233, %r165;
	mov.u64 	%rd448, %rd447;
	mov.f64 	%fd370, %fd369;
	@%p182 bra 	$L__BB11_86;
	abs.f64 	%fd108, %fd369;
	abs.f64 	%fd109, %fd107;
	setp.lt.f64 	%p183, %fd108, %fd109;
	mov.u64 	%rd448, %rd72;
	mov.f64 	%fd370, %fd107;
	@%p183 bra 	$L__BB11_86;
	setp.lt.f64 	%p184, %fd109, %fd108;
	mov.u64 	%rd448, %rd447;
	mov.f64 	%fd370, %fd369;
	@%p184 bra 	$L__BB11_86;
	setp.lt.s64 	%p185, %rd447, %rd72;
	min.s64 	%rd448, %rd447, %rd72;
	selp.f64 	%fd370, %fd369, %fd107, %p185;
$L__BB11_86:
	mov.b64 	%rd408, %fd370;
	mov.b64 	{%r235, %r240}, %rd408;
	mov.b32 	%r251, 16;
	mov.b32 	%r253, -1;
	// begin inline asm
	shfl.sync.down.b32 %r234, %r235, %r251, %r165, %r253;
	// end inline asm
	// begin inline asm
	shfl.sync.down.b32 %r239, %r240, %r251, %r165, %r253;
	// end inline asm
	mov.b64 	%rd409, {%r234, %r239};
	mov.b64 	%fd112, %rd409;
	mov.b64 	{%r245, %r250}, %rd448;
	// begin inline asm
	shfl.sync.down.b32 %r244, %r245, %r251, %r165, %r253;
	// end inline asm
	// begin inline asm
	shfl.sync.down.b32 %r249, %r250, %r251, %r165, %r253;
	// end inline asm
	mov.b64 	%rd75, {%r244, %r249};
	add.s32 	%r254, %r146, 16;
	setp.gt.s32 	%p186, %r254, %r165;
	mov.u64 	%rd508, %rd448;
	mov.f64 	%fd422, %fd370;
	@%p186 bra 	$L__BB11_90;
	abs.f64 	%fd113, %fd370;
	abs.f64 	%fd114, %fd112;
	setp.lt.f64 	%p187, %fd113, %fd114;
	mov.u64 	%rd508, %rd75;
	mov.f64 	%fd422, %fd112;
	@%p187 bra 	$L__BB11_90;
	setp.lt.f64 	%p188, %fd114, %fd113;
	mov.u64 	%rd508, %rd448;
	mov.f64 	%fd422, %fd370;
	@%p188 bra 	$L__BB11_90;
	setp.lt.s64 	%p189, %rd448, %rd75;
	min.s64 	%rd508, %rd448, %rd75;
	selp.f64 	%fd422, %fd370, %fd112, %p189;
$L__BB11_90:
	setp.ne.s32 	%p190, %r146, 0;
	@%p190 bra 	$L__BB11_92;
	shr.u32 	%r255, %r1, 1;
	and.b32  	%r256, %r255, 496;
	mov.u32 	%r257, _ZN6thrust24THRUST_300001_SM_1000_NS8cuda_cub4core6detail5shmemE;
	add.s32 	%r258, %r257, %r256;
	st.shared.f64 	[%r258+8], %fd422;
	st.shared.u64 	[%r258+16], %rd508;
$L__BB11_92:
	bar.sync 	0;
	setp.ne.s32 	%p191, %r1, 0;
	@%p191 bra 	$L__BB11_232;
	setp.lt.s32 	%p192, %r29, 33;
	mov.f64 	%fd372, %fd422;
	mov.u64 	%rd450, %rd508;
	@%p192 bra 	$L__BB11_97;
	ld.shared.f64 	%fd117, [_ZN6thrust24THRUST_300001_SM_1000_NS8cuda_cub4core6detail5shmemE+24];
	ld.shared.u64 	%rd78, [_ZN6thrust24THRUST_300001_SM_1000_NS8cuda_cub4core6detail5shmemE+32];
	abs.f64 	%fd118, %fd422;
	abs.f64 	%fd119, %fd117;
	setp.lt.f64 	%p193, %fd118, %fd119;
	mov.f64 	%fd372, %fd117;
	mov.u64 	%rd450, %rd78;
	@%p193 bra 	$L__BB11_97;
	setp.lt.f64 	%p194, %fd119, %fd118;
	mov.f64 	%fd372, %fd422;
	mov.u64 	%rd450, %rd508;
	@%p194 bra 	$L__BB11_97;
	setp.lt.s64 	%p195, %rd508, %rd78;
	min.s64 	%rd450, %rd508, %rd78;
	selp.f64 	%fd372, %fd422, %fd117, %p195;
$L__BB11_97:
	setp.lt.s32 	%p196, %r29, 65;
	mov.f64 	%fd373, %fd372;
	mov.u64 	%rd451, %rd450;
	@%p196 bra 	$L__BB11_101;
	ld.shared.f64 	%fd122, [_ZN6thrust24THRUST_300001_SM_1000_NS8cuda_cub4core6detail5shmemE+40];
	ld.shared.u64 	%rd81, [_ZN6thrust24THRUST_300001_SM_1000_NS8cuda_cub4core6detail5shmemE+48];
	abs.f64 	%fd123, %fd372;
	abs.f64 	%fd124, %fd122;
	setp.lt.f64 	%p197, %fd123, %fd124;
	mov.f64 	%fd373, %fd122;
	mov.u64 	%rd451, %rd81;
	@%p197 bra 	$L__BB11_101;
	setp.lt.f64 	%p198, %fd124, %fd123;
	mov.f64 	%fd373, %fd372;
	mov.u64 	%rd451, %rd450;
	@%p198 bra 	$L__BB11_101;
	setp.lt.s64 	%p199, %rd450, %rd81;
	min.s64 	%rd451, %rd450, %rd81;
	selp.f64 	%fd373, %fd372, %fd122, %p199;
$L__BB11_101:
	setp.lt.s32 	%p200, %r29, 97;
	mov.f64 	%fd374, %fd373;
	mov.u64 	%rd452, %rd451;
	@%p200 bra 	$L__BB11_105;
	ld.shared.f64 	%fd127, [_ZN6thrust24THRUST_300001_SM_1000_NS8cuda_cub4core6detail5shmemE+56];
	ld.shared.u64 	%rd84, [_ZN6thrust24THRUST_300001_SM_1000_NS8cuda_cub4core6detail5shmemE+64];
	abs.f64 	%fd128, %fd373;
	abs.f64 	%fd129, %fd127;
	setp.lt.f64 	%p201, %fd128, %fd129;
	mov.f64 	%fd374, %fd127;
	mov.u64 	%rd452, %rd84;
	@%p201 bra 	$L__BB11_105;
	setp.lt.f64 	%p202, %fd129, %fd128;
	mov.f64 	%fd374, %fd373;
	mov.u64 	%rd452, %rd451;
	@%p202 bra 	$L__BB11_105;
	setp.lt.s64 	%p203, %rd451, %rd84;
	min.s64 	%rd452, %rd451, %rd84;
	selp.f64 	%fd374, %fd373, %fd127, %p203;
$L__BB11_105:
	setp.lt.s32 	%p204, %r29, 129;
	mov.f64 	%fd375, %fd374;
	mov.u64 	%rd453, %rd452;
	@%p204 bra 	$L__BB11_109;
	ld.shared.f64 	%fd132, [_ZN6thrust24THRUST_300001_SM_1000_NS8cuda_cub4core6detail5shmemE+72];
	ld.shared.u64 	%rd87, [_ZN6thrust24THRUST_300001_SM_1000_NS8cuda_cub4core6detail5shmemE+80];
	abs.f64 	%fd133, %fd374;
	abs.f64 	%fd134, %fd132;
	setp.lt.f64 	%p205, %fd133, %fd134;
	mov.f64 	%fd375, %fd132;
	mov.u64 	%rd453, %rd87;
	@%p205 bra 	$L__BB11_109;
	setp.lt.f64 	%p206, %fd134, %fd133;
	mov.f64 	%fd375, %fd374;
	mov.u64 	%rd453, %rd452;
	@%p206 bra 	$L__BB11_109;
	setp.lt.s64 	%p207, %rd452, %rd87;
	min.s64 	%rd453, %rd452, %rd87;
	selp.f64 	%fd375, %fd374, %fd132, %p207;
$L__BB11_109:
	setp.lt.s32 	%p208, %r29, 161;
	mov.f64 	%fd376, %fd375;
	mov.u64 	%rd454, %rd453;
	@%p208 bra 	$L__BB11_113;
	ld.shared.f64 	%fd137, [_ZN6thrust24THRUST_300001_SM_1000_NS8cuda_cub4core6detail5shmemE+88];
	ld.shared.u64 	%rd90, [_ZN6thrust24THRUST_300001_SM_1000_NS8cuda_cub4core6detail5shmemE+96];
	abs.f64 	%fd138, %fd375;
	abs.f64 	%fd139, %fd137;
	setp.lt.f64 	%p209, %fd138, %fd139;
	mov.f64 	%fd376, %fd137;
	mov.u64 	%rd454, %rd90;
	@%p209 bra 	$L__BB11_113;
	setp.lt.f64 	%p210, %fd139, %fd138;
	mov.f64 	%fd376, %fd375;
	mov.u64 	%rd454, %rd453;
	@%p210 bra 	$L__BB11_113;
	setp.lt.s64 	%p211, %rd453, %rd90;
	min.s64 	%rd454, %rd453, %rd90;
	selp.f64 	%fd376, %fd375, %fd137, %p211;
$L__BB11_113:
	setp.lt.s32 	%p212, %r29, 193;
	mov.f64 	%fd377, %fd376;
	mov.u64 	%rd455, %rd454;
	@%p212 bra 	$L__BB11_117;
	ld.shared.f64 	%fd142, [_ZN6thrust24THRUST_300001_SM_1000_NS8cuda_cub4core6detail5shmemE+104];
	ld.shared.u64 	%rd93, [_ZN6thrust24THRUST_300001_SM_1000_NS8cuda_cub4core6detail5shmemE+112];
	abs.f64 	%fd143, %fd376;
	abs.f64 	%fd144, %fd142;
	setp.lt.f64 	%p213, %fd143, %fd144;
	mov.f64 	%fd377, %fd142;
	mov.u64 	%rd455, %rd93;
	@%p213 bra 	$L__BB11_117;
	setp.lt.f64 	%p214, %fd144, %fd143;
	mov.f64 	%fd377, %fd376;
	mov.u64 	%rd455, %rd454;
	@%p214 bra 	$L__BB11_117;
	setp.lt.s64 	%p215, %rd454, %rd93;
	min.s64 	%rd455, %rd454, %rd93;
	selp.f64 	%fd377, %fd376, %fd142, %p215;
$L__BB11_117:
	setp.lt.s32 	%p216, %r29, 225;
	mov.u64 	%rd508, %rd455;
	mov.f64 	%fd422, %fd377;
	@%p216 bra 	$L__BB11_232;
	ld.shared.f64 	%fd147, [_ZN6thrust24THRUST_300001_SM_1000_NS8cuda_cub4core6detail5shmemE+120];
	ld.shared.u64 	%rd96, [_ZN6thrust24THRUST_300001_SM_1000_NS8cuda_cub4core6detail5shmemE+128];
	abs.f64 	%fd148, %fd377;
	abs.f64 	%fd149, %fd147;
	setp.lt.f64 	%p217, %fd148, %fd149;
	mov.u64 	%rd508, %rd96;
	mov.f64 	%fd422, %fd147;
	@%p217 bra 	$L__BB11_232;
	setp.lt.f64 	%p218, %fd149, %fd148;
	mov.u64 	%rd508, %rd455;
	mov.f64 	%fd422, %fd377;
	@%p218 bra 	$L__BB11_232;
	setp.lt.s64 	%p219, %rd455, %rd96;
	min.s64 	%rd508, %rd455, %rd96;
	selp.f64 	%fd422, %fd377, %fd147, %p219;
	bra.uni 	$L__BB11_232;
$L__BB11_121:
	mov.u32 	%r16, %tid.x;
	cvt.u64.u32 	%rd98, %r16;
	mul.wide.u32 	%rd258, %r16, 16;
	add.s64 	%rd239, %rd236, %rd258;
	// begin inline asm
	ld.global.nc.u64 %rd238, [%rd239];
	// end inline asm
	add.s64 	%rd241, %rd239, 8;
	// begin inline asm
	ld.global.nc.u64 %rd240, [%rd241];
	// end inline asm
	mov.b64 	%fd151, %rd238;
	add.s64 	%rd243, %rd239, 4096;
	// begin inline asm
	ld.global.nc.u64 %rd242, [%rd243];
	// end inline asm
	add.s64 	%rd245, %rd239, 4104;
	// begin inline asm
	ld.global.nc.u64 %rd456, [%rd245];
	// end inline asm
	mov.b64 	%fd378, %rd242;
	add.s64 	%rd247, %rd239, 8192;
	// begin inline asm
	ld.global.nc.u64 %rd246, [%rd247];
	// end inline asm
	add.s64 	%rd249, %rd239, 8200;
	// begin inline asm
	ld.global.nc.u64 %rd457, [%rd249];
	// end inline asm
	mov.b64 	%fd379, %rd246;
	add.s64 	%rd251, %rd239, 12288;
	// begin inline asm
	ld.global.nc.u64 %rd250, [%rd251];
	// end inline asm
	add.s64 	%rd253, %rd239, 12296;
	// begin inline asm
	ld.global.nc.u64 %rd458, [%rd253];
	// end inline asm
	mov.b64 	%fd380, %rd250;
	add.s64 	%rd255, %rd239, 16384;
	// begin inline asm
	ld.global.nc.u64 %rd254, [%rd255];
	// end inline asm
	add.s64 	%rd257, %rd239, 16392;
	// begin inline asm
	ld.global.nc.u64 %rd495, [%rd257];
	// end inline asm
	mov.b64 	%fd409, %rd254;
	abs.f64 	%fd156, %fd151;
	abs.f64 	%fd157, %fd378;
	setp.lt.f64 	%p3, %fd156, %fd157;
	@%p3 bra 	$L__BB11_123;
	setp.lt.f64 	%p4, %fd157, %fd156;
	setp.lt.s64 	%p5, %rd240, %rd456;
	or.pred  	%p6, %p4, %p5;
	selp.b64 	%rd456, %rd240, %rd456, %p6;
	selp.f64 	%fd378, %fd151, %fd378, %p6;
$L__BB11_123:
	abs.f64 	%fd160, %fd378;
	abs.f64 	%fd161, %fd379;
	setp.lt.f64 	%p7, %fd160, %fd161;
	@%p7 bra 	$L__BB11_125;
	setp.lt.f64 	%p8, %fd161, %fd160;
	setp.lt.s64 	%p9, %rd456, %rd457;
	or.pred  	%p10, %p8, %p9;
	selp.b64 	%rd457, %rd456, %rd457, %p10;
	selp.f64 	%fd379, %fd378, %fd379, %p10;
$L__BB11_125:
	abs.f64 	%fd164, %fd379;
	abs.f64 	%fd165, %fd380;
	setp.lt.f64 	%p11, %fd164, %fd165;
	@%p11 bra 	$L__BB11_127;
	setp.lt.f64 	%p12, %fd165, %fd164;
	setp.lt.s64 	%p13, %rd457, %rd458;
	or.pred  	%p14, %p12, %p13;
	selp.b64 	%rd458, %rd457, %rd458, %p14;
	selp.f64 	%fd380, %fd379, %fd380, %p14;
$L__BB11_127:
	abs.f64 	%fd168, %fd380;
	abs.f64 	%fd169, %fd409;
	setp.lt.f64 	%p15, %fd168, %fd169;
	@%p15 bra 	$L__BB11_129;
	setp.lt.f64 	%p16, %fd169, %fd168;
	setp.lt.s64 	%p17, %rd458, %rd495;
	or.pred  	%p18, %p16, %p17;
	selp.b64 	%rd495, %rd458, %rd495, %p18;
	selp.f64 	%fd409, %fd380, %fd409, %p18;
$L__BB11_129:
	setp.lt.u32 	%p19, %r29, 2560;
	mov.b64 	%rd474, 1280;
	@%p19 bra 	$L__BB11_165;
	add.s64 	%rd262, %rd1, -2560;
	mul.hi.u64 	%rd263, %rd262, -3689348814741910323;
	shr.u64 	%rd112, %rd263, 10;
	setp.lt.u64 	%p20, %rd262, 1280;
	mov.b64 	%rd474, 1280;
	@%p20 bra 	$L__BB11_153;
	add.s64 	%rd265, %rd112, 1;
	and.b64  	%rd460, %rd265, 36028797018963966;
	shl.b64 	%rd266, %rd98, 4;
	add.s64 	%rd267, %rd266, %rd236;
	add.s64 	%rd461, %rd267, 57352;
	mov.b64 	%rd474, 1280;
$L__BB11_132:
	add.s64 	%rd269, %rd461, -36872;
	// begin inline asm
	ld.global.nc.u64 %rd268, [%rd269];
	// end inline asm
	add.s64 	%rd271, %rd461, -36864;
	// begin inline asm
	ld.global.nc.u64 %rd464, [%rd271];
	// end inline asm
	mov.b64 	%fd383, %rd268;
	add.s64 	%rd273, %rd461, -32776;
	// begin inline asm
	ld.global.nc.u64 %rd272, [%rd273];
	// end inline asm
	add.s64 	%rd275, %rd461, -32768;
	// begin inline asm
	ld.global.nc.u64 %rd465, [%rd275];
	// end inline asm
	mov.b64 	%fd384, %rd272;
	add.s64 	%rd277, %rd461, -28680;
	// begin inline asm
	ld.global.nc.u64 %rd276, [%rd277];
	// end inline asm
	add.s64 	%rd279, %rd461, -28672;
	// begin inline asm
	ld.global.nc.u64 %rd466, [%rd279];
	// end inline asm
	mov.b64 	%fd385, %rd276;
	add.s64 	%rd281, %rd461, -24584;
	// begin inline asm
	ld.global.nc.u64 %rd280, [%rd281];
	// end inline asm
	add.s64 	%rd283, %rd461, -24576;
	// begin inline asm
	ld.global.nc.u64 %rd467, [%rd283];
	// end inline asm
	mov.b64 	%fd386, %rd280;
	add.s64 	%rd285, %rd461, -20488;
	// begin inline asm
	ld.global.nc.u64 %rd284, [%rd285];
	// end inline asm
	add.s64 	%rd287, %rd461, -20480;
	// begin inline asm
	ld.global.nc.u64 %rd468, [%rd287];
	// end inline asm
	mov.b64 	%fd387, %rd284;
	abs.f64 	%fd178, %fd409;
	abs.f64 	%fd179, %fd383;
	setp.lt.f64 	%p21, %fd178, %fd179;
	@%p21 bra 	$L__BB11_134;
	setp.lt.f64 	%p22, %fd179, %fd178;
	setp.lt.s64 	%p23, %rd495, %rd464;
	or.pred  	%p24, %p22, %p23;
	selp.b64 	%rd464, %rd495, %rd464, %p24;
	selp.f64 	%fd383, %fd409, %fd383, %p24;
$L__BB11_134:
	abs.f64 	%fd182, %fd383;
	abs.f64 	%fd183, %fd384;
	setp.lt.f64 	%p25, %fd182, %fd183;
	@%p25 bra 	$L__BB11_136;
	setp.lt.f64 	%p26, %fd183, %fd182;
	setp.lt.s64 	%p27, %rd464, %rd465;
	or.pred  	%p28, %p26, %p27;
	selp.b64 	%rd465, %rd464, %rd465, %p28;
	selp.f64 	%fd384, %fd383, %fd384, %p28;
$L__BB11_136:
	abs.f64 	%fd186, %fd384;
	abs.f64 	%fd187, %fd385;
	setp.lt.f64 	%p29, %fd186, %fd187;
	@%p29 bra 	$L__BB11_138;
	setp.lt.f64 	%p30, %fd187, %fd186;
	setp.lt.s64 	%p31, %rd465, %rd466;
	or.pred  	%p32, %p30, %p31;
	selp.b64 	%rd466, %rd465, %rd466, %p32;
	selp.f64 	%fd385, %fd384, %fd385, %p32;
$L__BB11_138:
	abs.f64 	%fd190, %fd385;
	abs.f64 	%fd191, %fd386;
	setp.lt.f64 	%p33, %fd190, %fd191;
	@%p33 bra 	$L__BB11_140;
	setp.lt.f64 	%p34, %fd191, %fd190;
	setp.lt.s64 	%p35, %rd466, %rd467;
	or.pred  	%p36, %p34, %p35;
	selp.b64 	%rd467, %rd466, %rd467, %p36;
	selp.f64 	%fd386, %fd385, %fd386, %p36;
$L__BB11_140:
	abs.f64 	%fd194, %fd386;
	abs.f64 	%fd195, %fd387;
	setp.lt.f64 	%p37, %fd194, %fd195;
	@%p37 bra 	$L__BB11_142;
	setp.lt.f64 	%p38, %fd195, %fd194;
	setp.lt.s64 	%p39, %rd467, %rd468;
	or.pred  	%p40, %p38, %p39;
	selp.b64 	%rd468, %rd467, %rd468, %p40;
	selp.f64 	%fd387, %fd386, %fd387, %p40;
$L__BB11_142:
	add.s64 	%rd289, %rd461, -16392;
	// begin inline asm
	ld.global.nc.u64 %rd288, [%rd289];
	// end inline asm
	add.s64 	%rd291, %rd461, -16384;
	// begin inline asm
	ld.global.nc.u64 %rd469, [%rd291];
	// end inline asm
	mov.b64 	%fd388, %rd288;
	add.s64 	%rd293, %rd461, -12296;
	// begin inline asm
	ld.global.nc.u64 %rd292, [%rd293];
	// end inline asm
	add.s64 	%rd295, %rd461, -12288;
	// begin inline asm
	ld.global.nc.u64 %rd470, [%rd295];
	// end inline asm
	mov.b64 	%fd389, %rd292;
	add.s64 	%rd297, %rd461, -8200;
	// begin inline asm
	ld.global.nc.u64 %rd296, [%rd297];
	// end inline asm
	add.s64 	%rd299, %rd461, -8192;
	// begin inline asm
	ld.global.nc.u64 %rd471, [%rd299];
	// end inline asm
	mov.b64 	%fd390, %rd296;
	add.s64 	%rd301, %rd461, -4104;
	// begin inline asm
	ld.global.nc.u64 %rd300, [%rd301];
	// end inline asm
	add.s64 	%rd303, %rd461, -4096;
	// begin inline asm
	ld.global.nc.u64 %rd472, [%rd303];
	// end inline asm
	mov.b64 	%fd391, %rd300;
	add.s64 	%rd305, %rd461, -8;
	// begin inline asm
	ld.global.nc.u64 %rd304, [%rd305];
	// end inline asm
	// begin inline asm
	ld.global.nc.u64 %rd495, [%rd461];
	// end inline asm
	mov.b64 	%fd409, %rd304;
	abs.f64 	%fd203, %fd387;
	abs.f64 	%fd204, %fd388;
	setp.lt.f64 	%p41, %fd203, %fd204;
	@%p41 bra 	$L__BB11_144;
	setp.lt.f64 	%p42, %fd204, %fd203;
	setp.lt.s64 	%p43, %rd468, %rd469;
	or.pred  	%p44, %p42, %p43;
	selp.b64 	%rd469, %rd468, %rd469, %p44;
	selp.f64 	%fd388, %fd387, %fd388, %p44;
$L__BB11_144:
	abs.f64 	%fd207, %fd388;
	abs.f64 	%fd208, %fd389;
	setp.lt.f64 	%p45, %fd207, %fd208;
	@%p45 bra 	$L__BB11_146;
	setp.lt.f64 	%p46, %fd208, %fd207;
	setp.lt.s64 	%p47, %rd469, %rd470;
	or.pred  	%p48, %p46, %p47;
	selp.b64 	%rd470, %rd469, %rd470, %p48;
	selp.f64 	%fd389, %fd388, %fd389, %p48;
$L__BB11_146:
	abs.f64 	%fd211, %fd389;
	abs.f64 	%fd212, %fd390;
	setp.lt.f64 	%p49, %fd211, %fd212;
	@%p49 bra 	$L__BB11_148;
	setp.lt.f64 	%p50, %fd212, %fd211;
	setp.lt.s64 	%p51, %rd470, %rd471;
	or.pred  	%p52, %p50, %p51;
	selp.b64 	%rd471, %rd470, %rd471, %p52;
	selp.f64 	%fd390, %fd389, %fd390, %p52;
$L__BB11_148:
	abs.f64 	%fd215, %fd390;
	abs.f64 	%fd216, %fd391;
	setp.lt.f64 	%p53, %fd215, %fd216;
	@%p53 bra 	$L__BB11_150;
	setp.lt.f64 	%p54, %fd216, %fd215;
	setp.lt.s64 	%p55, %rd471, %rd472;
	or.pred  	%p56, %p54, %p55;
	selp.b64 	%rd472, %rd471, %rd472, %p56;
	selp.f64 	%fd391, %fd390, %fd391, %p56;
$L__BB11_150:
	abs.f64 	%fd219, %fd391;
	abs.f64 	%fd220, %fd409;
	setp.lt.f64 	%p57, %fd219, %fd220;
	@%p57 bra 	$L__BB11_152;
	setp.lt.f64 	%p58, %fd220, %fd219;
	setp.lt.s64 	%p59, %rd472, %rd495;
	or.pred  	%p60, %p58, %p59;
	selp.b64 	%rd495, %rd472, %rd495, %p60;
	selp.f64 	%fd409, %fd391, %fd409, %p60;
$L__BB11_152:
	add.s64 	%rd474, %rd474, 2560;
	add.s64 	%rd461, %rd461, 40960;
	add.s64 	%rd460, %rd460, -2;
	setp.ne.s64 	%p61, %rd460, 0;
	@%p61 bra 	$L__BB11_132;
$L__BB11_153:
	and.b64  	%rd308, %rd112, 1;
	setp.eq.b64 	%p62, %rd308, 1;
	@%p62 bra 	$L__BB11_165;
	shl.b64 	%rd329, %rd474, 4;
	mul.wide.u32 	%rd330, %r16, 16;
	add.s64 	%rd331, %rd236, %rd330;
	add.s64 	%rd310, %rd331, %rd329;
	// begin inline asm
	ld.global.nc.u64 %rd309, [%rd310];
	// end inline asm
	add.s64 	%rd312, %rd310, 8;
	// begin inline asm
	ld.global.nc.u64 %rd478, [%rd312];
	// end inline asm
	mov.b64 	%fd395, %rd309;
	add.s64 	%rd314, %rd310, 4096;
	// begin inline asm
	ld.global.nc.u64 %rd313, [%rd314];
	// end inline asm
	add.s64 	%rd316, %rd310, 4104;
	// begin inline asm
	ld.global.nc.u64 %rd479, [%rd316];
	// end inline asm
	mov.b64 	%fd396, %rd313;
	add.s64 	%rd318, %rd310, 8192;
	// begin inline asm
	ld.global.nc.u64 %rd317, [%rd318];
	// end inline asm
	add.s64 	%rd320, %rd310, 8200;
	// begin inline asm
	ld.global.nc.u64 %rd480, [%rd320];
	// end inline asm
	mov.b64 	%fd397, %rd317;
	add.s64 	%rd322, %rd310, 12288;
	// begin inline asm
	ld.global.nc.u64 %rd321, [%rd322];
	// end inline asm
	add.s64 	%rd324, %rd310, 12296;
	// begin inline asm
	ld.global.nc.u64 %rd481, [%rd324];
	// end inline asm
	mov.b64 	%fd398, %rd321;
	add.s64 	%rd326, %rd310, 16384;
	// begin inline asm
	ld.global.nc.u64 %rd325, [%rd326];
	// end inline asm
	add.s64 	%rd328, %rd310, 16392;
	// begin inline asm
	ld.global.nc.u64 %rd482, [%rd328];
	// end inline asm
	mov.b64 	%fd399, %rd325;
	abs.f64 	%fd230, %fd409;
	abs.f64 	%fd231, %fd395;
	setp.lt.f64 	%p63, %fd230, %fd231;
	@%p63 bra 	$L__BB11_156;
	setp.lt.f64 	%p64, %fd231, %fd230;
	setp.lt.s64 	%p65, %rd495, %rd478;
	or.pred  	%p66, %p64, %p65;
	selp.b64 	%rd478, %rd495, %rd478, %p66;
	selp.f64 	%fd395, %fd409, %fd395, %p66;
$L__BB11_156:
	abs.f64 	%fd234, %fd395;
	abs.f64 	%fd235, %fd396;
	setp.lt.f64 	%p67, %fd234, %fd235;
	@%p67 bra 	$L__BB11_158;
	setp.lt.f64 	%p68, %fd235, %fd234;
	setp.lt.s64 	%p69, %rd478, %rd479;
	or.pred  	%p70, %p68, %p69;
	selp.b64 	%rd479, %rd478, %rd479, %p70;
	selp.f64 	%fd396, %fd395, %fd396, %p70;
$L__BB11_158:
	abs.f64 	%fd238, %fd396;
	abs.f64 	%fd239, %fd397;
	setp.lt.f64 	%p71, %fd238, %fd239;
	@%p71 bra 	$L__BB11_160;
	setp.lt.f64 	%p72, %fd239, %fd238;
	setp.lt.s64 	%p73, %rd479, %rd480;
	or.pred  	%p74, %p72, %p73;
	selp.b64 	%rd480, %rd479, %rd480, %p74;
	selp.f64 	%fd397, %fd396, %fd397, %p74;
$L__BB11_160:
	abs.f64 	%fd242, %fd397;
	abs.f64 	%fd243, %fd398;
	setp.lt.f64 	%p75, %fd242, %fd243;
	@%p75 bra 	$L__BB11_162;
	setp.lt.f64 	%p76, %fd243, %fd242;
	setp.lt.s64 	%p77, %rd480, %rd481;
	or.pred  	%p78, %p76, %p77;
	selp.b64 	%rd481, %rd480, %rd481, %p78;
	selp.f64 	%fd398, %fd397, %fd398, %p78;
$L__BB11_162:
	abs.f64 	%fd246, %fd398;
	abs.f64 	%fd247, %fd399;
	setp.lt.f64 	%p79, %fd246, %fd247;
	@%p79 bra 	$L__BB11_164;
	setp.lt.f64 	%p80, %fd247, %fd246;
	setp.lt.s64 	%p81, %rd481, %rd482;
	or.pred  	%p82, %p80, %p81;
	selp.b64 	%rd482, %rd481, %rd482, %p82;
	selp.f64 	%fd399, %fd398, %fd399, %p82;
$L__BB11_164:
	add.s64 	%rd474, %rd474, 1280;
	mov.u64 	%rd495, %rd482;
	mov.f64 	%fd409, %fd399;
$L__BB11_165:
	cvt.s64.s32 	%rd332, %r29;
	setp.ge.s64 	%p83, %rd474, %rd332;
	@%p83 bra 	$L__BB11_188;
	cvt.u32.u64 	%r17, %rd474;
	sub.s32 	%r18, %r29, %r17;
	setp.ge.s32 	%p84, %r16, %r18;
	@%p84 bra 	$L__BB11_188;
	not.b32 	%r30, %r16;
	add.s32 	%r31, %r29, %r30;
	sub.s32 	%r19, %r31, %r17;
	and.b32  	%r32, %r19, 768;
	setp.eq.s32 	%p85, %r32, 768;
	mov.u32 	%r372, %r16;
	@%p85 bra 	$L__BB11_173;
	cvt.u64.u32 	%rd334, %r16;
	add.s64 	%rd335, %rd474, %rd334;
	shl.b64 	%rd336, %rd335, 4;
	add.s64 	%rd485, %rd236, %rd336;
	shr.u32 	%r33, %r19, 8;
	add.s32 	%r34, %r33, 1;
	and.b32  	%r35, %r34, 3;
	neg.s32 	%r370, %r35;
	mov.u32 	%r372, %r16;
$L__BB11_169:
	.pragma "nounroll";
	mov.u64 	%rd176, %rd495;
	mov.f64 	%fd251, %fd409;
	// begin inline asm
	ld.global.nc.u64 %rd337, [%rd485];
	// end inline asm
	add.s64 	%rd340, %rd485, 8;
	// begin inline asm
	ld.global.nc.u64 %rd339, [%rd340];
	// end inline asm
	mov.b64 	%fd252, %rd337;
	abs.f64 	%fd253, %fd251;
	abs.f64 	%fd254, %fd252;
	setp.lt.f64 	%p86, %fd253, %fd254;
	mov.f64 	%fd409, %fd252;
	mov.u64 	%rd495, %rd339;
	@%p86 bra 	$L__BB11_172;
	setp.lt.f64 	%p87, %fd254, %fd253;
	mov.f64 	%fd409, %fd251;
	mov.u64 	%rd495, %rd176;
	@%p87 bra 	$L__BB11_172;
	setp.lt.s64 	%p88, %rd176, %rd339;
	selp.f64 	%fd409, %fd251, %fd252, %p88;
	min.s64 	%rd495, %rd176, %rd339;
$L__BB11_172:
	add.s32 	%r372, %r372, 256;
	add.s64 	%rd485, %rd485, 4096;
	add.s32 	%r370, %r370, 1;
	setp.ne.s32 	%p89, %r370, 0;
	@%p89 bra 	$L__BB11_169;
$L__BB11_173:
	setp.lt.u32 	%p90, %r19, 768;
	@%p90 bra 	$L__BB11_188;
	cvt.u64.u32 	%rd341, %r372;
	add.s64 	%rd342, %rd474, %rd341;
	shl.b64 	%rd343, %rd342, 4;
	add.s64 	%rd344, %rd343, %rd236;
	add.s64 	%rd490, %rd344, 12296;
$L__BB11_175:
	add.s64 	%rd346, %rd490, -12296;
	// begin inline asm
	ld.global.nc.u64 %rd345, [%rd346];
	// end inline asm
	add.s64 	%rd348, %rd490, -12288;
	// begin inline asm
	ld.global.nc.u64 %rd347, [%rd348];
	// end inline asm
	mov.b64 	%fd260, %rd345;
	abs.f64 	%fd261, %fd409;
	abs.f64 	%fd262, %fd260;
	setp.lt.f64 	%p91, %fd261, %fd262;
	mov.f64 	%fd406, %fd260;
	mov.u64 	%rd492, %rd347;
	@%p91 bra 	$L__BB11_178;
	setp.lt.f64 	%p92, %fd262, %fd261;
	mov.f64 	%fd406, %fd409;
	mov.u64 	%rd492, %rd495;
	@%p92 bra 	$L__BB11_178;
	setp.lt.s64 	%p93, %rd495, %rd347;
	selp.f64 	%fd406, %fd409, %fd260, %p93;
	min.s64 	%rd492, %rd495, %rd347;
$L__BB11_178:
	add.s64 	%rd350, %rd490, -8200;
	// begin inline asm
	ld.global.nc.u64 %rd349, [%rd350];
	// end inline asm
	add.s64 	%rd352, %rd490, -8192;
	// begin inline asm
	ld.global.nc.u64 %rd351, [%rd352];
	// end inline asm
	mov.b64 	%fd265, %rd349;
	abs.f64 	%fd266, %fd406;
	abs.f64 	%fd267, %fd265;
	setp.lt.f64 	%p94, %fd266, %fd267;
	mov.f64 	%fd407, %fd265;
	mov.u64 	%rd493, %rd351;
	@%p94 bra 	$L__BB11_181;
	setp.lt.f64 	%p95, %fd267, %fd266;
	mov.f64 	%fd407, %fd406;
	mov.u64 	%rd493, %rd492;
	@%p95 bra 	$L__BB11_181;
	setp.lt.s64 	%p96, %rd492, %rd351;
	selp.f64 	%fd407, %fd406, %fd265, %p96;
	min.s64 	%rd493, %rd492, %rd351;
$L__BB11_181:
	add.s64 	%rd354, %rd490, -4104;
	// begin inline asm
	ld.global.nc.u64 %rd353, [%rd354];
	// end inline asm
	add.s64 	%rd356, %rd490, -4096;
	// begin inline asm
	ld.global.nc.u64 %rd355, [%rd356];
	// end inline asm
	mov.b64 	%fd270, %rd353;
	abs.f64 	%fd271, %fd407;
	abs.f64 	%fd272, %fd270;
	setp.lt.f64 	%p97, %fd271, %fd272;
	mov.f64 	%fd408, %fd270;
	mov.u64 	%rd494, %rd355;
	@%p97 bra 	$L__BB11_184;
	setp.lt.f64 	%p98, %fd272, %fd271;
	mov.f64 	%fd408, %fd407;
	mov.u64 	%rd494, %rd493;
	@%p98 bra 	$L__BB11_184;
	setp.lt.s64 	%p99, %rd493, %rd355;
	selp.f64 	%fd408, %fd407, %fd270, %p99;
	min.s64 	%rd494, %rd493, %rd355;
$L__BB11_184:
	add.s64 	%rd358, %rd490, -8;
	// begin inline asm
	ld.global.nc.u64 %rd357, [%rd358];
	// end inline asm
	// begin inline asm
	ld.global.nc.u64 %rd359, [%rd490];
	// end inline asm
	mov.b64 	%fd275, %rd357;
	abs.f64 	%fd276, %fd408;
	abs.f64 	%fd277, %fd275;
	setp.lt.f64 	%p100, %fd276, %fd277;
	mov.f64 	%fd409, %fd275;
	mov.u64 	%rd495, %rd359;
	@%p100 bra 	$L__BB11_187;
	setp.lt.f64 	%p101, %fd277, %fd276;
	mov.f64 	%fd409, %fd408;
	mov.u64 	%rd495, %rd494;
	@%p101 bra 	$L__BB11_187;
	setp.lt.s64 	%p102, %rd494, %rd359;
	selp.f64 	%fd409, %fd408, %fd275, %p102;
	min.s64 	%rd495, %rd494, %rd359;
$L__BB11_187:
	add.s32 	%r372, %r372, 1024;
	add.s64 	%rd490, %rd490, 16384;
	setp.lt.s32 	%p103, %r372, %r18;
	@%p103 bra 	$L__BB11_175;
$L__BB11_188:
	// begin inline asm
	mov.u32 %r36, %laneid;
	// end inline asm
	mov.b64 	%rd361, %fd409;
	mov.b64 	{%r38, %r43}, %rd361;
	mov.b32 	%r54, 1;
	mov.b32 	%r55, 31;
	mov.b32 	%r56, -1;
	// begin inline asm
	shfl.sync.down.b32 %r37, %r38, %r54, %r55, %r56;
	// end inline asm
	// begin inline asm
	shfl.sync.down.b32 %r42, %r43, %r54, %r55, %r56;
	// end inline asm
	mov.b64 	%rd362, {%r37, %r42};
	mov.b64 	%fd281, %rd362;
	mov.b64 	{%r48, %r53}, %rd495;
	// begin inline asm
	shfl.sync.down.b32 %r47, %r48, %r54, %r55, %r56;
	// end inline asm
	// begin inline asm
	shfl.sync.down.b32 %r52, %r53, %r54, %r55, %r56;
	// end inline asm
	mov.b64 	%rd200, {%r47, %r52};
	setp.gt.s32 	%p104, %r36, 30;
	mov.f64 	%fd411, %fd409;
	mov.u64 	%rd497, %rd495;
	@%p104 bra 	$L__BB11_192;
	abs.f64 	%fd282, %fd409;
	abs.f64 	%fd283, %fd281;
	setp.lt.f64 	%p105, %fd282, %fd283;
	mov.f64 	%fd411, %fd281;
	mov.u64 	%rd497, %rd200;
	@%p105 bra 	$L__BB11_192;
	setp.lt.f64 	%p106, %fd283, %fd282;
	mov.f64 	%fd411, %fd409;
	mov.u64 	%rd497, %rd495;
	@%p106 bra 	$L__BB11_192;
	setp.lt.s64 	%p107, %rd495, %rd200;
	selp.f64 	%fd411, %fd409, %fd281, %p107;
	min.s64 	%rd497, %rd495, %rd200;
$L__BB11_192:
	mov.b64 	%rd363, %fd411;
	mov.b64 	{%r58, %r63}, %rd363;
	mov.b32 	%r74, 2;
	mov.b32 	%r75, 31;
	mov.b32 	%r76, -1;
	// begin inline asm
	shfl.sync.down.b32 %r57, %r58, %r74, %r75, %r76;
	// end inline asm
	// begin inline asm
	shfl.sync.down.b32 %r62, %r63, %r74, %r75, %r76;
	// end inline asm
	mov.b64 	%rd364, {%r57, %r62};
	mov.b64 	%fd286, %rd364;
	mov.b64 	{%r68, %r73}, %rd497;
	// begin inline asm
	shfl.sync.down.b32 %r67, %r68, %r74, %r75, %r76;
	// end inline asm
	// begin inline asm
	shfl.sync.down.b32 %r72, %r73, %r74, %r75, %r76;
	// end inline asm
	mov.b64 	%rd203, {%r67, %r72};
	setp.gt.s32 	%p108, %r36, 29;
	mov.f64 	%fd412, %fd411;
	mov.u64 	%rd498, %rd497;
	@%p108 bra 	$L__BB11_196;
	abs.f64 	%fd287, %fd411;
	abs.f64 	%fd288, %fd286;
	setp.lt.f64 	%p109, %fd287, %fd288;
	mov.f64 	%fd412, %fd286;
	mov.u64 	%rd498, %rd203;
	@%p109 bra 	$L__BB11_196;
	setp.lt.f64 	%p110, %fd288, %fd287;
	mov.f64 	%fd412, %fd411;
	mov.u64 	%rd498, %rd497;
	@%p110 bra 	$L__BB11_196;
	setp.lt.s64 	%p111, %rd497, %rd203;
	selp.f64 	%fd412, %fd411, %fd286, %p111;
	min.s64 	%rd498, %rd497, %rd203;
$L__BB11_196:
	mov.b64 	%rd365, %fd412;
	mov.b64 	{%r78, %r83}, %rd365;
	mov.b32 	%r94, 4;
	mov.b32 	%r95, 31;
	mov.b32 	%r96, -1;
	// begin inline asm
	shfl.sync.down.b32 %r77, %r78, %r94, %r95, %r96;
	// end inline asm
	// begin inline asm
	shfl.sync.down.b32 %r82, %r83, %r94, %r95, %r96;
	// end inline asm
	mov.b64 	%rd366, {%r77, %r82};
	mov.b64 	%fd291, %rd366;
	mov.b64 	{%r88, %r93}, %rd498;
	// begin inline asm
	shfl.sync.down.b32 %r87, %r88, %r94, %r95, %r96;
	// end inline asm
	// begin inline asm
	shfl.sync.down.b32 %r92, %r93, %r94, %r95, %r96;
	// end inline asm
	mov.b64 	%rd206, {%r87, %r92};
	setp.gt.s32 	%p112, %r36, 27;
	mov.f64 	%fd413, %fd412;
	mov.u64 	%rd499, %rd498;
	@%p112 bra 	$L__BB11_200;
	abs.f64 	%fd292, %fd412;
	abs.f64 	%fd293, %fd291;
	setp.lt.f64 	%p113, %fd292, %fd293;
	mov.f64 	%fd413, %fd291;
	mov.u64 	%rd499, %rd206;
	@%p113 bra 	$L__BB11_200;
	setp.lt.f64 	%p114, %fd293, %fd292;
	mov.f64 	%fd413, %fd412;
	mov.u64 	%rd499, %rd498;
	@%p114 bra 	$L__BB11_200;
	setp.lt.s64 	%p115, %rd498, %rd206;
	selp.f64 	%fd413, %fd412, %fd291, %p115;
	min.s64 	%rd499, %rd498, %rd206;
$L__BB11_200:
	mov.b64 	%rd367, %fd413;
	mov.b64 	{%r98, %r103}, %rd367;
	mov.b32 	%r114, 8;
	mov.b32 	%r115, 31;
	mov.b32 	%r116, -1;
	// begin inline asm
	shfl.sync.down.b32 %r97, %r98, %r114, %r115, %r116;
	// end inline asm
	// begin inline asm
	shfl.sync.down.b32 %r102, %r103, %r114, %r115, %r116;
	// end inline asm
	mov.b64 	%rd368, {%r97, %r102};
	mov.b64 	%fd296, %rd368;
	mov.b64 	{%r108, %r113}, %rd499;
	// begin inline asm
	shfl.sync.down.b32 %r107, %r108, %r114, %r115, %r116;
	// end inline asm
	// begin inline asm
	shfl.sync.down.b32 %r112, %r113, %r114, %r115, %r116;
	// end inline asm
	mov.b64 	%rd209, {%r107, %r112};
	setp.gt.s32 	%p116, %r36, 23;
	mov.f64 	%fd414, %fd413;
	mov.u64 	%rd500, %rd499;
	@%p116 bra 	$L__BB11_204;
	abs.f64 	%fd297, %fd413;
	abs.f64 	%fd298, %fd296;
	setp.lt.f64 	%p117, %fd297, %fd298;
	mov.f64 	%fd414, %fd296;
	mov.u64 	%rd500, %rd209;
	@%p117 bra 	$L__BB11_204;
	setp.lt.f64 	%p118, %fd298, %fd297;
	mov.f64 	%fd414, %fd413;
	mov.u64 	%rd500, %rd499;
	@%p118 bra 	$L__BB11_204;
	setp.lt.s64 	%p119, %rd499, %rd209;
	selp.f64 	%fd414, %fd413, %fd296, %p119;
	min.s64 	%rd500, %rd499, %rd209;
$L__BB11_204:
	mov.b64 	%rd369, %fd414;
	mov.b64 	{%r118, %r123}, %rd369;
	mov.b32 	%r134, 16;
	mov.b32 	%r135, 31;
	mov.b32 	%r136, -1;
	// begin inline asm
	shfl.sync.down.b32 %r117, %r118, %r134, %r135, %r136;
	// end inline asm
	// begin inline asm
	shfl.sync.down.b32 %r122, %r123, %r134, %r135, %r136;
	// end inline asm
	mov.b64 	%rd370, {%r117, %r122};
	mov.b64 	%fd301, %rd370;
	mov.b64 	{%r128, %r133}, %rd500;
	// begin inline asm
	shfl.sync.down.b32 %r127, %r128, %r134, %r135, %r136;
	// end inline asm
	// begin inline asm
	shfl.sync.down.b32 %r132, %r133, %r134, %r135, %r136;
	// end inline asm
	mov.b64 	%rd212, {%r127, %r132};
	setp.gt.s32 	%p120, %r36, 15;
	mov.f64 	%fd422, %fd414;
	mov.u64 	%rd508, %rd500;
	@%p120 bra 	$L__BB11_208;
	abs.f64 	%fd302, %fd414;
	abs.f64 	%fd303, %fd301;
	setp.lt.f64 	%p121, %fd302, %fd303;
	mov.f64 	%fd422, %fd301;
	mov.u64 	%rd508, %rd212;
	@%p121 bra 	$L__BB11_208;
	setp.lt.f64 	%p122, %fd303, %fd302;
	mov.f64 	%fd422, %fd414;
	mov.u64 	%rd508, %rd500;
	@%p122 bra 	$L__BB11_208;
	setp.lt.s64 	%p123, %rd500, %rd212;
	selp.f64 	%fd422, %fd414, %fd301, %p123;
	min.s64 	%rd508, %rd500, %rd212;
$L__BB11_208:
	setp.ne.s32 	%p124, %r36, 0;
	@%p124 bra 	$L__BB11_210;
	shr.u32 	%r137, %r16, 1;
	and.b32  	%r138, %r137, 496;
	mov.u32 	%r139, _ZN6thrust24THRUST_300001_SM_1000_NS8cuda_cub4core6detail5shmemE;
	add.s32 	%r140, %r139, %r138;
	st.shared.f64 	[%r140+8], %fd422;
	st.shared.u64 	[%r140+16], %rd508;
$L__BB11_210:
	bar.sync 	0;
	setp.ne.s32 	%p125, %r16, 0;
	@%p125 bra 	$L__BB11_232;
	ld.shared.f64 	%fd306, [_ZN6thrust24THRUST_300001_SM_1000_NS8cuda_cub4core6detail5shmemE+24];
	ld.shared.u64 	%rd215, [_ZN6thrust24THRUST_300001_SM_1000_NS8cuda_cub4core6detail5shmemE+32];
	abs.f64 	%fd307, %fd422;
	abs.f64 	%fd308, %fd306;
	setp.lt.f64 	%p126, %fd307, %fd308;
	mov.f64 	%fd416, %fd306;
	mov.u64 	%rd502, %rd215;
	@%p126 bra 	$L__BB11_214;
	setp.lt.f64 	%p127, %fd308, %fd307;
	mov.f64 	%fd416, %fd422;
	mov.u64 	%rd502, %rd508;
	@%p127 bra 	$L__BB11_214;
	setp.lt.s64 	%p128, %rd508, %rd215;
	selp.f64 	%fd416, %fd422, %fd306, %p128;
	min.s64 	%rd502, %rd508, %rd215;
$L__BB11_214:
	ld.shared.f64 	%fd311, [_ZN6thrust24THRUST_300001_SM_1000_NS8cuda_cub4core6detail5shmemE+40];
	ld.shared.u64 	%rd218, [_ZN6thrust24THRUST_300001_SM_1000_NS8cuda_cub4core6detail5shmemE+48];
	abs.f64 	%fd312, %fd416;
	abs.f64 	%fd313, %fd311;
	setp.lt.f64 	%p129, %fd312, %fd313;
	mov.f64 	%fd417, %fd311;
	mov.u64 	%rd503, %rd218;
	@%p129 bra 	$L__BB11_217;
	setp.lt.f64 	%p130, %fd313, %fd312;
	mov.f64 	%fd417, %fd416;
	mov.u64 	%rd503, %rd502;
	@%p130 bra 	$L__BB11_217;
	setp.lt.s64 	%p131, %rd502, %rd218;
	selp.f64 	%fd417, %fd416, %fd311, %p131;
	min.s64 	%rd503, %rd502, %rd218;
$L__BB11_217:
	ld.shared.f64 	%fd316, [_ZN6thrust24THRUST_300001_SM_1000_NS8cuda_cub4core6detail5shmemE+56];
	ld.shared.u64 	%rd221, [_ZN6thrust24THRUST_300001_SM_1000_NS8cuda_cub4core6detail5shmemE+64];
	abs.f64 	%fd317, %fd417;
	abs.f64 	%fd318, %fd316;
	setp.lt.f64 	%p132, %fd317, %fd318;
	mov.f64 	%fd418, %fd316;
	mov.u64 	%rd504, %rd221;
	@%p132 bra 	$L__BB11_220;
	setp.lt.f64 	%p133, %fd318, %fd317;
	mov.f64 	%fd418, %fd417;
	mov.u64 	%rd504, %rd503;
	@%p133 bra 	$L__BB11_220;
	setp.lt.s64 	%p134, %rd503, %rd221;
	selp.f64 	%fd418, %fd417, %fd316, %p134;
	min.s64 	%rd504, %rd503, %rd221;
$L__BB11_220:
	ld.shared.f64 	%fd321, [_ZN6thrust24THRUST_300001_SM_1000_NS8cuda_cub4core6detail5shmemE+72];
	ld.shared.u64 	%rd224, [_ZN6thrust24THRUST_300001_SM_1000_NS8cuda_cub4core6detail5shmemE+80];
	abs.f64 	%fd322, %fd418;
	abs.f64 	%fd323, %fd321;
	setp.lt.f64 	%p135, %fd322, %fd323;
	mov.f64 	%fd419, %fd321;
	mov.u64 	%rd505, %rd224;
	@%p135 bra 	$L__BB11_223;
	setp.lt.f64 	%p136, %fd323, %fd322;
	mov.f64 	%fd419, %fd418;
	mov.u64 	%rd505, %rd504;
	@%p136 bra 	$L__BB11_223;
	setp.lt.s64 	%p137, %rd504, %rd224;
	selp.f64 	%fd419, %fd418, %fd321, %p137;
	min.s64 	%rd505, %rd504, %rd224;
$L__BB11_223:
	ld.shared.f64 	%fd326, [_ZN6thrust24THRUST_300001_SM_1000_NS8cuda_cub4core6detail5shmemE+88];
	ld.shared.u64 	%rd227, [_ZN6thrust24THRUST_300001_SM_1000_NS8cuda_cub4core6detail5shmemE+96];
	abs.f64 	%fd327, %fd419;
	abs.f64 	%fd328, %fd326;
	setp.lt.f64 	%p138, %fd327, %fd328;
	mov.f64 	%fd420, %fd326;
	mov.u64 	%rd506, %rd227;
	@%p138 bra 	$L__BB11_226;
	setp.lt.f64 	%p139, %fd328, %fd327;
	mov.f64 	%fd420, %fd419;
	mov.u64 	%rd506, %rd505;
	@%p139 bra 	$L__BB11_226;
	setp.lt.s64 	%p140, %rd505, %rd227;
	selp.f64 	%fd420, %fd419, %fd326, %p140;
	min.s64 	%rd506, %rd505, %rd227;
$L__BB11_226:
	ld.shared.f64 	%fd331, [_ZN6thrust24THRUST_300001_SM_1000_NS8cuda_cub4core6detail5shmemE+104];
	ld.shared.u64 	%rd230, [_ZN6thrust24THRUST_300001_SM_1000_NS8cuda_cub4core6detail5shmemE+112];
	abs.f64 	%fd332, %fd420;
	abs.f64 	%fd333, %fd331;
	setp.lt.f64 	%p141, %fd332, %fd333;
	mov.f64 	%fd421, %fd331;
	mov.u64 	%rd507, %rd230;
	@%p141 bra 	$L__BB11_229;
	setp.lt.f64 	%p142, %fd333, %fd332;
	mov.f64 	%fd421, %fd420;
	mov.u64 	%rd507, %rd506;
	@%p142 bra 	$L__BB11_229;
	setp.lt.s64 	%p143, %rd506, %rd230;
	selp.f64 	%fd421, %fd420, %fd331, %p143;
	min.s64 	%rd507, %rd506, %rd230;
$L__BB11_229:
	ld.shared.f64 	%fd336, [_ZN6thrust24THRUST_300001_SM_1000_NS8cuda_cub4core6detail5shmemE+120];
	ld.shared.u64 	%rd233, [_ZN6thrust24THRUST_300001_SM_1000_NS8cuda_cub4core6detail5shmemE+128];
	abs.f64 	%fd337, %fd421;
	abs.f64 	%fd338, %fd336;
	setp.lt.f64 	%p144, %fd337, %fd338;
	mov.u64 	%rd508, %rd233;
	mov.f64 	%fd422, %fd336;
	@%p144 bra 	$L__BB11_232;
	setp.lt.f64 	%p145, %fd338, %fd337;
	mov.u64 	%rd508, %rd507;
	mov.f64 	%fd422, %fd421;
	@%p145 bra 	$L__BB11_232;
	setp.lt.s64 	%p146, %rd507, %rd233;
	selp.f64 	%fd422, %fd421, %fd336, %p146;
	min.s64 	%rd508, %rd507, %rd233;
$L__BB11_232:
	mov.u32 	%r364, %tid.x;
	setp.ne.s32 	%p263, %r364, 0;
	@%p263 bra 	$L__BB11_234;
	ld.param.u64 	%rd421, [_ZN6thrust24THRUST_300001_SM_1000_NS8cuda_cub4core6detail13_kernel_agentINS1_8__reduce11ReduceAgentIPN4cuda3std3__45tupleIJdlEEESC_SB_lNS1_9__extrema9arg_max_fIdl13absComparatorEEEEJSC_SC_iSG_EEEvDpT0__param_1];
	cvta.to.global.u64 	%rd420, %rd421;
	st.global.f64 	[%rd420], %fd422;
	st.global.u64 	[%rd420+8], %rd508;
$L__BB11_234:
	ret;

}
	// .globl	_ZN3cub18CUB_300001_SM_10006detail11EmptyKernelIvEEvv
.visible .entry _ZN3cub18CUB_300001_SM_10006detail11EmptyKernelIvEEvv()
{


	ret;

}
	// .globl	_ZN3cub18CUB_300001_SM_10006detail6reduce28DeviceReduceSingleTileKernelINS2_10policy_hubIN4cuda3std3__45tupleIJblEEEjN6thrust24THRUST_300001_SM_1000_NS8cuda_cub9__find_if7functorIS9_EEE10Policy1000ENSB_12zip_iteratorINS8_IJNSD_26transform_input_iterator_tIbNSB_10device_ptrIdEE17nonZeroComparatorEENSB_17counting_iteratorIlNSB_11use_defaultESP_SP_EEEEEEEPS9_jSF_S9_S9_NS7_10__identityEEEvT0_T1_T2_T3_T4_T6_
.visible .entry _ZN3cub18CUB_300001_SM_10006detail6reduce28DeviceReduceSingleTileKernelINS2_10policy_hubIN4cuda3std3__45tupleIJblEEEjN6thrust24THRUST_300001_SM_1000_NS8cuda_cub9__find_if7functorIS9_EEE10Policy1000ENSB_12zip_iteratorINS8_IJNSD_26transform_input_iterator_tIbNSB_10device_ptrIdEE17nonZeroComparatorEENSB_17counting_iteratorIlNSB_11use_defaultESP_SP_EEEEEEEPS9_jSF_S9_S9_NS7_10__identityEEEvT0_T1_T2_T3_T4_T6_(
	.param .align 8 .b8 _ZN3cub18CUB_300001_SM_10006detail6reduce28DeviceReduceSingleTileKernelINS2_10policy_hubIN4cuda3std3__45tupleIJblEEEjN6thrust24THRUST_300001_SM_1000_NS8cuda_cub9__find_if7functorIS9_EEE10Policy1000ENSB_12zip_iteratorINS8_IJNSD_26transform_input_iterator_tIbNSB_10device_ptrIdEE17nonZeroComparatorEENSB_17counting_iteratorIlNSB_11use_defaultESP_SP_EEEEEEEPS9_jSF_S9_S9_NS7_10__identityEEEvT0_T1_T2_T3_T4_T6__param_0[24],
	.param .u64 .ptr .align 1 _ZN3cub18CUB_300001_SM_10006detail6reduce28DeviceReduceSingleTileKernelINS2_10policy_hubIN4cuda3std3__45tupleIJblEEEjN6thrust24THRUST_300001_SM_1000_NS8cuda_cub9__find_if7functorIS9_EEE10Policy1000ENSB_12zip_iteratorINS8_IJNSD_26transform_input_iterator_tIbNSB_10device_ptrIdEE17nonZeroComparatorEENSB_17counting_iteratorIlNSB_11use_defaultESP_SP_EEEEEEEPS9_jSF_S9_S9_NS7_10__identityEEEvT0_T1_T2_T3_T4_T6__param_1,
	.param .u32 _ZN3cub18CUB_300001_SM_10006detail6reduce28DeviceReduceSingleTileKernelINS2_10policy_hubIN4cuda3std3__45tupleIJblEEEjN6thrust24THRUST_300001_SM_1000_NS8cuda_cub9__find_if7functorIS9_EEE10Policy1000ENSB_12zip_iteratorINS8_IJNSD_26transform_input_iterator_tIbNSB_10device_ptrIdEE17nonZeroComparatorEENSB_17counting_iteratorIlNSB_11use_defaultESP_SP_EEEEEEEPS9_jSF_S9_S9_NS7_10__identityEEEvT0_T1_T2_T3_T4_T6__param_2,
	.param .align 1 .b8 _ZN3cub18CUB_300001_SM_10006detail6reduce28DeviceReduceSingleTileKernelINS2_10policy_hubIN4cuda3std3__45tupleIJblEEEjN6thrust24THRUST_300001_SM_1000_NS8cuda_cub9__find_if7functorIS9_EEE10Policy1000ENSB_12zip_iteratorINS8_IJNSD_26transform_input_iterator_tIbNSB_10device_ptrIdEE17nonZeroComparatorEENSB_17counting_iteratorIlNSB_11use_defaultESP_SP_EEEEEEEPS9_jSF_S9_S9_NS7_10__identityEEEvT0_T1_T2_T3_T4_T6__param_3[1],
	.param .align 8 .b8 _ZN3cub18CUB_300001_SM_10006detail6reduce28DeviceReduceSingleTileKernelINS2_10policy_hubIN4cuda3std3__45tupleIJblEEEjN6thrust24THRUST_300001_SM_1000_NS8cuda_cub9__find_if7functorIS9_EEE10Policy1000ENSB_12zip_iteratorINS8_IJNSD_26transform_input_iterator_tIbNSB_10device_ptrIdEE17nonZeroComparatorEENSB_17counting_iteratorIlNSB_11use_defaultESP_SP_EEEEEEEPS9_jSF_S9_S9_NS7_10__identityEEEvT0_T1_T2_T3_T4_T6__param_4[16],
	.param .align 1 .b8 _ZN3cub18CUB_300001_SM_10006detail6reduce28DeviceReduceSingleTileKernelINS2_10policy_hubIN4cuda3std3__45tupleIJblEEEjN6thrust24THRUST_300001_SM_1000_NS8cuda_cub9__find_if7functorIS9_EEE10Policy1000ENSB_12zip_iteratorINS8_IJNSD_26transform_input_iterator_tIbNSB_10device_ptrIdEE17nonZeroComparatorEENSB_17counting_iteratorIlNSB_11use_defaultESP_SP_EEEEEEEPS9_jSF_S9_S9_NS7_10__identityEEEvT0_T1_T2_T3_T4_T6__param_5[1]
)
.maxntid 256
.minnctapersm 1
{
	.reg .pred 	%p<331>;
	.reg .b16 	%rs<416>;
	.reg .b32 	%r<445>;
	.reg .b64 	%rd<449>;
	.reg .b64 	%fd<84>;
	// demoted variable
	.shared .align 8 .b8 _ZZN3cub18CUB_300001_SM_10006detail6reduce28DeviceReduceSingleTileKernelINS2_10policy_hubIN4cuda3std3__45tupleIJblEEEjN6thrust24THRUST_300001_SM_1000_NS8cuda_cub9__find_if7functorIS9_EEE10Policy1000ENSB_12zip_iteratorINS8_IJNSD_26transform_input_iterator_tIbNSB_10device_ptrIdEE17nonZeroComparatorEENSB_17counting_iteratorIlNSB_11use_defaultESP_SP_EEEEEEEPS9_jSF_S9_S9_NS7_10__identityEEEvT0_T1_T2_T3_T4_T6_E12temp_storage[152];
	ld.param.u64 	%rd117, [_ZN3cub18CUB_300001_SM_10006detail6reduce28DeviceReduceSingleTileKernelINS2_10policy_hubIN4cuda3std3__45tupleIJblEEEjN6thrust24THRUST_300001_SM_1000_NS8cuda_cub9__find_if7functorIS9_EEE10Policy1000ENSB_12zip_iteratorINS8_IJNSD_26transform_input_iterator_tIbNSB_10device_ptrIdEE17nonZeroComparatorEENSB_17counting_iteratorIlNSB_11use_defaultESP_SP_EEEEEEEPS9_jSF_S9_S9_NS7_10__identityEEEvT0_T1_T2_T3_T4_T6__param_4+8];
	ld.param.u64 	%rd116, [_ZN3cub18CUB_300001_SM_10006detail6reduce28DeviceReduceSingleTileKernelINS2_10policy_hubIN4cuda3std3__45tupleIJblEEEjN6thrust24THRUST_300001_SM_1000_NS8cuda_cub9__find_if7functorIS9_EEE10Policy1000ENSB_12zip_iteratorINS8_IJNSD_26transform_input_iterator_tIbNSB_10device_ptrIdEE17nonZeroComparatorEENSB_17counting_iteratorIlNSB_11use_defaultESP_SP_EEEEEEEPS9_jSF_S9_S9_NS7_10__identityEEEvT0_T1_T2_T3_T4_T6__param_0+16];
	ld.param.u64 	%rd115, [_ZN3cub18CUB_300001_SM_10006detail6reduce28DeviceReduceSingleTileKernelINS2_10policy_hubIN4cuda3std3__45tupleIJblEEEjN6thrust24THRUST_300001_SM_1000_NS8cuda_cub9__find_if7functorIS9_EEE10Policy1000ENSB_12zip_iteratorINS8_IJNSD_26transform_input_iterator_tIbNSB_10device_ptrIdEE17nonZeroComparatorEENSB_17counting_iteratorIlNSB_11use_defaultESP_SP_EEEEEEEPS9_jSF_S9_S9_NS7_10__identityEEEvT0_T1_T2_T3_T4_T6__param_0];
	ld.param.u64 	%rd118, [_ZN3cub18CUB_300001_SM_10006detail6reduce28DeviceReduceSingleTileKernelINS2_10policy_hubIN4cuda3std3__45tupleIJblEEEjN6thrust24THRUST_300001_SM_1000_NS8cuda_cub9__find_if7functorIS9_EEE10Policy1000ENSB_12zip_iteratorINS8_IJNSD_26transform_input_iterator_tIbNSB_10device_ptrIdEE17nonZeroComparatorEENSB_17counting_iteratorIlNSB_11use_defaultESP_SP_EEEEEEEPS9_jSF_S9_S9_NS7_10__identityEEEvT0_T1_T2_T3_T4_T6__param_1];
	ld.param.u32 	%r44, [_ZN3cub18CUB_300001_SM_10006detail6reduce28DeviceReduceSingleTileKernelINS2_10policy_hubIN4cuda3std3__45tupleIJblEEEjN6thrust24THRUST_300001_SM_1000_NS8cuda_cub9__find_if7functorIS9_EEE10Policy1000ENSB_12zip_iteratorINS8_IJNSD_26transform_input_iterator_tIbNSB_10device_ptrIdEE17nonZeroComparatorEENSB_17counting_iteratorIlNSB_11use_defaultESP_SP_EEEEEEEPS9_jSF_S9_S9_NS7_10__identityEEEvT0_T1_T2_T3_T4_T6__param_2];
	ld.param.u8 	%rs102, [_ZN3cub18CUB_300001_SM_10006detail6reduce28DeviceReduceSingleTileKernelINS2_10policy_hubIN4cuda3std3__45tupleIJblEEEjN6thrust24THRUST_300001_SM_1000_NS8cuda_cub9__find_if7functorIS9_EEE10Policy1000ENSB_12zip_iteratorINS8_IJNSD_26transform_input_iterator_tIbNSB_10device_ptrIdEE17nonZeroComparatorEENSB_17counting_iteratorIlNSB_11use_defaultESP_SP_EEEEEEEPS9_jSF_S9_S9_NS7_10__identityEEEvT0_T1_T2_T3_T4_T6__param_4];
	cvta.to.global.u64 	%rd1, %rd118;
	setp.ne.s32 	%p1, %r44, 0;
	@%p1 bra 	$L__BB13_3;
	mov.u32 	%r430, %tid.x;
	setp.ne.s32 	%p330, %r430, 0;
	@%p330 bra 	$L__BB13_127;
	st.global.u8 	[%rd1], %rs102;
	st.global.u64 	[%rd1+8], %rd117;
	bra.uni 	$L__BB13_127;
$L__BB13_3:
	cvta.to.global.u64 	%rd2, %rd115;
	setp.gt.u32 	%p2, %r44, 1023;
	@%p2 bra 	$L__BB13_80;
	mov.u32 	%r1, %tid.x;
	setp.ge.u32 	%p151, %r1, %r44;
	mov.b16 	%rs383, 0;
	mov.b64 	%rd416, 0;
	mov.u32 	%r434, %r1;
	@%p151 bra 	$L__BB13_6;
	cvt.u64.u32 	%rd278, %r1;
	mul.wide.u32 	%rd279, %r1, 8;
	add.s64 	%rd280, %rd2, %rd279;
	add.s64 	%rd416, %rd116, %rd278;
	ld.global.f64 	%fd51, [%rd280];
	abs.f64 	%fd52, %fd51;
	ld.const.f64 	%fd53, [ZERO];
	setp.gt.f64 	%p152, %fd52, %fd53;
	selp.u16 	%rs383, 1, 0, %p152;
	add.s32 	%r434, %r1, 256;
$L__BB13_6:
	setp.ge.u32 	%p153, %r434, %r44;
	@%p153 bra 	$L__BB13_18;
	ld.const.f64 	%fd1, [ZERO];
	not.b32 	%r192, %r434;
	add.s32 	%r4, %r44, %r192;
	shr.u32 	%r193, %r4, 8;
	add.s32 	%r5, %r193, 1;
	and.b32  	%r6, %r5, 7;
	setp.lt.u32 	%p154, %r4, 1792;
	@%p154 bra 	$L__BB13_10;
	and.b32  	%r194, %r5, 33554424;
	neg.s32 	%r432, %r194;
$L__BB13_9:
	.pragma "nounroll";
	cvt.u64.u32 	%rd282, %r434;
	mul.wide.u32 	%rd283, %r434, 8;
	add.s64 	%rd284, %rd2, %rd283;
	add.s64 	%rd285, %rd116, %rd282;
	ld.global.f64 	%fd54, [%rd284];
	abs.f64 	%fd55, %fd54;
	setp.gt.f64 	%p155, %fd55, %fd1;
	selp.u16 	%rs224, 1, 0, %p155;
	and.b16  	%rs225, %rs383, 255;
	setp.ne.s16 	%p157, %rs225, 0;
	and.pred  	%p158, %p157, %p155;
	min.s64 	%rd286, %rd285, %rd416;
	setp.eq.s16 	%p159, %rs225, 0;
	selp.b64 	%rd287, %rd285, %rd416, %p159;
	selp.b16 	%rs226, %rs224, %rs383, %p159;
	selp.b64 	%rd288, %rd286, %rd287, %p158;
	selp.b16 	%rs227, 1, %rs226, %p158;
	and.b16  	%rs228, %rs227, 255;
	add.s64 	%rd289, %rd285, 256;
	ld.global.f64 	%fd56, [%rd284+2048];
	abs.f64 	%fd57, %fd56;
	setp.gt.f64 	%p160, %fd57, %fd1;
	selp.u16 	%rs229, 1, 0, %p160;
	setp.ne.s16 	%p162, %rs228, 0;
	and.pred  	%p163, %p162, %p160;
	min.s64 	%rd290, %rd289, %rd288;
	setp.eq.s16 	%p164, %rs228, 0;
	selp.b64 	%rd291, %rd289, %rd288, %p164;
	selp.b16 	%rs230, %rs229, %rs227, %p164;
	selp.b64 	%rd292, %rd290, %rd291, %p163;
	selp.b16 	%rs231, 1, %rs230, %p163;
	and.b16  	%rs232, %rs231, 255;
	add.s64 	%rd293, %rd285, 512;
	ld.global.f64 	%fd58, [%rd284+4096];
	abs.f64 	%fd59, %fd58;
	setp.gt.f64 	%p165, %fd59, %fd1;
	selp.u16 	%rs233, 1, 0, %p165;
	setp.ne.s16 	%p167, %rs232, 0;
	and.pred  	%p168, %p167, %p165;
	min.s64 	%rd294, %rd293, %rd292;
	setp.eq.s16 	%p169, %rs232, 0;
	selp.b64 	%rd295, %rd293, %rd292, %p169;
	selp.b16 	%rs234, %rs233, %rs231, %p169;
	selp.b64 	%rd296, %rd294, %rd295, %p168;
	selp.b16 	%rs235, 1, %rs234, %p168;
	and.b16  	%rs236, %rs235, 255;
	add.s64 	%rd297, %rd285, 768;
	ld.global.f64 	%fd60, [%rd284+6144];
	abs.f64 	%fd61, %fd60;
	setp.gt.f64 	%p170, %fd61, %fd1;
	selp.u16 	%rs237, 1, 0, %p170;
	setp.ne.s16 	%p172, %rs236, 0;
	and.pred  	%p173, %p172, %p170;
	min.s64 	%rd298, %rd297, %rd296;
	setp.eq.s16 	%p174, %rs236, 0;
	selp.b64 	%rd299, %rd297, %rd296, %p174;
	selp.b16 	%rs238, %rs237, %rs235, %p174;
	selp.b64 	%rd300, %rd298, %rd299, %p173;
	selp.b16 	%rs239, 1, %rs238, %p173;
	and.b16  	%rs240, %rs239, 255;
	add.s64 	%rd301, %rd285, 1024;
	ld.global.f64 	%fd62, [%rd284+8192];
	abs.f64 	%fd63, %fd62;
	setp.gt.f64 	%p175, %fd63, %fd1;
	selp.u16 	%rs241, 1, 0, %p175;
	setp.ne.s16 	%p177, %rs240, 0;
	and.pred  	%p178, %p177, %p175;
	min.s64 	%rd302, %rd301, %rd300;
	setp.eq.s16 	%p179, %rs240, 0;
	selp.b64 	%rd303, %rd301, %rd300, %p179;
	selp.b16 	%rs242, %rs241, %rs239, %p179;
	selp.b64 	%rd304, %rd302, %rd303, %p178;
	selp.b16 	%rs243, 1, %rs242, %p178;
	and.b16  	%rs244, %rs243, 255;
	add.s64 	%rd305, %rd285, 1280;
	ld.global.f64 	%fd64, [%rd284+10240];
	abs.f64 	%fd65, %fd64;
	setp.gt.f64 	%p180, %fd65, %fd1;
	selp.u16 	%rs245, 1, 0, %p180;
	setp.ne.s16 	%p182, %rs244, 0;
	and.pred  	%p183, %p182, %p180;
	min.s64 	%rd306, %rd305, %rd304;
	setp.eq.s16 	%p184, %rs244, 0;
	selp.b64 	%rd307, %rd305, %rd304, %p184;
	selp.b16 	%rs246, %rs245, %rs243, %p184;
	selp.b64 	%rd308, %rd306, %rd307, %p183;
	selp.b16 	%rs247, 1, %rs246, %p183;
	and.b16  	%rs248, %rs247, 255;
	add.s64 	%rd309, %rd285, 1536;
	ld.global.f64 	%fd66, [%rd284+12288];
	abs.f64 	%fd67, %fd66;
	setp.gt.f64 	%p185, %fd67, %fd1;
	selp.u16 	%rs249, 1, 0, %p185;
	setp.ne.s16 	%p187, %rs248, 0;
	and.pred  	%p188, %p187, %p185;
	min.s64 	%rd310, %rd309, %rd308;
	setp.eq.s16 	%p189, %rs248, 0;
	selp.b64 	%rd311, %rd309, %rd308, %p189;
	selp.b16 	%rs250, %rs249, %rs247, %p189;
	selp.b64 	%rd312, %rd310, %rd311, %p188;
	selp.b16 	%rs251, 1, %rs250, %p188;
	and.b16  	%rs252, %rs251, 255;
	add.s64 	%rd313, %rd285, 1792;
	ld.global.f64 	%fd68, [%rd284+14336];
	abs.f64 	%fd69, %fd68;
	setp.gt.f64 	%p190, %fd69, %fd1;
	selp.u16 	%rs253, 1, 0, %p190;
	setp.ne.s16 	%p192, %rs252, 0;
	and.pred  	%p193, %p192, %p190;
	min.s64 	%rd314, %rd313, %rd312;
	setp.eq.s16 	%p194, %rs252, 0;
	selp.b64 	%rd315, %rd313, %rd312, %p194;
	selp.b16 	%rs254, %rs253, %rs251, %p194;
	selp.b64 	%rd416, %rd314, %rd315, %p193;
	selp.b16 	%rs383, 1, %rs254, %p193;
	add.s32 	%r434, %r434, 2048;
	add.s32 	%r432, %r432, 8;
	setp.ne.s32 	%p195, %r432, 0;
	@%p195 bra 	$L__BB13_9;
$L__BB13_10:
	setp.eq.s32 	%p196, %r6, 0;
	@%p196 bra 	$L__BB13_18;
	setp.lt.u32 	%p197, %r6, 4;
	@%p197 bra 	$L__BB13_13;
	cvt.u64.u32 	%rd317, %r434;
	mul.wide.u32 	%rd318, %r434, 8;
	add.s64 	%rd319, %rd2, %rd318;
	add.s64 	%rd320, %rd116, %rd317;
	ld.global.f64 	%fd70, [%rd319];
	abs.f64 	%fd71, %fd70;
	setp.gt.f64 	%p198, %fd71, %fd1;
	selp.u16 	%rs256, 1, 0, %p198;
	and.b16  	%rs257, %rs383, 255;
	setp.ne.s16 	%p200, %rs257, 0;
	and.pred  	%p201, %p200, %p198;
	min.s64 	%rd321, %rd320, %rd416;
	setp.eq.s16 	%p202, %rs257, 0;
	selp.b64 	%rd322, %rd320, %rd416, %p202;
	selp.b16 	%rs258, %rs256, %rs383, %p202;
	selp.b64 	%rd323, %rd321, %rd322, %p201;
	selp.b16 	%rs259, 1, %rs258, %p201;
	and.b16  	%rs260, %rs259, 255;
	add.s32 	%r195, %r434, 256;
	cvt.u64.u32 	%rd324, %r195;
	add.s64 	%rd325, %rd116, %rd324;
	ld.global.f64 	%fd72, [%rd319+2048];
	abs.f64 	%fd73, %fd72;
	setp.gt.f64 	%p203, %fd73, %fd1;
	selp.u16 	%rs261, 1, 0, %p203;
	setp.ne.s16 	%p205, %rs260, 0;
	and.pred  	%p206, %p205, %p203;
	min.s64 	%rd326, %rd325, %rd323;
	setp.eq.s16 	%p207, %rs260, 0;
	selp.b64 	%rd327, %rd325, %rd323, %p207;
	selp.b16 	%rs262, %rs261, %rs259, %p207;
	selp.b64 	%rd328, %rd326, %rd327, %p206;
	selp.b16 	%rs263, 1, %rs262, %p206;
	and.b16  	%rs264, %rs263, 255;
	add.s32 	%r196, %r434, 512;
	cvt.u64.u32 	%rd329, %r196;
	add.s64 	%rd330, %rd116, %rd329;
	ld.global.f64 	%fd74, [%rd319+4096];
	abs.f64 	%fd75, %fd74;
	setp.gt.f64 	%p208, %fd75, %fd1;
	selp.u16 	%rs265, 1, 0, %p208;
	setp.ne.s16 	%p210, %rs264, 0;
	and.pred  	%p211, %p210, %p208;
	min.s64 	%rd331, %rd330, %rd328;
	setp.eq.s16 	%p212, %rs264, 0;
	selp.b64 	%rd332, %rd330, %rd328, %p212;
	selp.b16 	%rs266, %rs265, %rs263, %p212;
	selp.b64 	%rd333, %rd331, %rd332, %p211;
	selp.b16 	%rs267, 1, %rs266, %p211;
	and.b16  	%rs268, %rs267, 255;
	add.s32 	%r197, %r434, 768;
	cvt.u64.u32 	%rd334, %r197;
	add.s64 	%rd335, %rd116, %rd334;
	ld.global.f64 	%fd76, [%rd319+6144];
	abs.f64 	%fd77, %fd76;
	setp.gt.f64 	%p213, %fd77, %fd1;
	selp.u16 	%rs269, 1, 0, %p213;
	setp.ne.s16 	%p215, %rs268, 0;
	and.pred  	%p216, %p215, %p213;
	min.s64 	%rd336, %rd335, %rd333;
	setp.eq.s16 	%p217, %rs268, 0;
	selp.b64 	%rd337, %rd335, %rd333, %p217;
	selp.b16 	%rs270, %rs269, %rs267, %p217;
	selp.b64 	%rd416, %rd336, %rd337, %p216;
	selp.b16 	%rs383, 1, %rs270, %p216;
	add.s32 	%r434, %r434, 1024;
$L__BB13_13:
	and.b32  	%r198, %r5, 3;
	setp.eq.s32 	%p218, %r198, 0;
	@%p218 bra 	$L__BB13_18;
	setp.eq.s32 	%p219, %r198, 1;
	@%p219 bra 	$L__BB13_16;
	cvt.u64.u32 	%rd339, %r434;
	mul.wide.u32 	%rd340, %r434, 8;
	add.s64 	%rd341, %rd2, %rd340;
	add.s64 	%rd342, %rd116, %rd339;
	ld.global.f64 	%fd78, [%rd341];
	abs.f64 	%fd79, %fd78;
	setp.gt.f64 	%p220, %fd79, %fd1;
	selp.u16 	%rs272, 1, 0, %p220;
	and.b16  	%rs273, %rs383, 255;
	setp.ne.s16 	%p222, %rs273, 0;
	and.pred  	%p223, %p222, %p220;
	min.s64 	%rd343, %rd342, %rd416;
	setp.eq.s16 	%p224, %rs273, 0;
	selp.b64 	%rd344, %rd342, %rd416, %p224;
	selp.b16 	%rs274, %rs272, %rs383, %p224;
	selp.b64 	%rd345, %rd343, %rd344, %p223;
	selp.b16 	%rs275, 1, %rs274, %p223;
	and.b16  	%rs276, %rs275, 255;
	add.s32 	%r199, %r434, 256;
	cvt.u64.u32 	%rd346, %r199;
	add.s64 	%rd347, %rd116, %rd346;
	ld.global.f64 	%fd80, [%rd341+2048];
	abs.f64 	%fd81, %fd80;
	setp.gt.f64 	%p225, %fd81, %fd1;
	selp.u16 	%rs277, 1, 0, %p225;
	setp.ne.s16 	%p227, %rs276, 0;
	and.pred  	%p228, %p227, %p225;
	min.s64 	%rd348, %rd347, %rd345;
	setp.eq.s16 	%p229, %rs276, 0;
	selp.b64 	%rd349, %rd347, %rd345, %p229;
	selp.b16 	%rs278, %rs277, %rs275, %p229;
	selp.b64 	%rd416, %rd348, %rd349, %p228;
	selp.b16 	%rs383, 1, %rs278, %p228;
	add.s32 	%r434, %r434, 512;
$L__BB13_16:
	and.b32  	%r200, %r4, 256;
	setp.ne.s32 	%p230, %r200, 0;
	@%p230 bra 	$L__BB13_18;
	cvt.u64.u32 	%rd350, %r434;
	mul.wide.u32 	%rd351, %r434, 8;
	add.s64 	%rd352, %rd2, %rd351;
	add.s64 	%rd353, %rd116, %rd350;
	ld.global.f64 	%fd82, [%rd352];
	abs.f64 	%fd83, %fd82;
	setp.gt.f64 	%p231, %fd83, %fd1;
	selp.u16 	%rs279, 1, 0, %p231;
	and.b16  	%rs280, %rs383, 255;
	setp.ne.s16 	%p233, %rs280, 0;
	and.pred  	%p234, %p233, %p231;
	min.s64 	%rd354, %rd353, %rd416;
	setp.eq.s16 	%p235, %rs280, 0;
	selp.b64 	%rd355, %rd353, %rd416, %p235;
	selp.b16 	%rs281, %rs279, %rs383, %p235;
	selp.b64 	%rd416, %rd354, %rd355, %p234;
	selp.b16 	%rs383, 1, %rs281, %p234;
$L__BB13_18:
	setp.lt.u32 	%p236, %r44, 256;
	@%p236 bra 	$L__BB13_43;
	// begin inline asm
	mov.u32 %r319, %laneid;
	// end inline asm
	cvt.u32.u16 	%r340, %rs383;
	and.b32  	%r321, %r340, 255;
	mov.b32 	%r337, 1;
	mov.b32 	%r338, 31;
	mov.b32 	%r339, -1;
	// begin inline asm
	shfl.sync.down.b32 %r320, %r321, %r337, %r338, %r339;
	// end inline asm
	// begin inline asm
	shfl.sync.down.b32 %r325, %r326, %r337, %r338, %r339;
	// end inline asm
	mov.b64 	{%r331, %r336}, %rd416;
	// begin inline asm
	shfl.sync.down.b32 %r330, %r331, %r337, %r338, %r339;
	// end inline asm
	// begin inline asm
	shfl.sync.down.b32 %r335, %r336, %r337, %r338, %r339;
	// end inline asm
	mov.b64 	%rd18, {%r330, %r335};
	cvt.u16.u32 	%rs15, %r320;
	setp.gt.s32 	%p286, %r319, 30;
	@%p286 bra 	$L__BB13_23;
	and.b16  	%rs323, %rs383, 255;
	setp.eq.s16 	%p287, %rs323, 0;
	and.b16  	%rs324, %rs15, 255;
	setp.eq.s16 	%p288, %rs324, 0;
	or.pred  	%p289, %p287, %p288;
	@%p289 bra 	$L__BB13_22;
	min.s64 	%rd416, %rd18, %rd416;
	mov.b16 	%rs383, 1;
	bra.uni 	$L__BB13_23;
$L__BB13_22:
	setp.eq.s16 	%p290, %rs323, 0;
	selp.b64 	%rd416, %rd18, %rd416, %p290;
	selp.b16 	%rs383, %rs15, %rs383, %p290;
$L__BB13_23:
	cvt.u32.u16 	%r361, %rs383;
	and.b32  	%r342, %r361, 255;
	mov.b32 	%r358, 2;
	mov.b32 	%r359, 31;
	mov.b32 	%r360, -1;
	// begin inline asm
	shfl.sync.down.b32 %r341, %r342, %r358, %r359, %r360;
	// end inline asm
	// begin inline asm
	shfl.sync.down.b32 %r346, %r347, %r358, %r359, %r360;
	// end inline asm
	mov.b64 	{%r352, %r357}, %rd416;
	// begin inline asm
	shfl.sync.down.b32 %r351, %r352, %r358, %r359, %r360;
	// end inline asm
	// begin inline asm
	shfl.sync.down.b32 %r356, %r357, %r358, %r359, %r360;
	// end inline asm
	mov.b64 	%rd22, {%r351, %r356};
	cvt.u16.u32 	%rs18, %r341;
	setp.gt.s32 	%p291, %r319, 29;
	@%p291 bra 	$L__BB13_27;
	and.b16  	%rs327, %rs383, 255;
	setp.eq.s16 	%p292, %rs327, 0;
	and.b16  	%rs328, %rs18, 255;
	setp.eq.s16 	%p293, %rs328, 0;
	or.pred  	%p294, %p292, %p293;
	@%p294 bra 	$L__BB13_26;
	min.s64 	%rd416, %rd22, %rd416;
	mov.b16 	%rs383, 1;
	bra.uni 	$L__BB13_27;
$L__BB13_26:
	setp.eq.s16 	%p295, %rs327, 0;
	selp.b64 	%rd416, %rd22, %rd416, %p295;
	selp.b16 	%rs383, %rs18, %rs383, %p295;
$L__BB13_27:
	cvt.u32.u16 	%r382, %rs383;
	and.b32  	%r363, %r382, 255;
	mov.b32 	%r379, 4;
	mov.b32 	%r380, 31;
	mov.b32 	%r381, -1;
	// begin inline asm
	shfl.sync.down.b32 %r362, %r363, %r379, %r380, %r381;
	// end inline asm
	// begin inline asm
	shfl.sync.down.b32 %r367, %r368, %r379, %r380, %r381;
	// end inline asm
	mov.b64 	{%r373, %r378}, %rd416;
	// begin inline asm
	shfl.sync.down.b32 %r372, %r373, %r379, %r380, %r381;
	// end inline asm
	// begin inline asm
	shfl.sync.down.b32 %r377, %r378, %r379, %r380, %r381;
	// end inline asm
	mov.b64 	%rd26, {%r372, %r377};
	cvt.u16.u32 	%rs21, %r362;
	setp.gt.s32 	%p296, %r319, 27;
	@%p296 bra 	$L__BB13_31;
	and.b16  	%rs331, %rs383, 255;
	setp.eq.s16 	%p297, %rs331, 0;
	and.b16  	%rs332, %rs21, 255;
	setp.eq.s16 	%p298, %rs332, 0;
	or.pred  	%p299, %p297, %p298;
	@%p299 bra 	$L__BB13_30;
	min.s64 	%rd416, %rd26, %rd416;
	mov.b16 	%rs383, 1;
	bra.uni 	$L__BB13_31;
$L__BB13_30:
	setp.eq.s16 	%p300, %rs331, 0;
	selp.b64 	%rd416, %rd26, %rd416, %p300;
	selp.b16 	%rs383, %rs21, %rs383, %p300;
$L__BB13_31:
	cvt.u32.u16 	%r403, %rs383;
	and.b32  	%r384, %r403, 255;
	mov.b32 	%r400, 8;
	mov.b32 	%r401, 31;
	mov.b32 	%r402, -1;
	// begin inline asm
	shfl.sync.down.b32 %r383, %r384, %r400, %r401, %r402;
	// end inline asm
	// begin inline asm
	shfl.sync.down.b32 %r388, %r389, %r400, %r401, %r402;
	// end inline asm
	mov.b64 	{%r394, %r399}, %rd416;
	// begin inline asm
	shfl.sync.down.b32 %r393, %r394, %r400, %r401, %r402;
	// end inline asm
	// begin inline asm
	shfl.sync.down.b32 %r398, %r399, %r400, %r401, %r402;
	// end inline asm
	mov.b64 	%rd30, {%r393, %r398};
	cvt.u16.u32 	%rs24, %r383;
	setp.gt.s32 	%p301, %r319, 23;
	@%p301 bra 	$L__BB13_35;
	and.b16  	%rs335, %rs383, 255;
	setp.eq.s16 	%p302, %rs335, 0;
	and.b16  	%rs336, %rs24, 255;
	setp.eq.s16 	%p303, %rs336, 0;
	or.pred  	%p304, %p302, %p303;
	@%p304 bra 	$L__BB13_34;
	min.s64 	%rd416, %rd30, %rd416;
	mov.b16 	%rs383, 1;
	bra.uni 	$L__BB13_35;
$L__BB13_34:
	setp.eq.s16 	%p305, %rs335, 0;
	selp.b64 	%rd416, %rd30, %rd416, %p305;
	selp.b16 	%rs383, %rs24, %rs383, %p305;
$L__BB13_35:
	cvt.u32.u16 	%r424, %rs383;
	and.b32  	%r405, %r424, 255;
	mov.b32 	%r421, 16;
	mov.b32 	%r422, 31;
	mov.b32 	%r423, -1;
	// begin inline asm
	shfl.sync.down.b32 %r404, %r405, %r421, %r422, %r423;
	// end inline asm
	// begin inline asm
	shfl.sync.down.b32 %r409, %r410, %r421, %r422, %r423;
	// end inline asm
	mov.b64 	{%r415, %r420}, %rd416;
	// begin inline asm
	shfl.sync.down.b32 %r414, %r415, %r421, %r422, %r423;
	// end inline asm
	// begin inline asm
	shfl.sync.down.b32 %r419, %r420, %r421, %r422, %r423;
	// end inline asm
	mov.b64 	%rd34, {%r414, %r419};
	cvt.u16.u32 	%rs27, %r404;
	setp.gt.s32 	%p306, %r319, 15;
	@%p306 bra 	$L__BB13_39;
	and.b16  	%rs339, %rs383, 255;
	setp.eq.s16 	%p307, %rs339, 0;
	and.b16  	%rs340, %rs27, 255;
	setp.eq.s16 	%p308, %rs340, 0;
	or.pred  	%p309, %p307, %p308;
	@%p309 bra 	$L__BB13_38;
	min.s64 	%rd416, %rd34, %rd416;
	mov.b16 	%rs383, 1;
	bra.uni 	$L__BB13_39;
$L__BB13_38:
	setp.eq.s16 	%p310, %rs339, 0;
	selp.b64 	%rd416, %rd34, %rd416, %p310;
	selp.b16 	%rs383, %rs27, %rs383, %p310;
$L__BB13_39:
	setp.ne.s32 	%p311, %r319, 0;
	@%p311 bra 	$L__BB13_41;
	shr.u32 	%r425, %r1, 1;
	and.b32  	%r426, %r425, 496;
	mov.u32 	%r427, _ZZN3cub18CUB_300001_SM_10006detail6reduce28DeviceReduceSingleTileKernelINS2_10policy_hubIN4cuda3std3__45tupleIJblEEEjN6thrust24THRUST_300001_SM_1000_NS8cuda_cub9__find_if7functorIS9_EEE10Policy1000ENSB_12zip_iteratorINS8_IJNSD_26transform_input_iterator_tIbNSB_10device_ptrIdEE17nonZeroComparatorEENSB_17counting_iteratorIlNSB_11use_defaultESP_SP_EEEEEEEPS9_jSF_S9_S9_NS7_10__identityEEEvT0_T1_T2_T3_T4_T6_E12temp_storage;
	add.s32 	%r428, %r427, %r426;
	st.shared.u8 	[%r428+8], %rs383;
	st.shared.u64 	[%r428+16], %rd416;
$L__BB13_41:
	bar.sync 	0;
	setp.ne.s32 	%p312, %r1, 0;
	@%p312 bra 	$L__BB13_125;
	ld.shared.u8 	%rs343, [_ZZN3cub18CUB_300001_SM_10006detail6reduce28DeviceReduceSingleTileKernelINS2_10policy_hubIN4cuda3std3__45tupleIJblEEEjN6thrust24THRUST_300001_SM_1000_NS8cuda_cub9__find_if7functorIS9_EEE10Policy1000ENSB_12zip_iteratorINS8_IJNSD_26transform_input_iterator_tIbNSB_10device_ptrIdEE17nonZeroComparatorEENSB_17counting_iteratorIlNSB_11use_defaultESP_SP_EEEEEEEPS9_jSF_S9_S9_NS7_10__identityEEEvT0_T1_T2_T3_T4_T6_E12temp_storage+24];
	ld.shared.u64 	%rd377, [_ZZN3cub18CUB_300001_SM_10006detail6reduce28DeviceReduceSingleTileKernelINS2_10policy_hubIN4cuda3std3__45tupleIJblEEEjN6thrust24THRUST_300001_SM_1000_NS8cuda_cub9__find_if7functorIS9_EEE10Policy1000ENSB_12zip_iteratorINS8_IJNSD_26transform_input_iterator_tIbNSB_10device_ptrIdEE17nonZeroComparatorEENSB_17counting_iteratorIlNSB_11use_defaultESP_SP_EEEEEEEPS9_jSF_S9_S9_NS7_10__identityEEEvT0_T1_T2_T3_T4_T6_E12temp_storage+32];
	and.b16  	%rs344, %rs383, 255;
	setp.eq.s16 	%p313, %rs344, 0;
	setp.eq.s16 	%p314, %rs343, 0;
	min.s64 	%rd378, %rd377, %rd416;
	selp.b16 	%rs345, %rs383, 1, %p314;
	selp.b16 	%rs346, %rs343, %rs345, %p313;
	and.b16  	%rs347, %rs346, 255;
	selp.b64 	%rd379, %rd416, %rd378, %p314;
	selp.b64 	%rd380, %rd377, %rd379, %p313;
	ld.shared.u8 	%rs348, [_ZZN3cub18CUB_300001_SM_10006detail6reduce28DeviceReduceSingleTileKernelINS2_10policy_hubIN4cuda3std3__45tupleIJblEEEjN6thrust24THRUST_300001_SM_1000_NS8cuda_cub9__find_if7functorIS9_EEE10Policy1000ENSB_12zip_iteratorINS8_IJNSD_26transform_input_iterator_tIbNSB_10device_ptrIdEE17nonZeroComparatorEENSB_17counting_iteratorIlNSB_11use_defaultESP_SP_EEEEEEEPS9_jSF_S9_S9_NS7_10__identityEEEvT0_T1_T2_T3_T4_T6_E12temp_storage+40];
	ld.shared.u64 	%rd381, [_ZZN3cub18CUB_300001_SM_10006detail6reduce28DeviceReduceSingleTileKernelINS2_10policy_hubIN4cuda3std3__45tupleIJblEEEjN6thrust24THRUST_300001_SM_1000_NS8cuda_cub9__find_if7functorIS9_EEE10Policy1000ENSB_12zip_iteratorINS8_IJNSD_26transform_input_iterator_tIbNSB_10device_ptrIdEE17nonZeroComparatorEENSB_17counting_iteratorIlNSB_11use_defaultESP_SP_EEEEEEEPS9_jSF_S9_S9_NS7_10__identityEEEvT0_T1_T2_T3_T4_T6_E12temp_storage+48];
	setp.eq.s16 	%p315, %rs347, 0;
	setp.eq.s16 	%p316, %rs348, 0;
	min.s64 	%rd382, %rd381, %rd380;
	selp.b16 	%rs349, %rs346, 1, %p316;
	selp.b16 	%rs350, %rs348, %rs349, %p315;
	and.b16  	%rs351, %rs350, 255;
	selp.b64 	%rd383, %rd380, %rd382, %p316;
	selp.b64 	%rd384, %rd381, %rd383, %p315;
	ld.shared.u8 	%rs352, [_ZZN3cub18CUB_300001_SM_10006detail6reduce28DeviceReduceSingleTileKernelINS2_10policy_hubIN4cuda3std3__45tupleIJblEEEjN6thrust24THRUST_300001_SM_1000_NS8cuda_cub9__find_if7functorIS9_EEE10Policy1000ENSB_12zip_iteratorINS8_IJNSD_26transform_input_iterator_tIbNSB_10device_ptrIdEE17nonZeroComparatorEENSB_17counting_iteratorIlNSB_11use_defaultESP_SP_EEEEEEEPS9_jSF_S9_S9_NS7_10__identityEEEvT0_T1_T2_T3_T4_T6_E12temp_storage+56];
	ld.shared.u64 	%rd385, [_ZZN3cub18CUB_300001_SM_10006detail6reduce28DeviceReduceSingleTileKernelINS2_10policy_hubIN4cuda3std3__45tupleIJblEEEjN6thrust24THRUST_300001_SM_1000_NS8cuda_cub9__find_if7functorIS9_EEE10Policy1000ENSB_12zip_iteratorINS8_IJNSD_26transform_input_iterator_tIbNSB_10device_ptrIdEE17nonZeroComparatorEENSB_17counting_iteratorIlNSB_11use_defaultESP_SP_EEEEEEEPS9_jSF_S9_S9_NS7_10__identityEEEvT0_T1_T2_T3_T4_T6_E12temp_storage+64];
	setp.eq.s16 	%p317, %rs351, 0;
	setp.eq.s16 	%p318, %rs352, 0;
	min.s64 	%rd386, %rd385, %rd384;
	selp.b16 	%rs353, %rs350, 1, %p318;
	selp.b16 	%rs354, %rs352, %rs353, %p317;
	and.b16  	%rs355, %rs354, 255;
	selp.b64 	%rd387, %rd384, %rd386, %p318;
	selp.b64 	%rd388, %rd385, %rd387, %p317;
	ld.shared.u8 	%rs356, [_ZZN3cub18CUB_300001_SM_10006detail6reduce28DeviceReduceSingleTileKernelINS2_10policy_hubIN4cuda3std3__45tupleIJblEEEjN6thrust24THRUST_300001_SM_1000_NS8cuda_cub9__find_if7functorIS9_EEE10Policy1000ENSB_12zip_iteratorINS8_IJNSD_26transform_input_iterator_tIbNSB_10device_ptrIdEE17nonZeroComparatorEENSB_17counting_iteratorIlNSB_11use_defaultESP_SP_EEEEEEEPS9_jSF_S9_S9_NS7_10__identityEEEvT0_T1_T2_T3_T4_T6_E12temp_storage+72];
	ld.shared.u64 	%rd389, [_ZZN3cub18CUB_300001_SM_10006detail6reduce28DeviceReduceSingleTileKernelINS2_10policy_hubIN4cuda3std3__45tupleIJblEEEjN6thrust24THRUST_300001_SM_1000_NS8cuda_cub9__find_if7functorIS9_EEE10Policy1000ENSB_12zip_iteratorINS8_IJNSD_26transform_input_iterator_tIbNSB_10device_ptrIdEE17nonZeroComparatorEENSB_17counting_iteratorIlNSB_11use_defaultESP_SP_EEEEEEEPS9_jSF_S9_S9_NS7_10__identityEEEvT0_T1_T2_T3_T4_T6_E12temp_storage+80];
	setp.eq.s16 	%p319, %rs355, 0;
	setp.eq.s16 	%p320, %rs356, 0;
	min.s64 	%rd390, %rd389, %rd388;
	selp.b16 	%rs357, %rs354, 1, %p320;
	selp.b16 	%rs358, %rs356, %rs357, %p319;
	and.b16  	%rs359, %rs358, 255;
	selp.b64 	%rd391, %rd388, %rd390, %p320;
	selp.b64 	%rd392, %rd389, %rd391, %p319;
	ld.shared.u8 	%rs360, [_ZZN3cub18CUB_300001_SM_10006detail6reduce28DeviceReduceSingleTileKernelINS2_10policy_hubIN4cuda3std3__45tupleIJblEEEjN6thrust24THRUST_300001_SM_1000_NS8cuda_cub9__find_if7functorIS9_EEE10Policy1000ENSB_12zip_iteratorINS8_IJNSD_26transform_input_iterator_tIbNSB_10device_ptrIdEE17nonZeroComparatorEENSB_17counting_iteratorIlNSB_11use_defaultESP_SP_EEEEEEEPS9_jSF_S9_S9_NS7_10__identityEEEvT0_T1_T2_T3_T4_T6_E12temp_storage+88];
	ld.shared.u64 	%rd393, [_ZZN3cub18CUB_300001_SM_10006detail6reduce28DeviceReduceSingleTileKernelINS2_10policy_hubIN4cuda3std3__45tupleIJblEEEjN6thrust24THRUST_300001_SM_1000_NS8cuda_cub9__find_if7functorIS9_EEE10Policy1000ENSB_12zip_iteratorINS8_IJNSD_26transform_input_iterator_tIbNSB_10device_ptrIdEE17nonZeroComparatorEENSB_17counting_iteratorIlNSB_11use_defaultESP_SP_EEEEEEEPS9_jSF_S9_S9_NS7_10__identityEEEvT0_T1_T2_T3_T4_T6_E12temp_storage+96];
	setp.eq.s16 	%p321, %rs359, 0;
	setp.eq.s16 	%p322, %rs360, 0;
	min.s64 	%rd394, %rd393, %rd392;
	selp.b16 	%rs361, %rs358, 1, %p322;
	selp.b16 	%rs362, %rs360, %rs361, %p321;
	and.b16  	%rs363, %rs362, 255;
	selp.b64 	%rd395, %rd392, %rd394, %p322;
	selp.b64 	%rd396, %rd393, %rd395, %p321;
	ld.shared.u8 	%rs364, [_ZZN3cub18CUB_300001_SM_10006detail6reduce28DeviceReduceSingleTileKernelINS2_10policy_hubIN4cuda3std3__45tupleIJblEEEjN6thrust24THRUST_300001_SM_1000_NS8cuda_cub9__find_if7functorIS9_EEE10Policy1000ENSB_12zip_iteratorINS8_IJNSD_26transform_input_iterator_tIbNSB_10device_ptrIdEE17nonZeroComparatorEENSB_17counting_iteratorIlNSB_11use_defaultESP_SP_EEEEEEEPS9_jSF_S9_S9_NS7_10__identityEEEvT0_T1_T2_T3_T4_T6_E12temp_storage+104];
	ld.shared.u64 	%rd397, [_ZZN3cub18CUB_300001_SM_10006detail6reduce28DeviceReduceSingleTileKernelINS2_10policy_hubIN4cuda3std3__45tupleIJblEEEjN6thrust24THRUST_300001_SM_1000_NS8cuda_cub9__find_if7functorIS9_EEE10Policy1000ENSB_12zip_iteratorINS8_IJNSD_26transform_input_iterator_tIbNSB_10device_ptrIdEE17nonZeroComparatorEENSB_17counting_iteratorIlNSB_11use_defaultESP_SP_EEEEEEEPS9_jSF_S9_S9_NS7_10__identityEEEvT0_T1_T2_T3_T4_T6_E12temp_storage+112];
	setp.eq.s16 	%p323, %rs363, 0;
	setp.eq.s16 	%p324, %rs364, 0;
	min.s64 	%rd398, %rd397, %rd396;
	selp.b16 	%rs365, %rs362, 1, %p324;
	selp.b16 	%rs366, %rs364, %rs365, %p323;
	and.b16  	%rs367, %rs366, 255;
	selp.b64 	%rd399, %rd396, %rd398, %p324;
	selp.b64 	%rd400, %rd397, %rd399, %p323;
	ld.shared.u8 	%rs368, [_ZZN3cub18CUB_300001_SM_10006detail6reduce28DeviceReduceSingleTileKernelINS2_10policy_hubIN4cuda3std3__45tupleIJblEEEjN6thrust24THRUST_300001_SM_1000_NS8cuda_cub9__find_if7functorIS9_EEE10Policy1000ENSB_12zip_iteratorINS8_IJNSD_26transform_input_iterator_tIbNSB_10device_ptrIdEE17nonZeroComparatorEENSB_17counting_iteratorIlNSB_11use_defaultESP_SP_EEEEEEEPS9_jSF_S9_S9_NS7_10__identityEEEvT0_T1_T2_T3_T4_T6_E12temp_storage+120];
	ld.shared.u64 	%rd401, [_ZZN3cub18CUB_300001_SM_10006detail6reduce28DeviceReduceSingleTileKernelINS2_10policy_hubIN4cuda3std3__45tupleIJblEEEjN6thrust24THRUST_300001_SM_1000_NS8cuda_cub9__find_if7functorIS9_EEE10Policy1000ENSB_12zip_iteratorINS8_IJNSD_26transform_input_iterator_tIbNSB_10device_ptrIdEE17nonZeroComparatorEENSB_17counting_iteratorIlNSB_11use_defaultESP_SP_EEEEEEEPS9_jSF_S9_S9_NS7_10__identityEEEvT0_T1_T2_T3_T4_T6_E12temp_storage+128];
	setp.eq.s16 	%p325, %rs367, 0;
	setp.eq.s16 	%p326, %rs368, 0;
	min.s64 	%rd402, %rd401, %rd400;
	selp.b16 	%rs369, %rs366, 1, %p326;
	selp.b16 	%rs383, %rs368, %rs369, %p325;
	selp.b64 	%rd403, %rd400, %rd402, %p326;
	selp.b64 	%rd416, %rd401, %rd403, %p325;
	bra.uni 	$L__BB13_125;
$L__BB13_43:
	// begin inline asm
	mov.u32 %r201, %laneid;
	// end inline asm
	and.b32  	%r222, %r1, 992;
	add.s32 	%r223, %r222, 32;
	setp.gt.u32 	%p237, %r223, %r44;
	not.b32 	%r224, %r222;
	add.s32 	%r225, %r44, %r224;
	selp.b32 	%r220, %r225, 31, %p237;
	cvt.u32.u16 	%r226, %rs383;
	and.b32  	%r203, %r226, 255;
	mov.b32 	%r219, 1;
	mov.b32 	%r221, -1;
	// begin inline asm
	shfl.sync.down.b32 %r202, %r203, %r219, %r220, %r221;
	// end inline asm
	// begin inline asm
	shfl.sync.down.b32 %r207, %r208, %r219, %r220, %r221;
	// end inline asm
	mov.b64 	{%r213, %r218}, %rd416;
	// begin inline asm
	shfl.sync.down.b32 %r212, %r213, %r219, %r220, %r221;
	// end inline asm
	// begin inline asm
	shfl.sync.down.b32 %r217, %r218, %r219, %r220, %r221;
	// end inline asm
	mov.b64 	%rd39, {%r212, %r217};
	cvt.u16.u32 	%rs31, %r202;
	setp.ge.s32 	%p238, %r201, %r220;
	@%p238 bra 	$L__BB13_47;
	and.b16  	%rs282, %rs383, 255;
	setp.eq.s16 	%p239, %rs282, 0;
	and.b16  	%rs283, %rs31, 255;
	setp.eq.s16 	%p240, %rs283, 0;
	or.pred  	%p241, %p239, %p240;
	@%p241 bra 	$L__BB13_46;
	min.s64 	%rd416, %rd39, %rd416;
	mov.b16 	%rs383, 1;
	bra.uni 	$L__BB13_47;
$L__BB13_46:
	setp.eq.s16 	%p242, %rs282, 0;
	selp.b16 	%rs383, %rs31, %rs383, %p242;
	selp.b64 	%rd416, %rd39, %rd416, %p242;
$L__BB13_47:
	cvt.u32.u16 	%r247, %rs383;
	and.b32  	%r228, %r247, 255;
	mov.b32 	%r244, 2;
	mov.b32 	%r246, -1;
	// begin inline asm
	shfl.sync.down.b32 %r227, %r228, %r244, %r220, %r246;
	// end inline asm
	// begin inline asm
	shfl.sync.down.b32 %r232, %r233, %r244, %r220, %r246;
	// end inline asm
	mov.b64 	{%r238, %r243}, %rd416;
	// begin inline asm
	shfl.sync.down.b32 %r237, %r238, %r244, %r220, %r246;
	// end inline asm
	// begin inline asm
	shfl.sync.down.b32 %r242, %r243, %r244, %r220, %r246;
	// end inline asm
	mov.b64 	%rd43, {%r237, %r242};
	cvt.u16.u32 	%rs34, %r227;
	add.s32 	%r248, %r201, 2;
	setp.gt.s32 	%p243, %r248, %r220;
	@%p243 bra 	$L__BB13_51;
	and.b16  	%rs286, %rs383, 255;
	setp.eq.s16 	%p244, %rs286, 0;
	and.b16  	%rs287, %rs34, 255;
	setp.eq.s16 	%p245, %rs287, 0;
	or.pred  	%p246, %p244, %p245;
	@%p246 bra 	$L__BB13_50;
	min.s64 	%rd416, %rd43, %rd416;
	mov.b16 	%rs383, 1;
	bra.uni 	$L__BB13_51;
$L__BB13_50:
	setp.eq.s16 	%p247, %rs286, 0;
	selp.b16 	%rs383, %rs34, %rs383, %p247;
	selp.b64 	%rd416, %rd43, %rd416, %p247;
$L__BB13_51:
	cvt.u32.u16 	%r269, %rs383;
	and.b32  	%r250, %r269, 255;
	mov.b32 	%r266, 4;
	mov.b32 	%r268, -1;
	// begin inline asm
	shfl.sync.down.b32 %r249, %r250, %r266, %r220, %r268;
	// end inline asm
	// begin inline asm
	shfl.sync.down.b32 %r254, %r255, %r266, %r220, %r268;
	// end inline asm
	mov.b64 	{%r260, %r265}, %rd416;
	// begin inline asm
	shfl.sync.down.b32 %r259, %r260, %r266, %r220, %r268;
	// end inline asm
	// begin inline asm
	shfl.sync.down.b32 %r264, %r265, %r266, %r220, %r268;
	// end inline asm
	mov.b64 	%rd47, {%r259, %r264};
	cvt.u16.u32 	%rs37, %r249;
	add.s32 	%r270, %r201, 4;
	setp.gt.s32 	%p248, %r270, %r220;
	@%p248 bra 	$L__BB13_55;
	and.b16  	%rs290, %rs383, 255;
	setp.eq.s16 	%p249, %rs290, 0;
	and.b16  	%rs291, %rs37, 255;
	setp.eq.s16 	%p250, %rs291, 0;
	or.pred  	%p251, %p249, %p250;
	@%p251 bra 	$L__BB13_54;
	min.s64 	%rd416, %rd47, %rd416;
	mov.b16 	%rs383, 1;
	bra.uni 	$L__BB13_55;
$L__BB13_54:
	setp.eq.s16 	%p252, %rs290, 0;
	selp.b16 	%rs383, %rs37, %rs383, %p252;
	selp.b64 	%rd416, %rd47, %rd416, %p252;
$L__BB13_55:
	cvt.u32.u16 	%r291, %rs383;
	and.b32  	%r272, %r291, 255;
	mov.b32 	%r288, 8;
	mov.b32 	%r290, -1;
	// begin inline asm
	shfl.sync.down.b32 %r271, %r272, %r288, %r220, %r290;
	// end inline asm
	// begin inline asm
	shfl.sync.down.b32 %r276, %r277, %r288, %r220, %r290;
	// end inline asm
	mov.b64 	{%r282, %r287}, %rd416;
	// begin inline asm
	shfl.sync.down.b32 %r281, %r282, %r288, %r220, %r290;
	// end inline asm
	// begin inline asm
	shfl.sync.down.b32 %r286, %r287, %r288, %r220, %r290;
	// end inline asm
	mov.b64 	%rd51, {%r281, %r286};
	cvt.u16.u32 	%rs40, %r271;
	add.s32 	%r292, %r201, 8;
	setp.gt.s32 	%p253, %r292, %r220;
	@%p253 bra 	$L__BB13_59;
	and.b16  	%rs294, %rs383, 255;
	setp.eq.s16 	%p254, %rs294, 0;
	and.b16  	%rs295, %rs40, 255;
	setp.eq.s16 	%p255, %rs295, 0;
	or.pred  	%p256, %p254, %p255;
	@%p256 bra 	$L__BB13_58;
	min.s64 	%rd416, %rd51, %rd416;
	mov.b16 	%rs383, 1;
	bra.uni 	$L__BB13_59;
$L__BB13_58:
	setp.eq.s16 	%p257, %rs294, 0;
	selp.b16 	%rs383, %rs40, %rs383, %p257;
	selp.b64 	%rd416, %rd51, %rd416, %p257;
$L__BB13_59:
	cvt.u32.u16 	%r313, %rs383;
	and.b32  	%r294, %r313, 255;
	mov.b32 	%r310, 16;
	mov.b32 	%r312, -1;
	// begin inline asm
	shfl.sync.down.b32 %r293, %r294, %r310, %r220, %r312;
	// end inline asm
	// begin inline asm
	shfl.sync.down.b32 %r298, %r299, %r310, %r220, %r312;
	// end inline asm
	mov.b64 	{%r304, %r309}, %rd416;
	// begin inline asm
	shfl.sync.down.b32 %r303, %r304, %r310, %r220, %r312;
	// end inline asm
	// begin inline asm
	shfl.sync.down.b32 %r308, %r309, %r310, %r220, %r312;
	// end inline asm
	mov.b64 	%rd55, {%r303, %r308};
	cvt.u16.u32 	%rs43, %r293;
	add.s32 	%r314, %r201, 16;
	setp.gt.s32 	%p258, %r314, %r220;
	@%p258 bra 	$L__BB13_63;
	and.b16  	%rs298, %rs383, 255;
	setp.eq.s16 	%p259, %rs298, 0;
	and.b16  	%rs299, %rs43, 255;
	setp.eq.s16 	%p260, %rs299, 0;
	or.pred  	%p261, %p259, %p260;
	@%p261 bra 	$L__BB13_62;
	min.s64 	%rd416, %rd55, %rd416;
	mov.b16 	%rs383, 1;
	bra.uni 	$L__BB13_63;
$L__BB13_62:
	setp.eq.s16 	%p262, %rs298, 0;
	selp.b16 	%rs383, %rs43, %rs383, %p262;
	selp.b64 	%rd416, %rd55, %rd416, %p262;
$L__BB13_63:
	setp.ne.s32 	%p263, %r201, 0;
	@%p263 bra 	$L__BB13_65;
	shr.u32 	%r315, %r1, 1;
	and.b32  	%r316, %r315, 496;
	mov.u32 	%r317, _ZZN3cub18CUB_300001_SM_10006detail6reduce28DeviceReduceSingleTileKernelINS2_10policy_hubIN4cuda3std3__45tupleIJblEEEjN6thrust24THRUST_300001_SM_1000_NS8cuda_cub9__find_if7functorIS9_EEE10Policy1000ENSB_12zip_iteratorINS8_IJNSD_26transform_input_iterator_tIbNSB_10device_ptrIdEE17nonZeroComparatorEENSB_17counting_iteratorIlNSB_11use_defaultESP_SP_EEEEEEEPS9_jSF_S9_S9_NS7_10__identityEEEvT0_T1_T2_T3_T4_T6_E12temp_storage;
	add.s32 	%r318, %r317, %r316;
	st.shared.u8 	[%r318+8], %rs383;
	st.shared.u64 	[%r318+16], %rd416;
$L__BB13_65:
	bar.sync 	0;
	setp.ne.s32 	%p264, %r1, 0;
	@%p264 bra 	$L__BB13_125;
	setp.lt.u32 	%p265, %r44, 33;
	@%p265 bra 	$L__BB13_68;
	ld.shared.u8 	%rs302, [_ZZN3cub18CUB_300001_SM_10006detail6reduce28DeviceReduceSingleTileKernelINS2_10policy_hubIN4cuda3std3__45tupleIJblEEEjN6thrust24THRUST_300001_SM_1000_NS8cuda_cub9__find_if7functorIS9_EEE10Policy1000ENSB_12zip_iteratorINS8_IJNSD_26transform_input_iterator_tIbNSB_10device_ptrIdEE17nonZeroComparatorEENSB_17counting_iteratorIlNSB_11use_defaultESP_SP_EEEEEEEPS9_jSF_S9_S9_NS7_10__identityEEEvT0_T1_T2_T3_T4_T6_E12temp_storage+24];
	ld.shared.u64 	%rd356, [_ZZN3cub18CUB_300001_SM_10006detail6reduce28DeviceReduceSingleTileKernelINS2_10policy_hubIN4cuda3std3__45tupleIJblEEEjN6thrust24THRUST_300001_SM_1000_NS8cuda_cub9__find_if7functorIS9_EEE10Policy1000ENSB_12zip_iteratorINS8_IJNSD_26transform_input_iterator_tIbNSB_10device_ptrIdEE17nonZeroComparatorEENSB_17counting_iteratorIlNSB_11use_defaultESP_SP_EEEEEEEPS9_jSF_S9_S9_NS7_10__identityEEEvT0_T1_T2_T3_T4_T6_E12temp_storage+32];
	and.b16  	%rs303, %rs383, 255;
	setp.eq.s16 	%p266, %rs303, 0;
	setp.eq.s16 	%p267, %rs302, 0;
	min.s64 	%rd357, %rd356, %rd416;
	selp.b16 	%rs304, %rs383, 1, %p267;
	selp.b16 	%rs383, %rs302, %rs304, %p266;
	selp.b64 	%rd358, %rd416, %rd357, %p267;
	selp.b64 	%rd416, %rd356, %rd358, %p266;
$L__BB13_68:
	setp.lt.u32 	%p268, %r44, 65;
	@%p268 bra 	$L__BB13_70;
	ld.shared.u8 	%rs305, [_ZZN3cub18CUB_300001_SM_10006detail6reduce28DeviceReduceSingleTileKernelINS2_10policy_hubIN4cuda3std3__45tupleIJblEEEjN6thrust24THRUST_300001_SM_1000_NS8cuda_cub9__find_if7functorIS9_EEE10Policy1000ENSB_12zip_iteratorINS8_IJNSD_26transform_input_iterator_tIbNSB_10device_ptrIdEE17nonZeroComparatorEENSB_17counting_iteratorIlNSB_11use_defaultESP_SP_EEEEEEEPS9_jSF_S9_S9_NS7_10__identityEEEvT0_T1_T2_T3_T4_T6_E12temp_storage+40];
	ld.shared.u64 	%rd359, [_ZZN3cub18CUB_300001_SM_10006detail6reduce28DeviceReduceSingleTileKernelINS2_10policy_hubIN4cuda3std3__45tupleIJblEEEjN6thrust24THRUST_300001_SM_1000_NS8cuda_cub9__find_if7functorIS9_EEE10Policy1000ENSB_12zip_iteratorINS8_IJNSD_26transform_input_iterator_tIbNSB_10device_ptrIdEE17nonZeroComparatorEENSB_17counting_iteratorIlNSB_11use_defaultESP_SP_EEEEEEEPS9_jSF_S9_S9_NS7_10__identityEEEvT0_T1_T2_T3_T4_T6_E12temp_storage+48];
	and.b16  	%rs306, %rs383, 255;
	setp.eq.s16 	%p269, %rs306, 0;
	setp.eq.s16 	%p270, %rs305, 0;
	min.s64 	%rd360, %rd359, %rd416;
	selp.b16 	%rs307, %rs383, 1, %p270;
	selp.b16 	%rs383, %rs305, %rs307, %p269;
	selp.b64 	%rd361, %rd416, %rd360, %p270;
	selp.b64 	%rd416, %rd359, %rd361, %p269;
$L__BB13_70:
	setp.lt.u32 	%p271, %r44, 97;
	@%p271 bra 	$L__BB13_72;
	ld.shared.u8 	%rs308, [_ZZN3cub18CUB_300001_SM_10006detail6reduce28DeviceReduceSingleTileKernelINS2_10policy_hubIN4cuda3std3__45tupleIJblEEEjN6thrust24THRUST_300001_SM_1000_NS8cuda_cub9__find_if7functorIS9_EEE10Policy1000ENSB_12zip_iteratorINS8_IJNSD_26transform_input_iterator_tIbNSB_10device_ptrIdEE17nonZeroComparatorEENSB_17counting_iteratorIlNSB_11use_defaultESP_SP_EEEEEEEPS9_jSF_S9_S9_NS7_10__identityEEEvT0_T1_T2_T3_T4_T6_E12temp_storage+56];
	ld.shared.u64 	%rd362, [_ZZN3cub18CUB_300001_SM_10006detail6reduce28DeviceReduceSingleTileKernelINS2_10policy_hubIN4cuda3std3__45tupleIJblEEEjN6thrust24THRUST_300001_SM_1000_NS8cuda_cub9__find_if7functorIS9_EEE10Policy1000ENSB_12zip_iteratorINS8_IJNSD_26transform_input_iterator_tIbNSB_10device_ptrIdEE17nonZeroComparatorEENSB_17counting_iteratorIlNSB_11use_defaultESP_SP_EEEEEEEPS9_jSF_S9_S9_NS7_10__identityEEEvT0_T1_T2_T3_T4_T6_E12temp_storage+64];
	and.b16  	%rs309, %rs383, 255;
	setp.eq.s16 	%p272, %rs309, 0;
	setp.eq.s16 	%p273, %rs308, 0;
	min.s64 	%rd363, %rd362, %rd416;
	selp.b16 	%rs310, %rs383, 1, %p273;
	selp.b16 	%rs383, %rs308, %rs310, %p272;
	selp.b64 	%rd364, %rd416, %rd363, %p273;
	selp.b64 	%rd416, %rd362, %rd364, %p272;
$L__BB13_72:
	setp.lt.u32 	%p274, %r44, 129;
	@%p274 bra 	$L__BB13_74;
	ld.shared.u8 	%rs311, [_ZZN3cub18CUB_300001_SM_10006detail6reduce28DeviceReduceSingleTileKernelINS2_10policy_hubIN4cuda3std3__45tupleIJblEEEjN6thrust24THRUST_300001_SM_1000_NS8cuda_cub9__find_if7functorIS9_EEE10Policy1000ENSB_12zip_iteratorINS8_IJNSD_26transform_input_iterator_tIbNSB_10device_ptrIdEE17nonZeroComparatorEENSB_17counting_iteratorIlNSB_11use_defaultESP_SP_EEEEEEEPS9_jSF_S9_S9_NS7_10__identityEEEvT0_T1_T2_T3_T4_T6_E12temp_storage+72];
	ld.shared.u64 	%rd365, [_ZZN3cub18CUB_300001_SM_10006detail6reduce28DeviceReduceSingleTileKernelINS2_10policy_hubIN4cuda3std3__45tupleIJblEEEjN6thrust24THRUST_300001_SM_1000_NS8cuda_cub9__find_if7functorIS9_EEE10Policy1000ENSB_12zip_iteratorINS8_IJNSD_26transform_input_iterator_tIbNSB_10device_ptrIdEE17nonZeroComparatorEENSB_17counting_iteratorIlNSB_11use_defaultESP_SP_EEEEEEEPS9_jSF_S9_S9_NS7_10__identityEEEvT0_T1_T2_T3_T4_T6_E12temp_storage+80];
	and.b16  	%rs312, %rs383, 255;
	setp.eq.s16 	%p275, %rs312, 0;
	setp.eq.s16 	%p276, %rs311, 0;
	min.s64 	%rd366, %rd365, %rd416;
	selp.b16 	%rs313, %rs383, 1, %p276;
	selp.b16 	%rs383, %rs311, %rs313, %p275;
	selp.b64 	%rd367, %rd416, %rd366, %p276;
	selp.b64 	%rd416, %rd365, %rd367, %p275;
$L__BB13_74:
	setp.lt.u32 	%p277, %r44, 161;
	@%p277 bra 	$L__BB13_76;
	ld.shared.u8 	%rs314, [_ZZN3cub18CUB_300001_SM_10006detail6reduce28DeviceReduceSingleTileKernelINS2_10policy_hubIN4cuda3std3__45tupleIJblEEEjN6thrust24THRUST_300001_SM_1000_NS8cuda_cub9__find_if7functorIS9_EEE10Policy1000ENSB_12zip_iteratorINS8_IJNSD_26transform_input_iterator_tIbNSB_10device_ptrIdEE17nonZeroComparatorEENSB_17counting_iteratorIlNSB_11use_defaultESP_SP_EEEEEEEPS9_jSF_S9_S9_NS7_10__identityEEEvT0_T1_T2_T3_T4_T6_E12temp_storage+88];
	ld.shared.u64 	%rd368, [_ZZN3cub18CUB_300001_SM_10006detail6reduce28DeviceReduceSingleTileKernelINS2_10policy_hubIN4cuda3std3__45tupleIJblEEEjN6thrust24THRUST_300001_SM_1000_NS8cuda_cub9__find_if7functorIS9_EEE10Policy1000ENSB_12zip_iteratorINS8_IJNSD_26transform_input_iterator_tIbNSB_10device_ptrIdEE17nonZeroComparatorEENSB_17counting_iteratorIlNSB_11use_defaultESP_SP_EEEEEEEPS9_jSF_S9_S9_NS7_10__identityEEEvT0_T1_T2_T3_T4_T6_E12temp_storage+96];
	and.b16  	%rs315, %rs383, 255;
	setp.eq.s16 	%p278, %rs315, 0;
	setp.eq.s16 	%p279, %rs314, 0;
	min.s64 	%rd369, %rd368, %rd416;
	selp.b16 	%rs316, %rs383, 1, %p279;
	selp.b16 	%rs383, %rs314, %rs316, %p278;
	selp.b64 	%rd370, %rd416, %rd369, %p279;
	selp.b64 	%rd416, %rd368, %rd370, %p278;
$L__BB13_76:
	setp.lt.u32 	%p280, %r44, 193;
	@%p280 bra 	$L__BB13_78;
	ld.shared.u8 	%rs317, [_ZZN3cub18CUB_300001_SM_10006detail6reduce28DeviceReduceSingleTileKernelINS2_10policy_hubIN4cuda3std3__45tupleIJblEEEjN6thrust24THRUST_300001_SM_1000_NS8cuda_cub9__find_if7functorIS9_EEE10Policy1000ENSB_12zip_iteratorINS8_IJNSD_26transform_input_iterator_tIbNSB_10device_ptrIdEE17nonZeroComparatorEENSB_17counting_iteratorIlNSB_11use_defaultESP_SP_EEEEEEEPS9_jSF_S9_S9_NS7_10__identityEEEvT0_T1_T2_T3_T4_T6_E12temp_storage+104];
	ld.shared.u64 	%rd371, [_ZZN3cub18CUB_300001_SM_10006detail6reduce28DeviceReduceSingleTileKernelINS2_10policy_hubIN4cuda3std3__45tupleIJblEEEjN6thrust24THRUST_300001_SM_1000_NS8cuda_cub9__find_if7functorIS9_EEE10Policy1000ENSB_12zip_iteratorINS8_IJNSD_26transform_input_iterator_tIbNSB_10device_ptrIdEE17nonZeroComparatorEENSB_17counting_iteratorIlNSB_11use_defaultESP_SP_EEEEEEEPS9_jSF_S9_S9_NS7_10__identityEEEvT0_T1_T2_T3_T4_T6_E12temp_storage+112];
	and.b16  	%rs318, %rs383, 255;
	setp.eq.s16 	%p281, %rs318, 0;
	setp.eq.s16 	%p282, %rs317, 0;
	min.s64 	%rd372, %rd371, %rd416;
	selp.b16 	%rs319, %rs383, 1, %p282;
	selp.b16 	%rs383, %rs317, %rs319, %p281;
	selp.b64 	%rd373, %rd416, %rd372, %p282;
	selp.b64 	%rd416, %rd371, %rd373, %p281;
$L__BB13_78:
	setp.lt.u32 	%p283, %r44, 225;
	@%p283 bra 	$L__BB13_125;
	ld.shared.u8 	%rs320, [_ZZN3cub18CUB_300001_SM_10006detail6reduce28DeviceReduceSingleTileKernelINS2_10policy_hubIN4cuda3std3__45tupleIJblEEEjN6thrust24THRUST_300001_SM_1000_NS8cuda_cub9__find_if7functorIS9_EEE10Policy1000ENSB_12zip_iteratorINS8_IJNSD_26transform_input_iterator_tIbNSB_10device_ptrIdEE17nonZeroComparatorEENSB_17counting_iteratorIlNSB_11use_defaultESP_SP_EEEEEEEPS9_jSF_S9_S9_NS7_10__identityEEEvT0_T1_T2_T3_T4_T6_E12temp_storage+120];
	ld.shared.u64 	%rd374, [_ZZN3cub18CUB_300001_SM_10006detail6reduce28DeviceReduceSingleTileKernelINS2_10policy_hubIN4cuda3std3__45tupleIJblEEEjN6thrust24THRUST_300001_SM_1000_NS8cuda_cub9__find_if7functorIS9_EEE10Policy1000ENSB_12zip_iteratorINS8_IJNSD_26transform_input_iterator_tIbNSB_10device_ptrIdEE17nonZeroComparatorEENSB_17counting_iteratorIlNSB_11use_defaultESP_SP_EEEEEEEPS9_jSF_S9_S9_NS7_10__identityEEEvT0_T1_T2_T3_T4_T6_E12temp_storage+128];
	and.b16  	%rs321, %rs383, 255;
	setp.eq.s16 	%p284, %rs321, 0;
	setp.eq.s16 	%p285, %rs320, 0;
	min.s64 	%rd375, %rd374, %rd416;
	selp.b16 	%rs322, %rs383, 1, %p285;
	selp.b16 	%rs383, %rs320, %rs322, %p284;
	selp.b64 	%rd376, %rd416, %rd375, %p285;
	selp.b64 	%rd416, %rd374, %rd376, %p284;
	bra.uni 	$L__BB13_125;
$L__BB13_80:
	mov.u32 	%r20, %tid.x;
	ld.const.f64 	%fd7, [ZERO];
	cvt.u64.u32 	%rd72, %r20;
	mul.wide.u32 	%rd119, %r20, 8;
	add.s64 	%rd73, %rd2, %rd119;
	ld.global.f64 	%fd8, [%rd73];
	abs.f64 	%fd9, %fd8;
	setp.leu.f64 	%p3, %fd9, %fd7;
	add.s32 	%r56, %r20, 256;
	cvt.u64.u32 	%rd120, %r56;
	ld.global.f64 	%fd10, [%rd73+2048];
	abs.f64 	%fd11, %fd10;
	setp.leu.f64 	%p4, %fd11, %fd7;
	add.s32 	%r57, %r20, 512;
	cvt.u64.u32 	%rd121, %r57;
	add.s64 	%rd122, %rd116, %rd121;
	ld.global.f64 	%fd13, [%rd73+4096];
	abs.f64 	%fd14, %fd13;
	setp.leu.f64 	%p5, %fd14, %fd7;
	add.s64 	%rd123, %rd122, 256;
	ld.global.f64 	%fd15, [%rd73+6144];
	abs.f64 	%fd16, %fd15;
	setp.gt.f64 	%p7, %fd16, %fd7;
	and.pred  	%p9, %p3, %p4;
	selp.b64 	%rd124, %rd120, %rd72, %p3;
	add.s64 	%rd125, %rd116, %rd124;
	min.s64 	%rd126, %rd122, %rd125;
	and.pred  	%p10, %p9, %p5;
	selp.b64 	%rd127, %rd125, %rd126, %p5;
	selp.b64 	%rd128, %rd122, %rd127, %p9;
	min.s64 	%rd129, %rd123, %rd128;
	not.pred 	%p11, %p10;
	or.pred  	%p12, %p11, %p7;
	selp.u16 	%rs383, 1, 0, %p12;
	selp.b64 	%rd130, %rd129, %rd128, %p7;
	selp.b64 	%rd416, %rd123, %rd130, %p10;
	add.s32 	%r21, %r44, -1024;
	setp.lt.u32 	%p13, %r21, 1024;
	mov.b32 	%r438, 1024;
	@%p13 bra 	$L__BB13_88;
	mov.b32 	%r438, 1024;
$L__BB13_82:
	cvt.u64.u32 	%rd131, %r438;
	add.s64 	%rd132, %rd72, %rd131;
	mul.wide.u32 	%rd133, %r438, 8;
	add.s64 	%rd134, %rd73, %rd133;
	add.s64 	%rd76, %rd132, %rd116;
	ld.global.f64 	%fd17, [%rd134];
	abs.f64 	%fd3, %fd17;
	ld.global.f64 	%fd4, [%rd134+2048];
	ld.global.f64 	%fd5, [%rd134+4096];
	ld.global.f64 	%fd6, [%rd134+6144];
	and.b16  	%rs103, %rs383, 255;
	setp.eq.s16 	%p14, %rs103, 0;
	@%p14 bra 	$L__BB13_85;
	setp.leu.f64 	%p15, %fd3, %fd7;
	@%p15 bra 	$L__BB13_86;
	min.s64 	%rd416, %rd76, %rd416;
	mov.b16 	%rs383, 1;
	bra.uni 	$L__BB13_86;
$L__BB13_85:
	setp.gt.f64 	%p16, %fd3, %fd7;
	selp.u16 	%rs383, 1, 0, %p16;
	mov.u64 	%rd416, %rd76;
$L__BB13_86:
	add.s64 	%rd135, %rd76, 256;
	abs.f64 	%fd18, %fd4;
	add.s64 	%rd136, %rd76, 512;
	abs.f64 	%fd19, %fd5;
	add.s64 	%rd137, %rd76, 768;
	abs.f64 	%fd20, %fd6;
	setp.gt.f64 	%p17, %fd20, %fd7;
	setp.gt.f64 	%p18, %fd19, %fd7;
	setp.gt.f64 	%p19, %fd18, %fd7;
	and.b16  	%rs105, %rs383, 255;
	setp.eq.s16 	%p20, %rs105, 0;
	min.s64 	%rd138, %rd135, %rd416;
	selp.b16 	%rs106, 1, %rs383, %p19;
	selp.u16 	%rs107, 1, 0, %p19;
	selp.b16 	%rs108, %rs107, %rs106, %p20;
	and.b16  	%rs109, %rs108, 255;
	selp.b64 	%rd139, %rd138, %rd416, %p19;
	selp.b64 	%rd140, %rd135, %rd139, %p20;
	setp.eq.s16 	%p21, %rs109, 0;
	min.s64 	%rd141, %rd136, %rd140;
	selp.b16 	%rs110, 1, %rs108, %p18;
	selp.u16 	%rs111, 1, 0, %p18;
	selp.b16 	%rs112, %rs111, %rs110, %p21;
	and.b16  	%rs113, %rs112, 255;
	selp.b64 	%rd142, %rd141, %rd140, %p18;
	selp.b64 	%rd143, %rd136, %rd142, %p21;
	setp.eq.s16 	%p22, %rs113, 0;
	min.s64 	%rd144, %rd137, %rd143;
	selp.b16 	%rs114, 1, %rs112, %p17;
	selp.u16 	%rs115, 1, 0, %p17;
	selp.b16 	%rs383, %rs115, %rs114, %p22;
	selp.b64 	%rd145, %rd144, %rd143, %p17;
	selp.b64 	%rd416, %rd137, %rd145, %p22;
	sub.s32 	%r59, %r44, %r438;
	setp.lt.u32 	%p23, %r59, 1024;
	@%p23 bra 	$L__BB13_101;
	add.s32 	%r438, %r438, 1024;
	setp.le.u32 	%p24, %r438, %r21;
	@%p24 bra 	$L__BB13_82;
$L__BB13_88:
	setp.le.u32 	%p25, %r44, %r438;
	sub.s32 	%r60, %r44, %r438;
	setp.ge.s32 	%p26, %r20, %r60;
	or.pred  	%p27, %p25, %p26;
	@%p27 bra 	$L__BB13_101;
	not.b32 	%r62, %r20;
	add.s32 	%r63, %r44, %r62;
	sub.s32 	%r25, %r63, %r438;
	shr.u32 	%r64, %r25, 8;
	add.s32 	%r26, %r64, 1;
	and.b32  	%r27, %r26, 7;
	setp.lt.u32 	%p28, %r25, 1792;
	mov.u32 	%r443, %r20;
	@%p28 bra 	$L__BB13_93;
	or.b32  	%r441, %r20, 1024;
	add.s32 	%r440, %r20, %r438;
	and.b32  	%r65, %r26, 33554424;
	neg.s32 	%r439, %r65;
$L__BB13_91:
	.pragma "nounroll";
	cvt.u64.u32 	%rd147, %r440;
	mul.wide.u32 	%rd148, %r440, 8;
	add.s64 	%rd149, %rd2, %rd148;
	add.s64 	%rd150, %rd116, %rd147;
	ld.global.f64 	%fd21, [%rd149];
	abs.f64 	%fd22, %fd21;
	setp.gt.f64 	%p29, %fd22, %fd7;
	selp.u16 	%rs117, 1, 0, %p29;
	and.b16  	%rs118, %rs383, 255;
	setp.ne.s16 	%p31, %rs118, 0;
	and.pred  	%p32, %p31, %p29;
	min.s64 	%rd151, %rd150, %rd416;
	setp.eq.s16 	%p33, %rs118, 0;
	selp.b16 	%rs119, %rs117, %rs383, %p33;
	selp.b64 	%rd152, %rd150, %rd416, %p33;
	selp.b16 	%rs120, 1, %rs119, %p32;
	and.b16  	%rs121, %rs120, 255;
	selp.b64 	%rd153, %rd151, %rd152, %p32;
	add.s32 	%r66, %r440, 256;
	cvt.u64.u32 	%rd154, %r66;
	mul.wide.u32 	%rd155, %r66, 8;
	add.s64 	%rd156, %rd2, %rd155;
	add.s64 	%rd157, %rd116, %rd154;
	ld.global.f64 	%fd23, [%rd156];
	abs.f64 	%fd24, %fd23;
	setp.gt.f64 	%p34, %fd24, %fd7;
	selp.u16 	%rs122, 1, 0, %p34;
	setp.ne.s16 	%p36, %rs121, 0;
	and.pred  	%p37, %p36, %p34;
	min.s64 	%rd158, %rd157, %rd153;
	setp.eq.s16 	%p38, %rs121, 0;
	selp.b16 	%rs123, %rs122, %rs120, %p38;
	selp.b64 	%rd159, %rd157, %rd153, %p38;
	selp.b16 	%rs124, 1, %rs123, %p37;
	and.b16  	%rs125, %rs124, 255;
	selp.b64 	%rd160, %rd158, %rd159, %p37;
	add.s32 	%r67, %r440, 512;
	cvt.u64.u32 	%rd161, %r67;
	mul.wide.u32 	%rd162, %r67, 8;
	add.s64 	%rd163, %rd2, %rd162;
	add.s64 	%rd164, %rd116, %rd161;
	ld.global.f64 	%fd25, [%rd163];
	abs.f64 	%fd26, %fd25;
	setp.gt.f64 	%p39, %fd26, %fd7;
	selp.u16 	%rs126, 1, 0, %p39;
	setp.ne.s16 	%p41, %rs125, 0;
	and.pred  	%p42, %p41, %p39;
	min.s64 	%rd165, %rd164, %rd160;
	setp.eq.s16 	%p43, %rs125, 0;
	selp.b16 	%rs127, %rs126, %rs124, %p43;
	selp.b64 	%rd166, %rd164, %rd160, %p43;
	selp.b16 	%rs128, 1, %rs127, %p42;
	and.b16  	%rs129, %rs128, 255;
	selp.b64 	%rd167, %rd165, %rd166, %p42;
	add.s32 	%r68, %r440, 768;
	cvt.u64.u32 	%rd168, %r68;
	mul.wide.u32 	%rd169, %r68, 8;
	add.s64 	%rd170, %rd2, %rd169;
	add.s64 	%rd171, %rd116, %rd168;
	ld.global.f64 	%fd27, [%rd170];
	abs.f64 	%fd28, %fd27;
	setp.gt.f64 	%p44, %fd28, %fd7;
	selp.u16 	%rs130, 1, 0, %p44;
	setp.ne.s16 	%p46, %rs129, 0;
	and.pred  	%p47, %p46, %p44;
	min.s64 	%rd172, %rd171, %rd167;
	setp.eq.s16 	%p48, %rs129, 0;
	selp.b16 	%rs131, %rs130, %rs128, %p48;
	selp.b64 	%rd173, %rd171, %rd167, %p48;
	selp.b16 	%rs132, 1, %rs131, %p47;
	and.b16  	%rs133, %rs132, 255;
	selp.b64 	%rd174, %rd172, %rd173, %p47;
	add.s32 	%r69, %r440, 1024;
	cvt.u64.u32 	%rd175, %r69;
	mul.wide.u32 	%rd176, %r69, 8;
	add.s64 	%rd177, %rd2, %rd176;
	add.s64 	%rd178, %rd116, %rd175;
	ld.global.f64 	%fd29, [%rd177];
	abs.f64 	%fd30, %fd29;
	setp.gt.f64 	%p49, %fd30, %fd7;
	selp.u16 	%rs134, 1, 0, %p49;
	setp.ne.s16 	%p51, %rs133, 0;
	and.pred  	%p52, %p51, %p49;
	min.s64 	%rd179, %rd178, %rd174;
	setp.eq.s16 	%p53, %rs133, 0;
	selp.b16 	%rs135, %rs134, %rs132, %p53;
	selp.b64 	%rd180, %rd178, %rd174, %p53;
	selp.b16 	%rs136, 1, %rs135, %p52;
	and.b16  	%rs137, %rs136, 255;
	selp.b64 	%rd181, %rd179, %rd180, %p52;
	add.s32 	%r70, %r440, 1280;
	cvt.u64.u32 	%rd182, %r70;
	mul.wide.u32 	%rd183, %r70, 8;
	add.s64 	%rd184, %rd2, %rd183;
	add.s64 	%rd185, %rd116, %rd182;
	ld.global.f64 	%fd31, [%rd184];
	abs.f64 	%fd32, %fd31;
	setp.gt.f64 	%p54, %fd32, %fd7;
	selp.u16 	%rs138, 1, 0, %p54;
	setp.ne.s16 	%p56, %rs137, 0;
	and.pred  	%p57, %p56, %p54;
	min.s64 	%rd186, %rd185, %rd181;
	setp.eq.s16 	%p58, %rs137, 0;
	selp.b16 	%rs139, %rs138, %rs136, %p58;
	selp.b64 	%rd187, %rd185, %rd181, %p58;
	selp.b16 	%rs140, 1, %rs139, %p57;
	and.b16  	%rs141, %rs140, 255;
	selp.b64 	%rd188, %rd186, %rd187, %p57;
	add.s32 	%r71, %r440, 1536;
	cvt.u64.u32 	%rd189, %r71;
	mul.wide.u32 	%rd190, %r71, 8;
	add.s64 	%rd191, %rd2, %rd190;
	add.s64 	%rd192, %rd116, %rd189;
	ld.global.f64 	%fd33, [%rd191];
	abs.f64 	%fd34, %fd33;
	setp.gt.f64 	%p59, %fd34, %fd7;
	selp.u16 	%rs142, 1, 0, %p59;
	setp.ne.s16 	%p61, %rs141, 0;
	and.pred  	%p62, %p61, %p59;
	min.s64 	%rd193, %rd192, %rd188;
	setp.eq.s16 	%p63, %rs141, 0;
	selp.b16 	%rs143, %rs142, %rs140, %p63;
	selp.b64 	%rd194, %rd192, %rd188, %p63;
	selp.b16 	%rs144, 1, %rs143, %p62;
	and.b16  	%rs145, %rs144, 255;
	selp.b64 	%rd195, %rd193, %rd194, %p62;
	add.s32 	%r72, %r440, 1792;
	cvt.u64.u32 	%rd196, %r72;
	mul.wide.u32 	%rd197, %r72, 8;
	add.s64 	%rd198, %rd2, %rd197;
	add.s64 	%rd199, %rd116, %rd196;
	ld.global.f64 	%fd35, [%rd198];
	abs.f64 	%fd36, %fd35;
	setp.gt.f64 	%p64, %fd36, %fd7;
	selp.u16 	%rs146, 1, 0, %p64;
	setp.ne.s16 	%p66, %rs145, 0;
	and.pred  	%p67, %p66, %p64;
	min.s64 	%rd200, %rd199, %rd195;
	setp.eq.s16 	%p68, %rs145, 0;
	selp.b16 	%rs147, %rs146, %rs144, %p68;
	selp.b64 	%rd201, %rd199, %rd195, %p68;
	selp.b16 	%rs383, 1, %rs147, %p67;
	selp.b64 	%rd416, %rd200, %rd201, %p67;
	add.s32 	%r441, %r441, 2048;
	add.s32 	%r440, %r440, 2048;
	add.s32 	%r439, %r439, 8;
	setp.ne.s32 	%p69, %r439, 0;
	@%p69 bra 	$L__BB13_91;
	add.s32 	%r443, %r441, -1024;
$L__BB13_93:
	setp.eq.s32 	%p70, %r27, 0;
	@%p70 bra 	$L__BB13_101;
	setp.lt.u32 	%p71, %r27, 4;
	@%p71 bra 	$L__BB13_96;
	add.s32 	%r73, %r443, %r438;
	cvt.u64.u32 	%rd203, %r73;
	mul.wide.u32 	%rd204, %r73, 8;
	add.s64 	%rd205, %rd2, %rd204;
	add.s64 	%rd206, %rd116, %rd203;
	ld.global.f64 	%fd37, [%rd205];
	abs.f64 	%fd38, %fd37;
	setp.gt.f64 	%p72, %fd38, %fd7;
	selp.u16 	%rs149, 1, 0, %p72;
	and.b16  	%rs150, %rs383, 255;
	setp.ne.s16 	%p74, %rs150, 0;
	and.pred  	%p75, %p74, %p72;
	min.s64 	%rd207, %rd206, %rd416;
	setp.eq.s16 	%p76, %rs150, 0;
	selp.b16 	%rs151, %rs149, %rs383, %p76;
	selp.b64 	%rd208, %rd206, %rd416, %p76;
	selp.b16 	%rs152, 1, %rs151, %p75;
	and.b16  	%rs153, %rs152, 255;
	selp.b64 	%rd209, %rd207, %rd208, %p75;
	add.s32 	%r74, %r73, 256;
	cvt.u64.u32 	%rd210, %r74;
	mul.wide.u32 	%rd211, %r74, 8;
	add.s64 	%rd212, %rd2, %rd211;
	add.s64 	%rd213, %rd116, %rd210;
	ld.global.f64 	%fd39, [%rd212];
	abs.f64 	%fd40, %fd39;
	setp.gt.f64 	%p77, %fd40, %fd7;
	selp.u16 	%rs154, 1, 0, %p77;
	setp.ne.s16 	%p79, %rs153, 0;
	and.pred  	%p80, %p79, %p77;
	min.s64 	%rd214, %rd213, %rd209;
	setp.eq.s16 	%p81, %rs153, 0;
	selp.b16 	%rs155, %rs154, %rs152, %p81;
	selp.b64 	%rd215, %rd213, %rd209, %p81;
	selp.b16 	%rs156, 1, %rs155, %p80;
	and.b16  	%rs157, %rs156, 255;
	selp.b64 	%rd216, %rd214, %rd215, %p80;
	add.s32 	%r75, %r73, 512;
	cvt.u64.u32 	%rd217, %r75;
	mul.wide.u32 	%rd218, %r75, 8;
	add.s64 	%rd219, %rd2, %rd218;
	add.s64 	%rd220, %rd116, %rd217;
	ld.global.f64 	%fd41, [%rd219];
	abs.f64 	%fd42, %fd41;
	setp.gt.f64 	%p82, %fd42, %fd7;
	selp.u16 	%rs158, 1, 0, %p82;
	setp.ne.s16 	%p84, %rs157, 0;
	and.pred  	%p85, %p84, %p82;
	min.s64 	%rd221, %rd220, %rd216;
	setp.eq.s16 	%p86, %rs157, 0;
	selp.b16 	%rs159, %rs158, %rs156, %p86;
	selp.b64 	%rd222, %rd220, %rd216, %p86;
	selp.b16 	%rs160, 1, %rs159, %p85;
	and.b16  	%rs161, %rs160, 255;
	selp.b64 	%rd223, %rd221, %rd222, %p85;
	add.s32 	%r76, %r73, 768;
	cvt.u64.u32 	%rd224, %r76;
	mul.wide.u32 	%rd225, %r76, 8;
	add.s64 	%rd226, %rd2, %rd225;
	add.s64 	%rd227, %rd116, %rd224;
	ld.global.f64 	%fd43, [%rd226];
	abs.f64 	%fd44, %fd43;
	setp.gt.f64 	%p87, %fd44, %fd7;
	selp.u16 	%rs162, 1, 0, %p87;
	setp.ne.s16 	%p89, %rs161, 0;
	and.pred  	%p90, %p89, %p87;
	min.s64 	%rd228, %rd227, %rd223;
	setp.eq.s16 	%p91, %rs161, 0;
	selp.b16 	%rs163, %rs162, %rs160, %p91;
	selp.b64 	%rd229, %rd227, %rd223, %p91;
	selp.b16 	%rs383, 1, %rs163, %p90;
	selp.b64 	%rd416, %rd228, %rd229, %p90;
	add.s32 	%r443, %r443, 1024;
$L__BB13_96:
	and.b32  	%r77, %r26, 3;
	setp.eq.s32 	%p92, %r77, 0;
	@%p92 bra 	$L__BB13_101;
	setp.eq.s32 	%p93, %r77, 1;
	@%p93 bra 	$L__BB13_99;
	add.s32 	%r78, %r443, %r438;
	cvt.u64.u32 	%rd231, %r78;
	mul.wide.u32 	%rd232, %r78, 8;
	add.s64 	%rd233, %rd2, %rd232;
	add.s64 	%rd234, %rd116, %rd231;
	ld.global.f64 	%fd45, [%rd233];
	abs.f64 	%fd46, %fd45;
	setp.gt.f64 	%p94, %fd46, %fd7;
	selp.u16 	%rs165, 1, 0, %p94;
	and.b16  	%rs166, %rs383, 255;
	setp.ne.s16 	%p96, %rs166, 0;
	and.pred  	%p97, %p96, %p94;
	min.s64 	%rd235, %rd234, %rd416;
	setp.eq.s16 	%p98, %rs166, 0;
	selp.b16 	%rs167, %rs165, %rs383, %p98;
	selp.b64 	%rd236, %rd234, %rd416, %p98;
	selp.b16 	%rs168, 1, %rs167, %p97;
	and.b16  	%rs169, %rs168, 255;
	selp.b64 	%rd237, %rd235, %rd236, %p97;
	add.s32 	%r79, %r78, 256;
	cvt.u64.u32 	%rd238, %r79;
	mul.wide.u32 	%rd239, %r79, 8;
	add.s64 	%rd240, %rd2, %rd239;
	add.s64 	%rd241, %rd116, %rd238;
	ld.global.f64 	%fd47, [%rd240];
	abs.f64 	%fd48, %fd47;
	setp.gt.f64 	%p99, %fd48, %fd7;
	selp.u16 	%rs170, 1, 0, %p99;
	setp.ne.s16 	%p101, %rs169, 0;
	and.pred  	%p102, %p101, %p99;
	min.s64 	%rd242, %rd241, %rd237;
	setp.eq.s16 	%p103, %rs169, 0;
	selp.b16 	%rs171, %rs170, %rs168, %p103;
	selp.b64 	%rd243, %rd241, %rd237, %p103;
	selp.b16 	%rs383, 1, %rs171, %p102;
	selp.b64 	%rd416, %rd242, %rd243, %p102;
	add.s32 	%r443, %r443, 512;
$L__BB13_99:
	and.b32  	%r80, %r25, 256;
	setp.ne.s32 	%p104, %r80, 0;
	@%p104 bra 	$L__BB13_101;
	add.s32 	%r81, %r443, %r438;
	cvt.u64.u32 	%rd244, %r81;
	mul.wide.u32 	%rd245, %r81, 8;
	add.s64 	%rd246, %rd2, %rd245;
	add.s64 	%rd247, %rd116, %rd244;
	ld.global.f64 	%fd49, [%rd246];
	abs.f64 	%fd50, %fd49;
	setp.gt.f64 	%p105, %fd50, %fd7;
	selp.u16 	%rs172, 1, 0, %p105;
	and.b16  	%rs173, %rs383, 255;
	setp.ne.s16 	%p107, %rs173, 0;
	and.pred  	%p108, %p107, %p105;
	min.s64 	%rd248, %rd247, %rd416;
	setp.eq.s16 	%p109, %rs173, 0;
	selp.b16 	%rs174, %rs172, %rs383, %p109;
	selp.b64 	%rd249, %rd247, %rd416, %p109;
	selp.b16 	%rs383, 1, %rs174, %p108;
	selp.b64 	%rd416, %rd248, %rd249, %p108;
$L__BB13_101:
	// begin inline asm
	mov.u32 %r82, %laneid;
	// end inline asm
	cvt.u32.u16 	%r103, %rs383;
	and.b32  	%r84, %r103, 255;
	mov.b32 	%r100, 1;
	mov.b32 	%r101, 31;
	mov.b32 	%r102, -1;
	// begin inline asm
	shfl.sync.down.b32 %r83, %r84, %r100, %r101, %r102;
	// end inline asm
	// begin inline asm
	shfl.sync.down.b32 %r88, %r89, %r100, %r101, %r102;
	// end inline asm
	mov.b64 	{%r94, %r99}, %rd416;
	// begin inline asm
	shfl.sync.down.b32 %r93, %r94, %r100, %r101, %r102;
	// end inline asm
	// begin inline asm
	shfl.sync.down.b32 %r98, %r99, %r100, %r101, %r102;
	// end inline asm
	mov.b64 	%rd93, {%r93, %r98};
	cvt.u16.u32 	%rs77, %r83;
	setp.gt.s32 	%p110, %r82, 30;
	@%p110 bra 	$L__BB13_105;
	and.b16  	%rs175, %rs383, 255;
	setp.eq.s16 	%p111, %rs175, 0;
	and.b16  	%rs176, %rs77, 255;
	setp.eq.s16 	%p112, %rs176, 0;
	or.pred  	%p113, %p111, %p112;
	@%p113 bra 	$L__BB13_104;
	min.s64 	%rd416, %rd93, %rd416;
	mov.b16 	%rs383, 1;
	bra.uni 	$L__BB13_105;
$L__BB13_104:
	setp.eq.s16 	%p114, %rs175, 0;
	selp.b16 	%rs383, %rs77, %rs383, %p114;
	selp.b64 	%rd416, %rd93, %rd416, %p114;
$L__BB13_105:
	cvt.u32.u16 	%r124, %rs383;
	and.b32  	%r105, %r124, 255;
	mov.b32 	%r121, 2;
	mov.b32 	%r122, 31;
	mov.b32 	%r123, -1;
	// begin inline asm
	shfl.sync.down.b32 %r104, %r105, %r121, %r122, %r123;
	// end inline asm
	// begin inline asm
	shfl.sync.down.b32 %r109, %r110, %r121, %r122, %r123;
	// end inline asm
	mov.b64 	{%r115, %r120}, %rd416;
	// begin inline asm
	shfl.sync.down.b32 %r114, %r115, %r121, %r122, %r123;
	// end inline asm
	// begin inline asm
	shfl.sync.down.b32 %r119, %r120, %r121, %r122, %r123;
	// end inline asm
	mov.b64 	%rd97, {%r114, %r119};
	cvt.u16.u32 	%rs80, %r104;
	setp.gt.s32 	%p115, %r82, 29;
	@%p115 bra 	$L__BB13_109;
	and.b16  	%rs179, %rs383, 255;
	setp.eq.s16 	%p116, %rs179, 0;
	and.b16  	%rs180, %rs80, 255;
	setp.eq.s16 	%p117, %rs180, 0;
	or.pred  	%p118, %p116, %p117;
	@%p118 bra 	$L__BB13_108;
	min.s64 	%rd416, %rd97, %rd416;
	mov.b16 	%rs383, 1;
	bra.uni 	$L__BB13_109;
$L__BB13_108:
	setp.eq.s16 	%p119, %rs179, 0;
	selp.b16 	%rs383, %rs80, %rs383, %p119;
	selp.b64 	%rd416, %rd97, %rd416, %p119;
$L__BB13_109:
	cvt.u32.u16 	%r145, %rs383;
	and.b32  	%r126, %r145, 255;
	mov.b32 	%r142, 4;
	mov.b32 	%r143, 31;
	mov.b32 	%r144, -1;
	// begin inline asm
	shfl.sync.down.b32 %r125, %r126, %r142, %r143, %r144;
	// end inline asm
	// begin inline asm
	shfl.sync.down.b32 %r130, %r131, %r142, %r143, %r144;
	// end inline asm
	mov.b64 	{%r136, %r141}, %rd416;
	// begin inline asm
	shfl.sync.down.b32 %r135, %r136, %r142, %r143, %r144;
	// end inline asm
	// begin inline asm
	shfl.sync.down.b32 %r140, %r141, %r142, %r143, %r144;
	// end inline asm
	mov.b64 	%rd101, {%r135, %r140};
	cvt.u16.u32 	%rs83, %r125;
	setp.gt.s32 	%p120, %r82, 27;
	@%p120 bra 	$L__BB13_113;
	and.b16  	%rs183, %rs383, 255;
	setp.eq.s16 	%p121, %rs183, 0;
	and.b16  	%rs184, %rs83, 255;
	setp.eq.s16 	%p122, %rs184, 0;
	or.pred  	%p123, %p121, %p122;
	@%p123 bra 	$L__BB13_112;
	min.s64 	%rd416, %rd101, %rd416;
	mov.b16 	%rs383, 1;
	bra.uni 	$L__BB13_113;
$L__BB13_112:
	setp.eq.s16 	%p124, %rs183, 0;
	selp.b16 	%rs383, %rs83, %rs383, %p124;
	selp.b64 	%rd416, %rd101, %rd416, %p124;
$L__BB13_113:
	cvt.u32.u16 	%r166, %rs383;
	and.b32  	%r147, %r166, 255;
	mov.b32 	%r163, 8;
	mov.b32 	%r164, 31;
	mov.b32 	%r165, -1;
	// begin inline asm
	shfl.sync.down.b32 %r146, %r147, %r163, %r164, %r165;
	// end inline asm
	// begin inline asm
	shfl.sync.down.b32 %r151, %r152, %r163, %r164, %r165;
	// end inline asm
	mov.b64 	{%r157, %r162}, %rd416;
	// begin inline asm
	shfl.sync.down.b32 %r156, %r157, %r163, %r164, %r165;
	// end inline asm
	// begin inline asm
	shfl.sync.down.b32 %r161, %r162, %r163, %r164, %r165;
	// end inline asm
	mov.b64 	%rd105, {%r156, %r161};
	cvt.u16.u32 	%rs86, %r146;
	setp.gt.s32 	%p125, %r82, 23;
	@%p125 bra 	$L__BB13_117;
	and.b16  	%rs187, %rs383, 255;
	setp.eq.s16 	%p126, %rs187, 0;
	and.b16  	%rs188, %rs86, 255;
	setp.eq.s16 	%p127, %rs188, 0;
	or.pred  	%p128, %p126, %p127;
	@%p128 bra 	$L__BB13_116;
	min.s64 	%rd416, %rd105, %rd416;
	mov.b16 	%rs383, 1;
	bra.uni 	$L__BB13_117;
$L__BB13_116:
	setp.eq.s16 	%p129, %rs187, 0;
	selp.b16 	%rs383, %rs86, %rs383, %p129;
	selp.b64 	%rd416, %rd105, %rd416, %p129;
$L__BB13_117:
	cvt.u32.u16 	%r187, %rs383;
	and.b32  	%r168, %r187, 255;
	mov.b32 	%r184, 16;
	mov.b32 	%r185, 31;
	mov.b32 	%r186, -1;
	// begin inline asm
	shfl.sync.down.b32 %r167, %r168, %r184, %r185, %r186;
	// end inline asm
	// begin inline asm
	shfl.sync.down.b32 %r172, %r173, %r184, %r185, %r186;
	// end inline asm
	mov.b64 	{%r178, %r183}, %rd416;
	// begin inline asm
	shfl.sync.down.b32 %r177, %r178, %r184, %r185, %r186;
	// end inline asm
	// begin inline asm
	shfl.sync.down.b32 %r182, %r183, %r184, %r185, %r186;
	// end inline asm
	mov.b64 	%rd109, {%r177, %r182};
	cvt.u16.u32 	%rs89, %r167;
	setp.gt.s32 	%p130, %r82, 15;
	@%p130 bra 	$L__BB13_121;
	and.b16  	%rs191, %rs383, 255;
	setp.eq.s16 	%p131, %rs191, 0;
	and.b16  	%rs192, %rs89, 255;
	setp.eq.s16 	%p132, %rs192, 0;
	or.pred  	%p133, %p131, %p132;
	@%p133 bra 	$L__BB13_120;
	min.s64 	%rd416, %rd109, %rd416;
	mov.b16 	%rs383, 1;
	bra.uni 	$L__BB13_121;
$L__BB13_120:
	setp.eq.s16 	%p134, %rs191, 0;
	selp.b16 	%rs383, %rs89, %rs383, %p134;
	selp.b64 	%rd416, %rd109, %rd416, %p134;
$L__BB13_121:
	setp.ne.s32 	%p135, %r82, 0;
	@%p135 bra 	$L__BB13_123;
	shr.u32 	%r188, %r20, 1;
	and.b32  	%r189, %r188, 496;
	mov.u32 	%r190, _ZZN3cub18CUB_300001_SM_10006detail6reduce28DeviceReduceSingleTileKernelINS2_10policy_hubIN4cuda3std3__45tupleIJblEEEjN6thrust24THRUST_300001_SM_1000_NS8cuda_cub9__find_if7functorIS9_EEE10Policy1000ENSB_12zip_iteratorINS8_IJNSD_26transform_input_iterator_tIbNSB_10device_ptrIdEE17nonZeroComparatorEENSB_17counting_iteratorIlNSB_11use_defaultESP_SP_EEEEEEEPS9_jSF_S9_S9_NS7_10__identityEEEvT0_T1_T2_T3_T4_T6_E12temp_storage;
	add.s32 	%r191, %r190, %r189;
	st.shared.u8 	[%r191+8], %rs383;
	st.shared.u64 	[%r191+16], %rd416;
$L__BB13_123:
	bar.sync 	0;
	setp.ne.s32 	%p136, %r20, 0;
	@%p136 bra 	$L__BB13_125;
	ld.shared.u8 	%rs195, [_ZZN3cub18CUB_300001_SM_10006detail6reduce28DeviceReduceSingleTileKernelINS2_10policy_hubIN4cuda3std3__45tupleIJblEEEjN6thrust24THRUST_300001_SM_1000_NS8cuda_cub9__find_if7functorIS9_EEE10Policy1000ENSB_12zip_iteratorINS8_IJNSD_26transform_input_iterator_tIbNSB_10device_ptrIdEE17nonZeroComparatorEENSB_17counting_iteratorIlNSB_11use_defaultESP_SP_EEEEEEEPS9_jSF_S9_S9_NS7_10__identityEEEvT0_T1_T2_T3_T4_T6_E12temp_storage+24];
	ld.shared.u64 	%rd250, [_ZZN3cub18CUB_300001_SM_10006detail6reduce28DeviceReduceSingleTileKernelINS2_10policy_hubIN4cuda3std3__45tupleIJblEEEjN6thrust24THRUST_300001_SM_1000_NS8cuda_cub9__find_if7functorIS9_EEE10Policy1000ENSB_12zip_iteratorINS8_IJNSD_26transform_input_iterator_tIbNSB_10device_ptrIdEE17nonZeroComparatorEENSB_17counting_iteratorIlNSB_11use_defaultESP_SP_EEEEEEEPS9_jSF_S9_S9_NS7_10__identityEEEvT0_T1_T2_T3_T4_T6_E12temp_storage+32];
	and.b16  	%rs196, %rs383, 255;
	setp.eq.s16 	%p137, %rs196, 0;
	setp.eq.s16 	%p138, %rs195, 0;
	min.s64 	%rd251, %rd250, %rd416;
	selp.b16 	%rs197, %rs383, 1, %p138;
	selp.b16 	%rs198, %rs195, %rs197, %p137;
	and.b16  	%rs199, %rs198, 255;
	selp.b64 	%rd252, %rd416, %rd251, %p138;
	selp.b64 	%rd253, %rd250, %rd252, %p137;
	ld.shared.u8 	%rs200, [_ZZN3cub18CUB_300001_SM_10006detail6reduce28DeviceReduceSingleTileKernelINS2_10policy_hubIN4cuda3std3__45tupleIJblEEEjN6thrust24THRUST_300001_SM_1000_NS8cuda_cub9__find_if7functorIS9_EEE10Policy1000ENSB_12zip_iteratorINS8_IJNSD_26transform_input_iterator_tIbNSB_10device_ptrIdEE17nonZeroComparatorEENSB_17counting_iteratorIlNSB_11use_defaultESP_SP_EEEEEEEPS9_jSF_S9_S9_NS7_10__identityEEEvT0_T1_T2_T3_T4_T6_E12temp_storage+40];
	ld.shared.u64 	%rd254, [_ZZN3cub18CUB_300001_SM_10006detail6reduce28DeviceReduceSingleTileKernelINS2_10policy_hubIN4cuda3std3__45tupleIJblEEEjN6thrust24THRUST_300001_SM_1000_NS8cuda_cub9__find_if7functorIS9_EEE10Policy1000ENSB_12zip_iteratorINS8_IJNSD_26transform_input_iterator_tIbNSB_10device_ptrIdEE17nonZeroComparatorEENSB_17counting_iteratorIlNSB_11use_defaultESP_SP_EEEEEEEPS9_jSF_S9_S9_NS7_10__identityEEEvT0_T1_T2_T3_T4_T6_E12temp_storage+48];
	setp.eq.s16 	%p139, %rs199, 0;
	setp.eq.s16 	%p140, %rs200, 0;
	min.s64 	%rd255, %rd254, %rd253;
	selp.b16 	%rs201, %rs198, 1, %p140;
	selp.b16 	%rs202, %rs200, %rs201, %p139;
	and.b16  	%rs203, %rs202, 255;
	selp.b64 	%rd256, %rd253, %rd255, %p140;
	selp.b64 	%rd257, %rd254, %rd256, %p139;
	ld.shared.u8 	%rs204, [_ZZN3cub18CUB_300001_SM_10006detail6reduce28DeviceReduceSingleTileKernelINS2_10policy_hubIN4cuda3std3__45tupleIJblEEEjN6thrust24THRUST_300001_SM_1000_NS8cuda_cub9__find_if7functorIS9_EEE10Policy1000ENSB_12zip_iteratorINS8_IJNSD_26transform_input_iterator_tIbNSB_10device_ptrIdEE17nonZeroComparatorEENSB_17counting_iteratorIlNSB_11use_defaultESP_SP_EEEEEEEPS9_jSF_S9_S9_NS7_10__identityEEEvT0_T1_T2_T3_T4_T6_E12temp_storage+56];
	ld.shared.u64 	%rd258, [_ZZN3cub18CUB_300001_SM_10006detail6reduce28DeviceReduceSingleTileKernelINS2_10policy_hubIN4cuda3std3__45tupleIJblEEEjN6thrust24THRUST_300001_SM_1000_NS8cuda_cub9__find_if7functorIS9_EEE10Policy1000ENSB_12zip_iteratorINS8_IJNSD_26transform_input_iterator_tIbNSB_10device_ptrIdEE17nonZeroComparatorEENSB_17counting_iteratorIlNSB_11use_defaultESP_SP_EEEEEEEPS9_jSF_S9_S9_NS7_10__identityEEEvT0_T1_T2_T3_T4_T6_E12temp_storage+64];
	setp.eq.s16 	%p141, %rs203, 0;
	setp.eq.s16 	%p142, %rs204, 0;
	min.s64 	%rd259, %rd258, %rd257;
	selp.b16 	%rs205, %rs202, 1, %p142;
	selp.b16 	%rs206, %rs204, %rs205, %p141;
	and.b16  	%rs207, %rs206, 255;
	selp.b64 	%rd260, %rd257, %rd259, %p142;
	selp.b64 	%rd261, %rd258, %rd260, %p141;
	ld.shared.u8 	%rs208, [_ZZN3cub18CUB_300001_SM_10006detail6reduce28DeviceReduceSingleTileKernelINS2_10policy_hubIN4cuda3std3__45tupleIJblEEEjN6thrust24THRUST_300001_SM_1000_NS8cuda_cub9__find_if7functorIS9_EEE10Policy1000ENSB_12zip_iteratorINS8_IJNSD_26transform_input_iterator_tIbNSB_10device_ptrIdEE17nonZeroComparatorEENSB_17counting_iteratorIlNSB_11use_defaultESP_SP_EEEEEEEPS9_jSF_S9_S9_NS7_10__identityEEEvT0_T1_T2_T3_T4_T6_E12temp_storage+72];
	ld.shared.u64 	%rd262, [_ZZN3cub18CUB_300001_SM_10006detail6reduce28DeviceReduceSingleTileKernelINS2_10policy_hubIN4cuda3std3__45tupleIJblEEEjN6thrust24THRUST_300001_SM_1000_NS8cuda_cub9__find_if7functorIS9_EEE10Policy1000ENSB_12zip_iteratorINS8_IJNSD_26transform_input_iterator_tIbNSB_10device_ptrIdEE17nonZeroComparatorEENSB_17counting_iteratorIlNSB_11use_defaultESP_SP_EEEEEEEPS9_jSF_S9_S9_NS7_10__identityEEEvT0_T1_T2_T3_T4_T6_E12temp_storage+80];
	setp.eq.s16 	%p143, %rs207, 0;
	setp.eq.s16 	%p144, %rs208, 0;
	min.s64 	%rd263, %rd262, %rd261;
	selp.b16 	%rs209, %rs206, 1, %p144;
	selp.b16 	%rs210, %rs208, %rs209, %p143;
	and.b16  	%rs211, %rs210, 255;
	selp.b64 	%rd264, %rd261, %rd263, %p144;
	selp.b64 	%rd265, %rd262, %rd264, %p143;
	ld.shared.u8 	%rs212, [_ZZN3cub18CUB_300001_SM_10006detail6reduce28DeviceReduceSingleTileKernelINS2_10policy_hubIN4cuda3std3__45tupleIJblEEEjN6thrust24THRUST_300001_SM_1000_NS8cuda_cub9__find_if7functorIS9_EEE10Policy1000ENSB_12zip_iteratorINS8_IJNSD_26transform_input_iterator_tIbNSB_10device_ptrIdEE17nonZeroComparatorEENSB_17counting_iteratorIlNSB_11use_defaultESP_SP_EEEEEEEPS9_jSF_S9_S9_NS7_10__identityEEEvT0_T1_T2_T3_T4_T6_E12temp_storage+88];
	ld.shared.u64 	%rd266, [_ZZN3cub18CUB_300001_SM_10006detail6reduce28DeviceReduceSingleTileKernelINS2_10policy_hubIN4cuda3std3__45tupleIJblEEEjN6thrust24THRUST_300001_SM_1000_NS8cuda_cub9__find_if7functorIS9_EEE10Policy1000ENSB_12zip_iteratorINS8_IJNSD_26transform_input_iterator_tIbNSB_10device_ptrIdEE17nonZeroComparatorEENSB_17counting_iteratorIlNSB_11use_defaultESP_SP_EEEEEEEPS9_jSF_S9_S9_NS7_10__identityEEEvT0_T1_T2_T3_T4_T6_E12temp_storage+96];
	setp.eq.s16 	%p145, %rs211, 0;
	setp.eq.s16 	%p146, %rs212, 0;
	min.s64 	%rd267, %rd266, %rd265;
	selp.b16 	%rs213, %rs210, 1, %p146;
	selp.b16 	%rs214, %rs212, %rs213, %p145;
	and.b16  	%rs215, %rs214, 255;
	selp.b64 	%rd268, %rd265, %rd267, %p146;
	selp.b64 	%rd269, %rd266, %rd268, %p145;
	ld.shared.u8 	%rs216, [_ZZN3cub18CUB_300001_SM_10006detail6reduce28DeviceReduceSingleTileKernelINS2_10policy_hubIN4cuda3std3__45tupleIJblEEEjN6thrust24THRUST_300001_SM_1000_NS8cuda_cub9__find_if7functorIS9_EEE10Policy1000ENSB_12zip_iteratorINS8_IJNSD_26transform_input_iterator_tIbNSB_10device_ptrIdEE17nonZeroComparatorEENSB_17counting_iteratorIlNSB_11use_defaultESP_SP_EEEEEEEPS9_jSF_S9_S9_NS7_10__identityEEEvT0_T1_T2_T3_T4_T6_E12temp_storage+104];
	ld.shared.u64 	%rd270, [_ZZN3cub18CUB_300001_SM_10006detail6reduce28DeviceReduceSingleTileKernelINS2_10policy_hubIN4cuda3std3__45tupleIJblEEEjN6thrust24THRUST_300001_SM_1000_NS8cuda_cub9__find_if7functorIS9_EEE10Policy1000ENSB_12zip_iteratorINS8_IJNSD_26transform_input_iterator_tIbNSB_10device_ptrIdEE17nonZeroComparatorEENSB_17counting_iteratorIlNSB_11use_defaultESP_SP_EEEEEEEPS9_jSF_S9_S9_NS7_10__identityEEEvT0_T1_T2_T3_T4_T6_E12temp_storage+112];
	setp.eq.s16 	%p147, %rs215, 0;
	setp.eq.s16 	%p148, %rs216, 0;
	min.s64 	%rd271, %rd270, %rd269;
	selp.b16 	%rs217, %rs214, 1, %p148;
	selp.b16 	%rs218, %rs216, %rs217, %p147;
	and.b16  	%rs219, %rs218, 255;
	selp.b64 	%rd272, %rd269, %rd271, %p148;
	selp.b64 	%rd273, %rd270, %rd272, %p147;
	ld.shared.u8 	%rs220, [_ZZN3cub18CUB_300001_SM_10006detail6reduce28DeviceReduceSingleTileKernelINS2_10policy_hubIN4cuda3std3__45tupleIJblEEEjN6thrust24THRUST_300001_SM_1000_NS8cuda_cub9__find_if7functorIS9_EEE10Policy1000ENSB_12zip_iteratorINS8_IJNSD_26transform_input_iterator_tIbNSB_10device_ptrIdEE17nonZeroComparatorEENSB_17counting_iteratorIlNSB_11use_defaultESP_SP_EEEEEEEPS9_jSF_S9_S9_NS7_10__identityEEEvT0_T1_T2_T3_T4_T6_E12temp_storage+120];
	ld.shared.u64 	%rd274, [_ZZN3cub18CUB_300001_SM_10006detail6reduce28DeviceReduceSingleTileKernelINS2_10policy_hubIN4cuda3std3__45tupleIJblEEEjN6thrust24THRUST_300001_SM_1000_NS8cuda_cub9__find_if7functorIS9_EEE10Policy1000ENSB_12zip_iteratorINS8_IJNSD_26transform_input_iterator_tIbNSB_10device_ptrIdEE17nonZeroComparatorEENSB_17counting_iteratorIlNSB_11use_defaultESP_SP_EEEEEEEPS9_jSF_S9_S9_NS7_10__identityEEEvT0_T1_T2_T3_T4_T6_E12temp_storage+128];
	setp.eq.s16 	%p149, %rs219, 0;
	setp.eq.s16 	%p150, %rs220, 0;
	min.s64 	%rd275, %rd274, %rd273;
	selp.b16 	%rs221, %rs218, 1, %p150;
	selp.b16 	%rs383, %rs220, %rs221, %p149;
	selp.b64 	%rd276, %rd273, %rd275, %p150;
	selp.b64 	%rd416, %rd274, %rd276, %p149;
$L__BB13_125:
	mov.u32 	%r429, %tid.x;
	setp.ne.s32 	%p327, %r429, 0;
	@%p327 bra 	$L__BB13_127;
	setp.eq.s16 	%p328, %rs102, 0;
	and.b16  	%rs371, %rs383, 255;
	setp.eq.s16 	%p329, %rs371, 0;
	min.s64 	%rd404, %rd416, %rd117;
	selp.b16 	%rs372, %rs102, 1, %p329;
	selp.b16 	%rs373, %rs383, %rs372, %p328;
	selp.b64 	%rd405, %rd117, %rd404, %p329;
	selp.b64 	%rd406, %rd416, %rd405, %p328;
	st.global.u8 	[%rd1], %rs373;
	st.global.u64 	[%rd1+8], %rd406;
$L__BB13_127:
	ret;

}
	// .globl	_ZN3cub18CUB_300001_SM_10006detail6reduce18DeviceReduceKernelINS2_10policy_hubIN4cuda3std3__45tupleIJblEEEjN6thrust24THRUST_300001_SM_1000_NS8cuda_cub9__find_if7functorIS9_EEE10Policy1000ENSB_12zip_iteratorINS8_IJNSD_26transform_input_iterator_tIbNSB_10device_ptrIdEE17nonZeroComparatorEENSB_17counting_iteratorIlNSB_11use_defaultESP_SP_EEEEEEEjSF_S9_NS7_10__identityEEEvT0_PT3_T1_NS0_13GridEvenShareISX_EET2_T4_
.visible .entry _ZN3cub18CUB_300001_SM_10006detail6reduce18DeviceReduceKernelINS2_10policy_hubIN4cuda3std3__45tupleIJblEEEjN6thrust24THRUST_300001_SM_1000_NS8cuda_cub9__find_if7functorIS9_EEE10Policy1000ENSB_12zip_iteratorINS8_IJNSD_26transform_input_iterator_tIbNSB_10device_ptrIdEE17nonZeroComparatorEENSB_17counting_iteratorIlNSB_11use_defaultESP_SP_EEEEEEEjSF_S9_NS7_10__identityEEEvT0_PT3_T1_NS0_13GridEvenShareISX_EET2_T4_(
	.param .align 8 .b8 _ZN3cub18CUB_300001_SM_10006detail6reduce18DeviceReduceKernelINS2_10policy_hubIN4cuda3std3__45tupleIJblEEEjN6thrust24THRUST_300001_SM_1000_NS8cuda_cub9__find_if7functorIS9_EEE10Policy1000ENSB_12zip_iteratorINS8_IJNSD_26transform_input_iterator_tIbNSB_10device_ptrIdEE17nonZeroComparatorEENSB_17counting_iteratorIlNSB_11use_defaultESP_SP_EEEEEEEjSF_S9_NS7_10__identityEEEvT0_PT3_T1_NS0_13GridEvenShareISX_EET2_T4__param_0[24],
	.param .u64 .ptr .align 1 _ZN3cub18CUB_300001_SM_10006detail6reduce18DeviceReduceKernelINS2_10policy_hubIN4cuda3std3__45tupleIJblEEEjN6thrust24THRUST_300001_SM_1000_NS8cuda_cub9__find_if7functorIS9_EEE10Policy1000ENSB_12zip_iteratorINS8_IJNSD_26transform_input_iterator_tIbNSB_10device_ptrIdEE17nonZeroComparatorEENSB_17counting_iteratorIlNSB_11use_defaultESP_SP_EEEEEEEjSF_S9_NS7_10__identityEEEvT0_PT3_T1_NS0_13GridEvenShareISX_EET2_T4__param_1,
	.param .u32 _ZN3cub18CUB_300001_SM_10006detail6reduce18DeviceReduceKernelINS2_10policy_hubIN4cuda3std3__45tupleIJblEEEjN6thrust24THRUST_300001_SM_1000_NS8cuda_cub9__find_if7functorIS9_EEE10Policy1000ENSB_12zip_iteratorINS8_IJNSD_26transform_input_iterator_tIbNSB_10device_ptrIdEE17nonZeroComparatorEENSB_17counting_iteratorIlNSB_11use_defaultESP_SP_EEEEEEEjSF_S9_NS7_10__identityEEEvT0_PT3_T1_NS0_13GridEvenShareISX_EET2_T4__param_2,
	.param .align 4 .b8 _ZN3cub18CUB_300001_SM_10006detail6reduce18DeviceReduceKernelINS2_10policy_hubIN4cuda3std3__45tupleIJblEEEjN6thrust24THRUST_300001_SM_1000_NS8cuda_cub9__find_if7functorIS9_EEE10Policy1000ENSB_12zip_iteratorINS8_IJNSD_26transform_input_iterator_tIbNSB_10device_ptrIdEE17nonZeroComparatorEENSB_17counting_iteratorIlNSB_11use_defaultESP_SP_EEEEEEEjSF_S9_NS7_10__identityEEEvT0_PT3_T1_NS0_13GridEvenShareISX_EET2_T4__param_3[40],
	.param .align 1 .b8 _ZN3cub18CUB_300001_SM_10006detail6reduce18DeviceReduceKernelINS2_10policy_hubIN4cuda3std3__45tupleIJblEEEjN6thrust24THRUST_300001_SM_1000_NS8cuda_cub9__find_if7functorIS9_EEE10Policy1000ENSB_12zip_iteratorINS8_IJNSD_26transform_input_iterator_tIbNSB_10device_ptrIdEE17nonZeroComparatorEENSB_17counting_iteratorIlNSB_11use_defaultESP_SP_EEEEEEEjSF_S9_NS7_10__identityEEEvT0_PT3_T1_NS0_13GridEvenShareISX_EET2_T4__param_4[1],
	.param .align 1 .b8 _ZN3cub18CUB_300001_SM_10006detail6reduce18DeviceReduceKernelINS2_10policy_hubIN4cuda3std3__45tupleIJblEEEjN6thrust24THRUST_300001_SM_1000_NS8cuda_cub9__find_if7functorIS9_EEE10Policy1000ENSB_12zip_iteratorINS8_IJNSD_26transform_input_iterator_tIbNSB_10device_ptrIdEE17nonZeroComparatorEENSB_17counting_iteratorIlNSB_11use_defaultESP_SP_EEEEEEEjSF_S9_NS7_10__identityEEEvT0_PT3_T1_NS0_13GridEvenShareISX_EET2_T4__param_5[1]
)
.maxntid 256
{
	.reg .pred 	%p<327>;
	.reg .b16 	%rs<409>;
	.reg .b32 	%r<488>;
	.reg .b64 	%rd<478>;
	.reg .b64 	%fd<84>;
	// demoted variable
	.shared .align 8 .b8 _ZZN3cub18CUB_300001_SM_10006detail6reduce18DeviceReduceKernelINS2_10policy_hubIN4cuda3std3__45tupleIJblEEEjN6thrust24THRUST_300001_SM_1000_NS8cuda_cub9__find_if7functorIS9_EEE10Policy1000ENSB_12zip_iteratorINS8_IJNSD_26transform_input_iterator_tIbNSB_10device_ptrIdEE17nonZeroComparatorEENSB_17counting_iteratorIlNSB_11use_defaultESP_SP_EEEEEEEjSF_S9_NS7_10__identityEEEvT0_PT3_T1_NS0_13GridEvenShareISX_EET2_T4_E12temp_storage[152];
	ld.param.u64 	%rd113, [_ZN3cub18CUB_300001_SM_10006detail6reduce18DeviceReduceKernelINS2_10policy_hubIN4cuda3std3__45tupleIJblEEEjN6thrust24THRUST_300001_SM_1000_NS8cuda_cub9__find_if7functorIS9_EEE10Policy1000ENSB_12zip_iteratorINS8_IJNSD_26transform_input_iterator_tIbNSB_10device_ptrIdEE17nonZeroComparatorEENSB_17counting_iteratorIlNSB_11use_defaultESP_SP_EEEEEEEjSF_S9_NS7_10__identityEEEvT0_PT3_T1_NS0_13GridEvenShareISX_EET2_T4__param_0+16];
	ld.param.u32 	%r1, [_ZN3cub18CUB_300001_SM_10006detail6reduce18DeviceReduceKernelINS2_10policy_hubIN4cuda3std3__45tupleIJblEEEjN6thrust24THRUST_300001_SM_1000_NS8cuda_cub9__find_if7functorIS9_EEE10Policy1000ENSB_12zip_iteratorINS8_IJNSD_26transform_input_iterator_tIbNSB_10device_ptrIdEE17nonZeroComparatorEENSB_17counting_iteratorIlNSB_11use_defaultESP_SP_EEEEEEEjSF_S9_NS7_10__identityEEEvT0_PT3_T1_NS0_13GridEvenShareISX_EET2_T4__param_3+20];
	ld.param.u32 	%r2, [_ZN3cub18CUB_300001_SM_10006detail6reduce18DeviceReduceKernelINS2_10policy_hubIN4cuda3std3__45tupleIJblEEEjN6thrust24THRUST_300001_SM_1000_NS8cuda_cub9__find_if7functorIS9_EEE10Policy1000ENSB_12zip_iteratorINS8_IJNSD_26transform_input_iterator_tIbNSB_10device_ptrIdEE17nonZeroComparatorEENSB_17counting_iteratorIlNSB_11use_defaultESP_SP_EEEEEEEjSF_S9_NS7_10__identityEEEvT0_PT3_T1_NS0_13GridEvenShareISX_EET2_T4__param_3+24];
	ld.param.u64 	%rd112, [_ZN3cub18CUB_300001_SM_10006detail6reduce18DeviceReduceKernelINS2_10policy_hubIN4cuda3std3__45tupleIJblEEEjN6thrust24THRUST_300001_SM_1000_NS8cuda_cub9__find_if7functorIS9_EEE10Policy1000ENSB_12zip_iteratorINS8_IJNSD_26transform_input_iterator_tIbNSB_10device_ptrIdEE17nonZeroComparatorEENSB_17counting_iteratorIlNSB_11use_defaultESP_SP_EEEEEEEjSF_S9_NS7_10__identityEEEvT0_PT3_T1_NS0_13GridEvenShareISX_EET2_T4__param_0];
	cvta.to.global.u64 	%rd1, %rd112;
	mov.u32 	%r3, %ctaid.x;
	shl.b32 	%r4, %r2, 10;
	shl.b32 	%r5, %r3, 10;
	sub.s32 	%r6, %r1, %r5;
	setp.gt.u32 	%p1, %r6, 1023;
	@%p1 bra 	$L__BB14_78;
	mov.u32 	%r7, %tid.x;
	setp.ge.u32 	%p150, %r7, %r6;
	mov.b16 	%rs377, 0;
	mov.b64 	%rd446, 0;
	mov.u32 	%r475, %r7;
	@%p150 bra 	$L__BB14_3;
	add.s32 	%r221, %r5, %r7;
	cvt.u64.u32 	%rd278, %r221;
	mul.wide.u32 	%rd279, %r221, 8;
	add.s64 	%rd280, %rd1, %rd279;
	add.s64 	%rd446, %rd113, %rd278;
	ld.global.f64 	%fd51, [%rd280];
	abs.f64 	%fd52, %fd51;
	ld.const.f64 	%fd53, [ZERO];
	setp.gt.f64 	%p151, %fd52, %fd53;
	selp.u16 	%rs377, 1, 0, %p151;
	add.s32 	%r475, %r7, 256;
$L__BB14_3:
	setp.ge.u32 	%p152, %r475, %r6;
	@%p152 bra 	$L__BB14_16;
	ld.const.f64 	%fd1, [ZERO];
	not.b32 	%r222, %r475;
	add.s32 	%r10, %r1, %r222;
	sub.s32 	%r223, %r10, %r5;
	shr.u32 	%r224, %r223, 8;
	add.s32 	%r11, %r224, 1;
	and.b32  	%r12, %r11, 7;
	setp.lt.u32 	%p153, %r223, 1792;
	@%p153 bra 	$L__BB14_8;
	add.s32 	%r474, %r475, 1024;
	add.s32 	%r473, %r475, %r5;
	and.b32  	%r225, %r11, 33554424;
	neg.s32 	%r472, %r225;
$L__BB14_6:
	.pragma "nounroll";
	cvt.u64.u32 	%rd282, %r473;
	mul.wide.u32 	%rd283, %r473, 8;
	add.s64 	%rd284, %rd1, %rd283;
	add.s64 	%rd285, %rd113, %rd282;
	ld.global.f64 	%fd54, [%rd284];
	abs.f64 	%fd55, %fd54;
	setp.gt.f64 	%p154, %fd55, %fd1;
	selp.u16 	%rs222, 1, 0, %p154;
	and.b16  	%rs223, %rs377, 255;
	setp.ne.s16 	%p156, %rs223, 0;
	and.pred  	%p157, %p156, %p154;
	min.s64 	%rd286, %rd285, %rd446;
	setp.eq.s16 	%p158, %rs223, 0;
	selp.b64 	%rd287, %rd285, %rd446, %p158;
	selp.b16 	%rs224, %rs222, %rs377, %p158;
	selp.b64 	%rd288, %rd286, %rd287, %p157;
	selp.b16 	%rs225, 1, %rs224, %p157;
	and.b16  	%rs226, %rs225, 255;
	add.s32 	%r226, %r473, 256;
	cvt.u64.u32 	%rd289, %r226;
	mul.wide.u32 	%rd290, %r226, 8;
	add.s64 	%rd291, %rd1, %rd290;
	add.s64 	%rd292, %rd113, %rd289;
	ld.global.f64 	%fd56, [%rd291];
	abs.f64 	%fd57, %fd56;
	setp.gt.f64 	%p159, %fd57, %fd1;
	selp.u16 	%rs227, 1, 0, %p159;
	setp.ne.s16 	%p161, %rs226, 0;
	and.pred  	%p162, %p161, %p159;
	min.s64 	%rd293, %rd292, %rd288;
	setp.eq.s16 	%p163, %rs226, 0;
	selp.b64 	%rd294, %rd292, %rd288, %p163;
	selp.b16 	%rs228, %rs227, %rs225, %p163;
	selp.b64 	%rd295, %rd293, %rd294, %p162;
	selp.b16 	%rs229, 1, %rs228, %p162;
	and.b16  	%rs230, %rs229, 255;
	add.s32 	%r227, %r473, 512;
	cvt.u64.u32 	%rd296, %r227;
	mul.wide.u32 	%rd297, %r227, 8;
	add.s64 	%rd298, %rd1, %rd297;
	add.s64 	%rd299, %rd113, %rd296;
	ld.global.f64 	%fd58, [%rd298];
	abs.f64 	%fd59, %fd58;
	setp.gt.f64 	%p164, %fd59, %fd1;
	selp.u16 	%rs231, 1, 0, %p164;
	setp.ne.s16 	%p166, %rs230, 0;
	and.pred  	%p167, %p166, %p164;
	min.s64 	%rd300, %rd299, %rd295;
	setp.eq.s16 	%p168, %rs230, 0;
	selp.b64 	%rd301, %rd299, %rd295, %p168;
	selp.b16 	%rs232, %rs231, %rs229, %p168;
	selp.b64 	%rd302, %rd300, %rd301, %p167;
	selp.b16 	%rs233, 1, %rs232, %p167;
	and.b16  	%rs234, %rs233, 255;
	add.s32 	%r228, %r473, 768;
	cvt.u64.u32 	%rd303, %r228;
	mul.wide.u32 	%rd304, %r228, 8;
	add.s64 	%rd305, %rd1, %rd304;
	add.s64 	%rd306, %rd113, %rd303;
	ld.global.f64 	%fd60, [%rd305];
	abs.f64 	%fd61, %fd60;
	setp.gt.f64 	%p169, %fd61, %fd1;
	selp.u16 	%rs235, 1, 0, %p169;
	setp.ne.s16 	%p171, %rs234, 0;
	and.pred  	%p172, %p171, %p169;
	min.s64 	%rd307, %rd306, %rd302;
	setp.eq.s16 	%p173, %rs234, 0;
	selp.b64 	%rd308, %rd306, %rd302, %p173;
	selp.b16 	%rs236, %rs235, %rs233, %p173;
	selp.b64 	%rd309, %rd307, %rd308, %p172;
	selp.b16 	%rs237, 1, %rs236, %p172;
	and.b16  	%rs238, %rs237, 255;
	add.s32 	%r229, %r473, 1024;
	cvt.u64.u32 	%rd310, %r229;
	mul.wide.u32 	%rd311, %r229, 8;
	add.s64 	%rd312, %rd1, %rd311;
	add.s64 	%rd313, %rd113, %rd310;
	ld.global.f64 	%fd62, [%rd312];
	abs.f64 	%fd63, %fd62;
	setp.gt.f64 	%p174, %fd63, %fd1;
	selp.u16 	%rs239, 1, 0, %p174;
	setp.ne.s16 	%p176, %rs238, 0;
	and.pred  	%p177, %p176, %p174;
	min.s64 	%rd314, %rd313, %rd309;
	setp.eq.s16 	%p178, %rs238, 0;
	selp.b64 	%rd315, %rd313, %rd309, %p178;
	selp.b16 	%rs240, %rs239, %rs237, %p178;
	selp.b64 	%rd316, %rd314, %rd315, %p177;
	selp.b16 	%rs241, 1, %rs240, %p177;
	and.b16  	%rs242, %rs241, 255;
	add.s32 	%r230, %r473, 1280;
	cvt.u64.u32 	%rd317, %r230;
	mul.wide.u32 	%rd318, %r230, 8;
	add.s64 	%rd319, %rd1, %rd318;
	add.s64 	%rd320, %rd113, %rd317;
	ld.global.f64 	%fd64, [%rd319];
	abs.f64 	%fd65, %fd64;
	setp.gt.f64 	%p179, %fd65, %fd1;
	selp.u16 	%rs243, 1, 0, %p179;
	setp.ne.s16 	%p181, %rs242, 0;
	and.pred  	%p182, %p181, %p179;
	min.s64 	%rd321, %rd320, %rd316;
	setp.eq.s16 	%p183, %rs242, 0;
	selp.b64 	%rd322, %rd320, %rd316, %p183;
	selp.b16 	%rs244, %rs243, %rs241, %p183;
	selp.b64 	%rd323, %rd321, %rd322, %p182;
	selp.b16 	%rs245, 1, %rs244, %p182;
	and.b16  	%rs246, %rs245, 255;
	add.s32 	%r231, %r473, 1536;
	cvt.u64.u32 	%rd324, %r231;
	mul.wide.u32 	%rd325, %r231, 8;
	add.s64 	%rd326, %rd1, %rd325;
	add.s64 	%rd327, %rd113, %rd324;
	ld.global.f64 	%fd66, [%rd326];
	abs.f64 	%fd67, %fd66;
	setp.gt.f64 	%p184, %fd67, %fd1;
	selp.u16 	%rs247, 1, 0, %p184;
	setp.ne.s16 	%p186, %rs246, 0;
	and.pred  	%p187, %p186, %p184;
	min.s64 	%rd328, %rd327, %rd323;
	setp.eq.s16 	%p188, %rs246, 0;
	selp.b64 	%rd329, %rd327, %rd323, %p188;
	selp.b16 	%rs248, %rs247, %rs245, %p188;
	selp.b64 	%rd330, %rd328, %rd329, %p187;
	selp.b16 	%rs249, 1, %rs248, %p187;
	and.b16  	%rs250, %rs249, 255;
	add.s32 	%r232, %r473, 1792;
	cvt.u64.u32 	%rd331, %r232;
	mul.wide.u32 	%rd332, %r232, 8;
	add.s64 	%rd333, %rd1, %rd332;
	add.s64 	%rd334, %rd113, %rd331;
	ld.global.f64 	%fd68, [%rd333];
	abs.f64 	%fd69, %fd68;
	setp.gt.f64 	%p189, %fd69, %fd1;
	selp.u16 	%rs251, 1, 0, %p189;
	setp.ne.s16 	%p191, %rs250, 0;
	and.pred  	%p192, %p191, %p189;
	min.s64 	%rd335, %rd334, %rd330;
	setp.eq.s16 	%p193, %rs250, 0;
	selp.b64 	%rd336, %rd334, %rd330, %p193;
	selp.b16 	%rs252, %rs251, %rs249, %p193;
	selp.b64 	%rd446, %rd335, %rd336, %p192;
	selp.b16 	%rs377, 1, %rs252, %p192;
	add.s32 	%r474, %r474, 2048;
	add.s32 	%r473, %r473, 2048;
	add.s32 	%r472, %r472, 8;
	setp.ne.s32 	%p194, %r472, 0;
	@%p194 bra 	$L__BB14_6;
	add.s32 	%r475, %r474, -1024;
$L__BB14_8:
	setp.eq.s32 	%p195, %r12, 0;
	@%p195 bra 	$L__BB14_16;
	setp.lt.u32 	%p196, %r12, 4;
	@%p196 bra 	$L__BB14_11;
	add.s32 	%r233, %r5, %r475;
	cvt.u64.u32 	%rd338, %r233;
	mul.wide.u32 	%rd339, %r233, 8;
	add.s64 	%rd340, %rd1, %rd339;
	add.s64 	%rd341, %rd113, %rd338;
	ld.global.f64 	%fd70, [%rd340];
	abs.f64 	%fd71, %fd70;
	setp.gt.f64 	%p197, %fd71, %fd1;
	selp.u16 	%rs254, 1, 0, %p197;
	and.b16  	%rs255, %rs377, 255;
	setp.ne.s16 	%p199, %rs255, 0;
	and.pred  	%p200, %p199, %p197;
	min.s64 	%rd342, %rd341, %rd446;
	setp.eq.s16 	%p201, %rs255, 0;
	selp.b64 	%rd343, %rd341, %rd446, %p201;
	selp.b16 	%rs256, %rs254, %rs377, %p201;
	selp.b64 	%rd344, %rd342, %rd343, %p200;
	selp.b16 	%rs257, 1, %rs256, %p200;
	and.b16  	%rs258, %rs257, 255;
	add.s32 	%r234, %r233, 256;
	cvt.u64.u32 	%rd345, %r234;
	mul.wide.u32 	%rd346, %r234, 8;
	add.s64 	%rd347, %rd1, %rd346;
	add.s64 	%rd348, %rd113, %rd345;
	ld.global.f64 	%fd72, [%rd347];
	abs.f64 	%fd73, %fd72;
	setp.gt.f64 	%p202, %fd73, %fd1;
	selp.u16 	%rs259, 1, 0, %p202;
	setp.ne.s16 	%p204, %rs258, 0;
	and.pred  	%p205, %p204, %p202;
	min.s64 	%rd349, %rd348, %rd344;
	setp.eq.s16 	%p206, %rs258, 0;
	selp.b64 	%rd350, %rd348, %rd344, %p206;
	selp.b16 	%rs260, %rs259, %rs257, %p206;
	selp.b64 	%rd351, %rd349, %rd350, %p205;
	selp.b16 	%rs261, 1, %rs260, %p205;
	and.b16  	%rs262, %rs261, 255;
	add.s32 	%r235, %r233, 512;
	cvt.u64.u32 	%rd352, %r235;
	mul.wide.u32 	%rd353, %r235, 8;
	add.s64 	%rd354, %rd1, %rd353;
	add.s64 	%rd355, %rd113, %rd352;
	ld.global.f64 	%fd74, [%rd354];
	abs.f64 	%fd75, %fd74;
	setp.gt.f64 	%p207, %fd75, %fd1;
	selp.u16 	%rs263, 1, 0, %p207;
	setp.ne.s16 	%p209, %rs262, 0;
	and.pred  	%p210, %p209, %p207;
	min.s64 	%rd356, %rd355, %rd351;
	setp.eq.s16 	%p211, %rs262, 0;
	selp.b64 	%rd357, %rd355, %rd351, %p211;
	selp.b16 	%rs264, %rs263, %rs261, %p211;
	selp.b64 	%rd358, %rd356, %rd357, %p210;
	selp.b16 	%rs265, 1, %rs264, %p210;
	and.b16  	%rs266, %rs265, 255;
	add.s32 	%r236, %r233, 768;
	cvt.u64.u32 	%rd359, %r236;
	mul.wide.u32 	%rd360, %r236, 8;
	add.s64 	%rd361, %rd1, %rd360;
	add.s64 	%rd362, %rd113, %rd359;
	ld.global.f64 	%fd76, [%rd361];
	abs.f64 	%fd77, %fd76;
	setp.gt.f64 	%p212, %fd77, %fd1;
	selp.u16 	%rs267, 1, 0, %p212;
	setp.ne.s16 	%p214, %rs266, 0;
	and.pred  	%p215, %p214, %p212;
	min.s64 	%rd363, %rd362, %rd358;
	setp.eq.s16 	%p216, %rs266, 0;
	selp.b64 	%rd364, %rd362, %rd358, %p216;
	selp.b16 	%rs268, %rs267, %rs265, %p216;
	selp.b64 	%rd446, %rd363, %rd364, %p215;
	selp.b16 	%rs377, 1, %rs268, %p215;
	add.s32 	%r475, %r475, 1024;
$L__BB14_11:
	and.b32  	%r237, %r11, 3;
	setp.eq.s32 	%p217, %r237, 0;
	@%p217 bra 	$L__BB14_16;
	setp.eq.s32 	%p218, %r237, 1;
	@%p218 bra 	$L__BB14_14;
	add.s32 	%r238, %r5, %r475;
	cvt.u64.u32 	%rd366, %r238;
	mul.wide.u32 	%rd367, %r238, 8;
	add.s64 	%rd368, %rd1, %rd367;
	add.s64 	%rd369, %rd113, %rd366;
	ld.global.f64 	%fd78, [%rd368];
	abs.f64 	%fd79, %fd78;
	setp.gt.f64 	%p219, %fd79, %fd1;
	selp.u16 	%rs270, 1, 0, %p219;
	and.b16  	%rs271, %rs377, 255;
	setp.ne.s16 	%p221, %rs271, 0;
	and.pred  	%p222, %p221, %p219;
	min.s64 	%rd370, %rd369, %rd446;
	setp.eq.s16 	%p223, %rs271, 0;
	selp.b64 	%rd371, %rd369, %rd446, %p223;
	selp.b16 	%rs272, %rs270, %rs377, %p223;
	selp.b64 	%rd372, %rd370, %rd371, %p222;
	selp.b16 	%rs273, 1, %rs272, %p222;
	and.b16  	%rs274, %rs273, 255;
	add.s32 	%r239, %r238, 256;
	cvt.u64.u32 	%rd373, %r239;
	mul.wide.u32 	%rd374, %r239, 8;
	add.s64 	%rd375, %rd1, %rd374;
	add.s64 	%rd376, %rd113, %rd373;
	ld.global.f64 	%fd80, [%rd375];
	abs.f64 	%fd81, %fd80;
	setp.gt.f64 	%p224, %fd81, %fd1;
	selp.u16 	%rs275, 1, 0, %p224;
	setp.ne.s16 	%p226, %rs274, 0;
	and.pred  	%p227, %p226, %p224;
	min.s64 	%rd377, %rd376, %rd372;
	setp.eq.s16 	%p228, %rs274, 0;
	selp.b64 	%rd378, %rd376, %rd372, %p228;
	selp.b16 	%rs276, %rs275, %rs273, %p228;
	selp.b64 	%rd446, %rd377, %rd378, %p227;
	selp.b16 	%rs377, 1, %rs276, %p227;
	add.s32 	%r475, %r475, 512;
$L__BB14_14:
	and.b32  	%r240, %r10, 256;
	setp.ne.s32 	%p229, %r240, 0;
	@%p229 bra 	$L__BB14_16;
	add.s32 	%r241, %r5, %r475;
	cvt.u64.u32 	%rd379, %r241;
	mul.wide.u32 	%rd380, %r241, 8;
	add.s64 	%rd381, %rd1, %rd380;
	add.s64 	%rd382, %rd113, %rd379;
	ld.global.f64 	%fd82, [%rd381];
	abs.f64 	%fd83, %fd82;
	setp.gt.f64 	%p230, %fd83, %fd1;
	selp.u16 	%rs277, 1, 0, %p230;
	and.b16  	%rs278, %rs377, 255;
	setp.ne.s16 	%p232, %rs278, 0;
	and.pred  	%p233, %p232, %p230;
	min.s64 	%rd383, %rd382, %rd446;
	setp.eq.s16 	%p234, %rs278, 0;
	selp.b64 	%rd384, %rd382, %rd446, %p234;
	selp.b16 	%rs279, %rs277, %rs377, %p234;
	selp.b64 	%rd446, %rd383, %rd384, %p233;
	selp.b16 	%rs377, 1, %rs279, %p233;
$L__BB14_16:
	setp.lt.u32 	%p235, %r6, 256;
	@%p235 bra 	$L__BB14_41;
	// begin inline asm
	mov.u32 %r360, %laneid;
	// end inline asm
	cvt.u32.u16 	%r381, %rs377;
	and.b32  	%r362, %r381, 255;
	mov.b32 	%r378, 1;
	mov.b32 	%r379, 31;
	mov.b32 	%r380, -1;
	// begin inline asm
	shfl.sync.down.b32 %r361, %r362, %r378, %r379, %r380;
	// end inline asm
	// begin inline asm
	shfl.sync.down.b32 %r366, %r367, %r378, %r379, %r380;
	// end inline asm
	mov.b64 	{%r372, %r377}, %rd446;
	// begin inline asm
	shfl.sync.down.b32 %r371, %r372, %r378, %r379, %r380;
	// end inline asm
	// begin inline asm
	shfl.sync.down.b32 %r376, %r377, %r378, %r379, %r380;
	// end inline asm
	mov.b64 	%rd17, {%r371, %r376};
	cvt.u16.u32 	%rs15, %r361;
	setp.gt.s32 	%p285, %r360, 30;
	@%p285 bra 	$L__BB14_21;
	and.b16  	%rs321, %rs377, 255;
	setp.eq.s16 	%p286, %rs321, 0;
	and.b16  	%rs322, %rs15, 255;
	setp.eq.s16 	%p287, %rs322, 0;
	or.pred  	%p288, %p286, %p287;
	@%p288 bra 	$L__BB14_20;
	min.s64 	%rd446, %rd17, %rd446;
	mov.b16 	%rs377, 1;
	bra.uni 	$L__BB14_21;
$L__BB14_20:
	setp.eq.s16 	%p289, %rs321, 0;
	selp.b64 	%rd446, %rd17, %rd446, %p289;
	selp.b16 	%rs377, %rs15, %rs377, %p289;
$L__BB14_21:
	cvt.u32.u16 	%r402, %rs377;
	and.b32  	%r383, %r402, 255;
	mov.b32 	%r399, 2;
	mov.b32 	%r400, 31;
	mov.b32 	%r401, -1;
	// begin inline asm
	shfl.sync.down.b32 %r382, %r383, %r399, %r400, %r401;
	// end inline asm
	// begin inline asm
	shfl.sync.down.b32 %r387, %r388, %r399, %r400, %r401;
	// end inline asm
	mov.b64 	{%r393, %r398}, %rd446;
	// begin inline asm
	shfl.sync.down.b32 %r392, %r393, %r399, %r400, %r401;
	// end inline asm
	// begin inline asm
	shfl.sync.down.b32 %r397, %r398, %r399, %r400, %r401;
	// end inline asm
	mov.b64 	%rd21, {%r392, %r397};
	cvt.u16.u32 	%rs18, %r382;
	setp.gt.s32 	%p290, %r360, 29;
	@%p290 bra 	$L__BB14_25;
	and.b16  	%rs325, %rs377, 255;
	setp.eq.s16 	%p291, %rs325, 0;
	and.b16  	%rs326, %rs18, 255;
	setp.eq.s16 	%p292, %rs326, 0;
	or.pred  	%p293, %p291, %p292;
	@%p293 bra 	$L__BB14_24;
	min.s64 	%rd446, %rd21, %rd446;
	mov.b16 	%rs377, 1;
	bra.uni 	$L__BB14_25;
$L__BB14_24:
	setp.eq.s16 	%p294, %rs325, 0;
	selp.b64 	%rd446, %rd21, %rd446, %p294;
	selp.b16 	%rs377, %rs18, %rs377, %p294;
$L__BB14_25:
	cvt.u32.u16 	%r423, %rs377;
	and.b32  	%r404, %r423, 255;
	mov.b32 	%r420, 4;
	mov.b32 	%r421, 31;
	mov.b32 	%r422, -1;
	// begin inline asm
	shfl.sync.down.b32 %r403, %r404, %r420, %r421, %r422;
	// end inline asm
	// begin inline asm
	shfl.sync.down.b32 %r408, %r409, %r420, %r421, %r422;
	// end inline asm
	mov.b64 	{%r414, %r419}, %rd446;
	// begin inline asm
	shfl.sync.down.b32 %r413, %r414, %r420, %r421, %r422;
	// end inline asm
	// begin inline asm
	shfl.sync.down.b32 %r418, %r419, %r420, %r421, %r422;
	// end inline asm
	mov.b64 	%rd25, {%r413, %r418};
	cvt.u16.u32 	%rs21, %r403;
	setp.gt.s32 	%p295, %r360, 27;
	@%p295 bra 	$L__BB14_29;
	and.b16  	%rs329, %rs377, 255;
	setp.eq.s16 	%p296, %rs329, 0;
	and.b16  	%rs330, %rs21, 255;
	setp.eq.s16 	%p297, %rs330, 0;
	or.pred  	%p298, %p296, %p297;
	@%p298 bra 	$L__BB14_28;
	min.s64 	%rd446, %rd25, %rd446;
	mov.b16 	%rs377, 1;
	bra.uni 	$L__BB14_29;
$L__BB14_28:
	setp.eq.s16 	%p299, %rs329, 0;
	selp.b64 	%rd446, %rd25, %rd446, %p299;
	selp.b16 	%rs377, %rs21, %rs377, %p299;
$L__BB14_29:
	cvt.u32.u16 	%r444, %rs377;
	and.b32  	%r425, %r444, 255;
	mov.b32 	%r441, 8;
	mov.b32 	%r442, 31;
	mov.b32 	%r443, -1;
	// begin inline asm
	shfl.sync.down.b32 %r424, %r425, %r441, %r442, %r443;
	// end inline asm
	// begin inline asm
	shfl.sync.down.b32 %r429, %r430, %r441, %r442, %r443;
	// end inline asm
	mov.b64 	{%r435, %r440}, %rd446;
	// begin inline asm
	shfl.sync.down.b32 %r434, %r435, %r441, %r442, %r443;
	// end inline asm
	// begin inline asm
	shfl.sync.down.b32 %r439, %r440, %r441, %r442, %r443;
	// end inline asm
	mov.b64 	%rd29, {%r434, %r439};
	cvt.u16.u32 	%rs24, %r424;
	setp.gt.s32 	%p300, %r360, 23;
	@%p300 bra 	$L__BB14_33;
	and.b16  	%rs333, %rs377, 255;
	setp.eq.s16 	%p301, %rs333, 0;
	and.b16  	%rs334, %rs24, 255;
	setp.eq.s16 	%p302, %rs334, 0;
	or.pred  	%p303, %p301, %p302;
	@%p303 bra 	$L__BB14_32;
	min.s64 	%rd446, %rd29, %rd446;
	mov.b16 	%rs377, 1;
	bra.uni 	$L__BB14_33;
$L__BB14_32:
	setp.eq.s16 	%p304, %rs333, 0;
	selp.b64 	%rd446, %rd29, %rd446, %p304;
	selp.b16 	%rs377, %rs24, %rs377, %p304;
$L__BB14_33:
	cvt.u32.u16 	%r465, %rs377;
	and.b32  	%r446, %r465, 255;
	mov.b32 	%r462, 16;
	mov.b32 	%r463, 31;
	mov.b32 	%r464, -1;
	// begin inline asm
	shfl.sync.down.b32 %r445, %r446, %r462, %r463, %r464;
	// end inline asm
	// begin inline asm
	shfl.sync.down.b32 %r450, %r451, %r462, %r463, %r464;
	// end inline asm
	mov.b64 	{%r456, %r461}, %rd446;
	// begin inline asm
	shfl.sync.down.b32 %r455, %r456, %r462, %r463, %r464;
	// end inline asm
	// begin inline asm
	shfl.sync.down.b32 %r460, %r461, %r462, %r463, %r464;
	// end inline asm
	mov.b64 	%rd33, {%r455, %r460};
	cvt.u16.u32 	%rs27, %r445;
	setp.gt.s32 	%p305, %r360, 15;
	@%p305 bra 	$L__BB14_37;
	and.b16  	%rs337, %rs377, 255;
	setp.eq.s16 	%p306, %rs337, 0;
	and.b16  	%rs338, %rs27, 255;
	setp.eq.s16 	%p307, %rs338, 0;
	or.pred  	%p308, %p306, %p307;
	@%p308 bra 	$L__BB14_36;
	min.s64 	%rd446, %rd33, %rd446;
	mov.b16 	%rs377, 1;
	bra.uni 	$L__BB14_37;
$L__BB14_36:
	setp.eq.s16 	%p309, %rs337, 0;
	selp.b16 	%rs377, %rs27, %rs377, %p309;
	selp.b64 	%rd446, %rd33, %rd446, %p309;
$L__BB14_37:
	setp.ne.s32 	%p310, %r360, 0;
	@%p310 bra 	$L__BB14_39;
	shr.u32 	%r466, %r7, 1;
	and.b32  	%r467, %r466, 496;
	mov.u32 	%r468, _ZZN3cub18CUB_300001_SM_10006detail6reduce18DeviceReduceKernelINS2_10policy_hubIN4cuda3std3__45tupleIJblEEEjN6thrust24THRUST_300001_SM_1000_NS8cuda_cub9__find_if7functorIS9_EEE10Policy1000ENSB_12zip_iteratorINS8_IJNSD_26transform_input_iterator_tIbNSB_10device_ptrIdEE17nonZeroComparatorEENSB_17counting_iteratorIlNSB_11use_defaultESP_SP_EEEEEEEjSF_S9_NS7_10__identityEEEvT0_PT3_T1_NS0_13GridEvenShareISX_EET2_T4_E12temp_storage;
	add.s32 	%r469, %r468, %r467;
	st.shared.u8 	[%r469+8], %rs377;
	st.shared.u64 	[%r469+16], %rd446;
$L__BB14_39:
	bar.sync 	0;
	setp.ne.s32 	%p311, %r7, 0;
	@%p311 bra 	$L__BB14_123;
	ld.shared.u8 	%rs341, [_ZZN3cub18CUB_300001_SM_10006detail6reduce18DeviceReduceKernelINS2_10policy_hubIN4cuda3std3__45tupleIJblEEEjN6thrust24THRUST_300001_SM_1000_NS8cuda_cub9__find_if7functorIS9_EEE10Policy1000ENSB_12zip_iteratorINS8_IJNSD_26transform_input_iterator_tIbNSB_10device_ptrIdEE17nonZeroComparatorEENSB_17counting_iteratorIlNSB_11use_defaultESP_SP_EEEEEEEjSF_S9_NS7_10__identityEEEvT0_PT3_T1_NS0_13GridEvenShareISX_EET2_T4_E12temp_storage+24];
	ld.shared.u64 	%rd406, [_ZZN3cub18CUB_300001_SM_10006detail6reduce18DeviceReduceKernelINS2_10policy_hubIN4cuda3std3__45tupleIJblEEEjN6thrust24THRUST_300001_SM_1000_NS8cuda_cub9__find_if7functorIS9_EEE10Policy1000ENSB_12zip_iteratorINS8_IJNSD_26transform_input_iterator_tIbNSB_10device_ptrIdEE17nonZeroComparatorEENSB_17counting_iteratorIlNSB_11use_defaultESP_SP_EEEEEEEjSF_S9_NS7_10__identityEEEvT0_PT3_T1_NS0_13GridEvenShareISX_EET2_T4_E12temp_storage+32];
	and.b16  	%rs342, %rs377, 255;
	setp.eq.s16 	%p312, %rs342, 0;
	setp.eq.s16 	%p313, %rs341, 0;
	min.s64 	%rd407, %rd406, %rd446;
	selp.b16 	%rs343, %rs377, 1, %p313;
	selp.b16 	%rs344, %rs341, %rs343, %p312;
	and.b16  	%rs345, %rs344, 255;
	selp.b64 	%rd408, %rd446, %rd407, %p313;
	selp.b64 	%rd409, %rd406, %rd408, %p312;
	ld.shared.u8 	%rs346, [_ZZN3cub18CUB_300001_SM_10006detail6reduce18DeviceReduceKernelINS2_10policy_hubIN4cuda3std3__45tupleIJblEEEjN6thrust24THRUST_300001_SM_1000_NS8cuda_cub9__find_if7functorIS9_EEE10Policy1000ENSB_12zip_iteratorINS8_IJNSD_26transform_input_iterator_tIbNSB_10device_ptrIdEE17nonZeroComparatorEENSB_17counting_iteratorIlNSB_11use_defaultESP_SP_EEEEEEEjSF_S9_NS7_10__identityEEEvT0_PT3_T1_NS0_13GridEvenShareISX_EET2_T4_E12temp_storage+40];
	ld.shared.u64 	%rd410, [_ZZN3cub18CUB_300001_SM_10006detail6reduce18DeviceReduceKernelINS2_10policy_hubIN4cuda3std3__45tupleIJblEEEjN6thrust24THRUST_300001_SM_1000_NS8cuda_cub9__find_if7functorIS9_EEE10Policy1000ENSB_12zip_iteratorINS8_IJNSD_26transform_input_iterator_tIbNSB_10device_ptrIdEE17nonZeroComparatorEENSB_17counting_iteratorIlNSB_11use_defaultESP_SP_EEEEEEEjSF_S9_NS7_10__identityEEEvT0_PT3_T1_NS0_13GridEvenShareISX_EET2_T4_E12temp_storage+48];
	setp.eq.s16 	%p314, %rs345, 0;
	setp.eq.s16 	%p315, %rs346, 0;
	min.s64 	%rd411, %rd410, %rd409;
	selp.b16 	%rs347, %rs344, 1, %p315;
	selp.b16 	%rs348, %rs346, %rs347, %p314;
	and.b16  	%rs349, %rs348, 255;
	selp.b64 	%rd412, %rd409, %rd411, %p315;
	selp.b64 	%rd413, %rd410, %rd412, %p314;
	ld.shared.u8 	%rs350, [_ZZN3cub18CUB_300001_SM_10006detail6reduce18DeviceReduceKernelINS2_10policy_hubIN4cuda3std3__45tupleIJblEEEjN6thrust24THRUST_300001_SM_1000_NS8cuda_cub9__find_if7functorIS9_EEE10Policy1000ENSB_12zip_iteratorINS8_IJNSD_26transform_input_iterator_tIbNSB_10device_ptrIdEE17nonZeroComparatorEENSB_17counting_iteratorIlNSB_11use_defaultESP_SP_EEEEEEEjSF_S9_NS7_10__identityEEEvT0_PT3_T1_NS0_13GridEvenShareISX_EET2_T4_E12temp_storage+56];
	ld.shared.u64 	%rd414, [_ZZN3cub18CUB_300001_SM_10006detail6reduce18DeviceReduceKernelINS2_10policy_hubIN4cuda3std3__45tupleIJblEEEjN6thrust24THRUST_300001_SM_1000_NS8cuda_cub9__find_if7functorIS9_EEE10Policy1000ENSB_12zip_iteratorINS8_IJNSD_26transform_input_iterator_tIbNSB_10device_ptrIdEE17nonZeroComparatorEENSB_17counting_iteratorIlNSB_11use_defaultESP_SP_EEEEEEEjSF_S9_NS7_10__identityEEEvT0_PT3_T1_NS0_13GridEvenShareISX_EET2_T4_E12temp_storage+64];
	setp.eq.s16 	%p316, %rs349, 0;
	setp.eq.s16 	%p317, %rs350, 0;
	min.s64 	%rd415, %rd414, %rd413;
	selp.b16 	%rs351, %rs348, 1, %p317;
	selp.b16 	%rs352, %rs350, %rs351, %p316;
	and.b16  	%rs353, %rs352, 255;
	selp.b64 	%rd416, %rd413, %rd415, %p317;
	selp.b64 	%rd417, %rd414, %rd416, %p316;
	ld.shared.u8 	%rs354, [_ZZN3cub18CUB_300001_SM_10006detail6reduce18DeviceReduceKernelINS2_10policy_hubIN4cuda3std3__45tupleIJblEEEjN6thrust24THRUST_300001_SM_1000_NS8cuda_cub9__find_if7functorIS9_EEE10Policy1000ENSB_12zip_iteratorINS8_IJNSD_26transform_input_iterator_tIbNSB_10device_ptrIdEE17nonZeroComparatorEENSB_17counting_iteratorIlNSB_11use_defaultESP_SP_EEEEEEEjSF_S9_NS7_10__identityEEEvT0_PT3_T1_NS0_13GridEvenShareISX_EET2_T4_E12temp_storage+72];
	ld.shared.u64 	%rd418, [_ZZN3cub18CUB_300001_SM_10006detail6reduce18DeviceReduceKernelINS2_10policy_hubIN4cuda3std3__45tupleIJblEEEjN6thrust24THRUST_300001_SM_1000_NS8cuda_cub9__find_if7functorIS9_EEE10Policy1000ENSB_12zip_iteratorINS8_IJNSD_26transform_input_iterator_tIbNSB_10device_ptrIdEE17nonZeroComparatorEENSB_17counting_iteratorIlNSB_11use_defaultESP_SP_EEEEEEEjSF_S9_NS7_10__identityEEEvT0_PT3_T1_NS0_13GridEvenShareISX_EET2_T4_E12temp_storage+80];
	setp.eq.s16 	%p318, %rs353, 0;
	setp.eq.s16 	%p319, %rs354, 0;
	min.s64 	%rd419, %rd418, %rd417;
	selp.b16 	%rs355, %rs352, 1, %p319;
	selp.b16 	%rs356, %rs354, %rs355, %p318;
	and.b16  	%rs357, %rs356, 255;
	selp.b64 	%rd420, %rd417, %rd419, %p319;
	selp.b64 	%rd421, %rd418, %rd420, %p318;
	ld.shared.u8 	%rs358, [_ZZN3cub18CUB_300001_SM_10006detail6reduce18DeviceReduceKernelINS2_10policy_hubIN4cuda3std3__45tupleIJblEEEjN6thrust24THRUST_300001_SM_1000_NS8cuda_cub9__find_if7functorIS9_EEE10Policy1000ENSB_12zip_iteratorINS8_IJNSD_26transform_input_iterator_tIbNSB_10device_ptrIdEE17nonZeroComparatorEENSB_17counting_iteratorIlNSB_11use_defaultESP_SP_EEEEEEEjSF_S9_NS7_10__identityEEEvT0_PT3_T1_NS0_13GridEvenShareISX_EET2_T4_E12temp_storage+88];
	ld.shared.u64 	%rd422, [_ZZN3cub18CUB_300001_SM_10006detail6reduce18DeviceReduceKernelINS2_10policy_hubIN4cuda3std3__45tupleIJblEEEjN6thrust24THRUST_300001_SM_1000_NS8cuda_cub9__find_if7functorIS9_EEE10Policy1000ENSB_12zip_iteratorINS8_IJNSD_26transform_input_iterator_tIbNSB_10device_ptrIdEE17nonZeroComparatorEENSB_17counting_iteratorIlNSB_11use_defaultESP_SP_EEEEEEEjSF_S9_NS7_10__identityEEEvT0_PT3_T1_NS0_13GridEvenShareISX_EET2_T4_E12temp_storage+96];
	setp.eq.s16 	%p320, %rs357, 0;
	setp.eq.s16 	%p321, %rs358, 0;
	min.s64 	%rd423, %rd422, %rd421;
	selp.b16 	%rs359, %rs356, 1, %p321;
	selp.b16 	%rs360, %rs358, %rs359, %p320;
	and.b16  	%rs361, %rs360, 255;
	selp.b64 	%rd424, %rd421, %rd423, %p321;
	selp.b64 	%rd425, %rd422, %rd424, %p320;
	ld.shared.u8 	%rs362, [_ZZN3cub18CUB_300001_SM_10006detail6reduce18DeviceReduceKernelINS2_10policy_hubIN4cuda3std3__45tupleIJblEEEjN6thrust24THRUST_300001_SM_1000_NS8cuda_cub9__find_if7functorIS9_EEE10Policy1000ENSB_12zip_iteratorINS8_IJNSD_26transform_input_iterator_tIbNSB_10device_ptrIdEE17nonZeroComparatorEENSB_17counting_iteratorIlNSB_11use_defaultESP_SP_EEEEEEEjSF_S9_NS7_10__identityEEEvT0_PT3_T1_NS0_13GridEvenShareISX_EET2_T4_E12temp_storage+104];
	ld.shared.u64 	%rd426, [_ZZN3cub18CUB_300001_SM_10006detail6reduce18DeviceReduceKernelINS2_10policy_hubIN4cuda3std3__45tupleIJblEEEjN6thrust24THRUST_300001_SM_1000_NS8cuda_cub9__find_if7functorIS9_EEE10Policy1000ENSB_12zip_iteratorINS8_IJNSD_26transform_input_iterator_tIbNSB_10device_ptrIdEE17nonZeroComparatorEENSB_17counting_iteratorIlNSB_11use_defaultESP_SP_EEEEEEEjSF_S9_NS7_10__identityEEEvT0_PT3_T1_NS0_13GridEvenShareISX_EET2_T4_E12temp_storage+112];
	setp.eq.s16 	%p322, %rs361, 0;
	setp.eq.s16 	%p323, %rs362, 0;
	min.s64 	%rd427, %rd426, %rd425;
	selp.b16 	%rs363, %rs360, 1, %p323;
	selp.b16 	%rs364, %rs362, %rs363, %p322;
	and.b16  	%rs365, %rs364, 255;
	selp.b64 	%rd428, %rd425, %rd427, %p323;
	selp.b64 	%rd429, %rd426, %rd428, %p322;
	ld.shared.u8 	%rs366, [_ZZN3cub18CUB_300001_SM_10006detail6reduce18DeviceReduceKernelINS2_10policy_hubIN4cuda3std3__45tupleIJblEEEjN6thrust24THRUST_300001_SM_1000_NS8cuda_cub9__find_if7functorIS9_EEE10Policy1000ENSB_12zip_iteratorINS8_IJNSD_26transform_input_iterator_tIbNSB_10device_ptrIdEE17nonZeroComparatorEENSB_17counting_iteratorIlNSB_11use_defaultESP_SP_EEEEEEEjSF_S9_NS7_10__identityEEEvT0_PT3_T1_NS0_13GridEvenShareISX_EET2_T4_E12temp_storage+120];
	ld.shared.u64 	%rd430, [_ZZN3cub18CUB_300001_SM_10006detail6reduce18DeviceReduceKernelINS2_10policy_hubIN4cuda3std3__45tupleIJblEEEjN6thrust24THRUST_300001_SM_1000_NS8cuda_cub9__find_if7functorIS9_EEE10Policy1000ENSB_12zip_iteratorINS8_IJNSD_26transform_input_iterator_tIbNSB_10device_ptrIdEE17nonZeroComparatorEENSB_17counting_iteratorIlNSB_11use_defaultESP_SP_EEEEEEEjSF_S9_NS7_10__identityEEEvT0_PT3_T1_NS0_13GridEvenShareISX_EET2_T4_E12temp_storage+128];
	setp.eq.s16 	%p324, %rs365, 0;
	setp.eq.s16 	%p325, %rs366, 0;
	min.s64 	%rd431, %rd430, %rd429;
	selp.b16 	%rs367, %rs364, 1, %p325;
	selp.b16 	%rs377, %rs366, %rs367, %p324;
	selp.b64 	%rd432, %rd429, %rd431, %p325;
	selp.b64 	%rd446, %rd430, %rd432, %p324;
	bra.uni 	$L__BB14_123;
$L__BB14_41:
	// begin inline asm
	mov.u32 %r242, %laneid;
	// end inline asm
	and.b32  	%r263, %r7, 992;
	add.s32 	%r264, %r263, 32;
	setp.gt.u32 	%p236, %r264, %r6;
	not.b32 	%r265, %r263;
	add.s32 	%r266, %r6, %r265;
	selp.b32 	%r261, %r266, 31, %p236;
	cvt.u32.u16 	%r267, %rs377;
	and.b32  	%r244, %r267, 255;
	mov.b32 	%r260, 1;
	mov.b32 	%r262, -1;
	// begin inline asm
	shfl.sync.down.b32 %r243, %r244, %r260, %r261, %r262;
	// end inline asm
	// begin inline asm
	shfl.sync.down.b32 %r248, %r249, %r260, %r261, %r262;
	// end inline asm
	mov.b64 	{%r254, %r259}, %rd446;
	// begin inline asm
	shfl.sync.down.b32 %r253, %r254, %r260, %r261, %r262;
	// end inline asm
	// begin inline asm
	shfl.sync.down.b32 %r258, %r259, %r260, %r261, %r262;
	// end inline asm
	mov.b64 	%rd38, {%r253, %r258};
	cvt.u16.u32 	%rs31, %r243;
	setp.ge.s32 	%p237, %r242, %r261;
	@%p237 bra 	$L__BB14_45;
	and.b16  	%rs280, %rs377, 255;
	setp.eq.s16 	%p238, %rs280, 0;
	and.b16  	%rs281, %rs31, 255;
	setp.eq.s16 	%p239, %rs281, 0;
	or.pred  	%p240, %p238, %p239;
	@%p240 bra 	$L__BB14_44;
	min.s64 	%rd446, %rd38, %rd446;
	mov.b16 	%rs377, 1;
	bra.uni 	$L__BB14_45;
$L__BB14_44:
	setp.eq.s16 	%p241, %rs280, 0;
	selp.b16 	%rs377, %rs31, %rs377, %p241;
	selp.b64 	%rd446, %rd38, %rd446, %p241;
$L__BB14_45:
	cvt.u32.u16 	%r288, %rs377;
	and.b32  	%r269, %r288, 255;
	mov.b32 	%r285, 2;
	mov.b32 	%r287, -1;
	// begin inline asm
	shfl.sync.down.b32 %r268, %r269, %r285, %r261, %r287;
	// end inline asm
	// begin inline asm
	shfl.sync.down.b32 %r273, %r274, %r285, %r261, %r287;
	// end inline asm
	mov.b64 	{%r279, %r284}, %rd446;
	// begin inline asm
	shfl.sync.down.b32 %r278, %r279, %r285, %r261, %r287;
	// end inline asm
	// begin inline asm
	shfl.sync.down.b32 %r283, %r284, %r285, %r261, %r287;
	// end inline asm
	mov.b64 	%rd42, {%r278, %r283};
	cvt.u16.u32 	%rs34, %r268;
	add.s32 	%r289, %r242, 2;
	setp.gt.s32 	%p242, %r289, %r261;
	@%p242 bra 	$L__BB14_49;
	and.b16  	%rs284, %rs377, 255;
	setp.eq.s16 	%p243, %rs284, 0;
	and.b16  	%rs285, %rs34, 255;
	setp.eq.s16 	%p244, %rs285, 0;
	or.pred  	%p245, %p243, %p244;
	@%p245 bra 	$L__BB14_48;
	min.s64 	%rd446, %rd42, %rd446;
	mov.b16 	%rs377, 1;
	bra.uni 	$L__BB14_49;
$L__BB14_48:
	setp.eq.s16 	%p246, %rs284, 0;
	selp.b16 	%rs377, %rs34, %rs377, %p246;
	selp.b64 	%rd446, %rd42, %rd446, %p246;
$L__BB14_49:
	cvt.u32.u16 	%r310, %rs377;
	and.b32  	%r291, %r310, 255;
	mov.b32 	%r307, 4;
	mov.b32 	%r309, -1;
	// begin inline asm
	shfl.sync.down.b32 %r290, %r291, %r307, %r261, %r309;
	// end inline asm
	// begin inline asm
	shfl.sync.down.b32 %r295, %r296, %r307, %r261, %r309;
	// end inline asm
	mov.b64 	{%r301, %r306}, %rd446;
	// begin inline asm
	shfl.sync.down.b32 %r300, %r301, %r307, %r261, %r309;
	// end inline asm
	// begin inline asm
	shfl.sync.down.b32 %r305, %r306, %r307, %r261, %r309;
	// end inline asm
	mov.b64 	%rd46, {%r300, %r305};
	cvt.u16.u32 	%rs37, %r290;
	add.s32 	%r311, %r242, 4;
	setp.gt.s32 	%p247, %r311, %r261;
	@%p247 bra 	$L__BB14_53;
	and.b16  	%rs288, %rs377, 255;
	setp.eq.s16 	%p248, %rs288, 0;
	and.b16  	%rs289, %rs37, 255;
	setp.eq.s16 	%p249, %rs289, 0;
	or.pred  	%p250, %p248, %p249;
	@%p250 bra 	$L__BB14_52;
	min.s64 	%rd446, %rd46, %rd446;
	mov.b16 	%rs377, 1;
	bra.uni 	$L__BB14_53;
$L__BB14_52:
	setp.eq.s16 	%p251, %rs288, 0;
	selp.b16 	%rs377, %rs37, %rs377, %p251;
	selp.b64 	%rd446, %rd46, %rd446, %p251;
$L__BB14_53:
	cvt.u32.u16 	%r332, %rs377;
	and.b32  	%r313, %r332, 255;
	mov.b32 	%r329, 8;
	mov.b32 	%r331, -1;
	// begin inline asm
	shfl.sync.down.b32 %r312, %r313, %r329, %r261, %r331;
	// end inline asm
	// begin inline asm
	shfl.sync.down.b32 %r317, %r318, %r329, %r261, %r331;
	// end inline asm
	mov.b64 	{%r323, %r328}, %rd446;
	// begin inline asm
	shfl.sync.down.b32 %r322, %r323, %r329, %r261, %r331;
	// end inline asm
	// begin inline asm
	shfl.sync.down.b32 %r327, %r328, %r329, %r261, %r331;
	// end inline asm
	mov.b64 	%rd50, {%r322, %r327};
	cvt.u16.u32 	%rs40, %r312;
	add.s32 	%r333, %r242, 8;
	setp.gt.s32 	%p252, %r333, %r261;
	@%p252 bra 	$L__BB14_57;
	and.b16  	%rs292, %rs377, 255;
	setp.eq.s16 	%p253, %rs292, 0;
	and.b16  	%rs293, %rs40, 255;
	setp.eq.s16 	%p254, %rs293, 0;
	or.pred  	%p255, %p253, %p254;
	@%p255 bra 	$L__BB14_56;
	min.s64 	%rd446, %rd50, %rd446;
	mov.b16 	%rs377, 1;
	bra.uni 	$L__BB14_57;
$L__BB14_56:
	setp.eq.s16 	%p256, %rs292, 0;
	selp.b16 	%rs377, %rs40, %rs377, %p256;
	selp.b64 	%rd446, %rd50, %rd446, %p256;
$L__BB14_57:
	cvt.u32.u16 	%r354, %rs377;
	and.b32  	%r335, %r354, 255;
	mov.b32 	%r351, 16;
	mov.b32 	%r353, -1;
	// begin inline asm
	shfl.sync.down.b32 %r334, %r335, %r351, %r261, %r353;
	// end inline asm
	// begin inline asm
	shfl.sync.down.b32 %r339, %r340, %r351, %r261, %r353;
	// end inline asm
	mov.b64 	{%r345, %r350}, %rd446;
	// begin inline asm
	shfl.sync.down.b32 %r344, %r345, %r351, %r261, %r353;
	// end inline asm
	// begin inline asm
	shfl.sync.down.b32 %r349, %r350, %r351, %r261, %r353;
	// end inline asm
	mov.b64 	%rd54, {%r344, %r349};
	cvt.u16.u32 	%rs43, %r334;
	add.s32 	%r355, %r242, 16;
	setp.gt.s32 	%p257, %r355, %r261;
	@%p257 bra 	$L__BB14_61;
	and.b16  	%rs296, %rs377, 255;
	setp.eq.s16 	%p258, %rs296, 0;
	and.b16  	%rs297, %rs43, 255;
	setp.eq.s16 	%p259, %rs297, 0;
	or.pred  	%p260, %p258, %p259;
	@%p260 bra 	$L__BB14_60;
	min.s64 	%rd446, %rd54, %rd446;
	mov.b16 	%rs377, 1;
	bra.uni 	$L__BB14_61;
$L__BB14_60:
	setp.eq.s16 	%p261, %rs296, 0;
	selp.b16 	%rs377, %rs43, %rs377, %p261;
	selp.b64 	%rd446, %rd54, %rd446, %p261;
$L__BB14_61:
	setp.ne.s32 	%p262, %r242, 0;
	@%p262 bra 	$L__BB14_63;
	shr.u32 	%r356, %r7, 1;
	and.b32  	%r357, %r356, 496;
	mov.u32 	%r358, _ZZN3cub18CUB_300001_SM_10006detail6reduce18DeviceReduceKernelINS2_10policy_hubIN4cuda3std3__45tupleIJblEEEjN6thrust24THRUST_300001_SM_1000_NS8cuda_cub9__find_if7functorIS9_EEE10Policy1000ENSB_12zip_iteratorINS8_IJNSD_26transform_input_iterator_tIbNSB_10device_ptrIdEE17nonZeroComparatorEENSB_17counting_iteratorIlNSB_11use_defaultESP_SP_EEEEEEEjSF_S9_NS7_10__identityEEEvT0_PT3_T1_NS0_13GridEvenShareISX_EET2_T4_E12temp_storage;
	add.s32 	%r359, %r358, %r357;
	st.shared.u8 	[%r359+8], %rs377;
	st.shared.u64 	[%r359+16], %rd446;
$L__BB14_63:
	bar.sync 	0;
	setp.ne.s32 	%p263, %r7, 0;
	@%p263 bra 	$L__BB14_123;
	setp.lt.u32 	%p264, %r6, 33;
	@%p264 bra 	$L__BB14_66;
	ld.shared.u8 	%rs300, [_ZZN3cub18CUB_300001_SM_10006detail6reduce18DeviceReduceKernelINS2_10policy_hubIN4cuda3std3__45tupleIJblEEEjN6thrust24THRUST_300001_SM_1000_NS8cuda_cub9__find_if7functorIS9_EEE10Policy1000ENSB_12zip_iteratorINS8_IJNSD_26transform_input_iterator_tIbNSB_10device_ptrIdEE17nonZeroComparatorEENSB_17counting_iteratorIlNSB_11use_defaultESP_SP_EEEEEEEjSF_S9_NS7_10__identityEEEvT0_PT3_T1_NS0_13GridEvenShareISX_EET2_T4_E12temp_storage+24];
	ld.shared.u64 	%rd385, [_ZZN3cub18CUB_300001_SM_10006detail6reduce18DeviceReduceKernelINS2_10policy_hubIN4cuda3std3__45tupleIJblEEEjN6thrust24THRUST_300001_SM_1000_NS8cuda_cub9__find_if7functorIS9_EEE10Policy1000ENSB_12zip_iteratorINS8_IJNSD_26transform_input_iterator_tIbNSB_10device_ptrIdEE17nonZeroComparatorEENSB_17counting_iteratorIlNSB_11use_defaultESP_SP_EEEEEEEjSF_S9_NS7_10__identityEEEvT0_PT3_T1_NS0_13GridEvenShareISX_EET2_T4_E12temp_storage+32];
	and.b16  	%rs301, %rs377, 255;
	setp.eq.s16 	%p265, %rs301, 0;
	setp.eq.s16 	%p266, %rs300, 0;
	min.s64 	%rd386, %rd385, %rd446;
	selp.b16 	%rs302, %rs377, 1, %p266;
	selp.b16 	%rs377, %rs300, %rs302, %p265;
	selp.b64 	%rd387, %rd446, %rd386, %p266;
	selp.b64 	%rd446, %rd385, %rd387, %p265;
$L__BB14_66:
	setp.lt.u32 	%p267, %r6, 65;
	@%p267 bra 	$L__BB14_68;
	ld.shared.u8 	%rs303, [_ZZN3cub18CUB_300001_SM_10006detail6reduce18DeviceReduceKernelINS2_10policy_hubIN4cuda3std3__45tupleIJblEEEjN6thrust24THRUST_300001_SM_1000_NS8cuda_cub9__find_if7functorIS9_EEE10Policy1000ENSB_12zip_iteratorINS8_IJNSD_26transform_input_iterator_tIbNSB_10device_ptrIdEE17nonZeroComparatorEENSB_17counting_iteratorIlNSB_11use_defaultESP_SP_EEEEEEEjSF_S9_NS7_10__identityEEEvT0_PT3_T1_NS0_13GridEvenShareISX_EET2_T4_E12temp_storage+40];
	ld.shared.u64 	%rd388, [_ZZN3cub18CUB_300001_SM_10006detail6reduce18DeviceReduceKernelINS2_10policy_hubIN4cuda3std3__45tupleIJblEEEjN6thrust24THRUST_300001_SM_1000_NS8cuda_cub9__find_if7functorIS9_EEE10Policy1000ENSB_12zip_iteratorINS8_IJNSD_26transform_input_iterator_tIbNSB_10device_ptrIdEE17nonZeroComparatorEENSB_17counting_iteratorIlNSB_11use_defaultESP_SP_EEEEEEEjSF_S9_NS7_10__identityEEEvT0_PT3_T1_NS0_13GridEvenShareISX_EET2_T4_E12temp_storage+48];
	and.b16  	%rs304, %rs377, 255;
	setp.eq.s16 	%p268, %rs304, 0;
	setp.eq.s16 	%p269, %rs303, 0;
	min.s64 	%rd389, %rd388, %rd446;
	selp.b16 	%rs305, %rs377, 1, %p269;
	selp.b16 	%rs377, %rs303, %rs305, %p268;
	selp.b64 	%rd390, %rd446, %rd389, %p269;
	selp.b64 	%rd446, %rd388, %rd390, %p268;
$L__BB14_68:
	setp.lt.u32 	%p270, %r6, 97;
	@%p270 bra 	$L__BB14_70;
	ld.shared.u8 	%rs306, [_ZZN3cub18CUB_300001_SM_10006detail6reduce18DeviceReduceKernelINS2_10policy_hubIN4cuda3std3__45tupleIJblEEEjN6thrust24THRUST_300001_SM_1000_NS8cuda_cub9__find_if7functorIS9_EEE10Policy1000ENSB_12zip_iteratorINS8_IJNSD_26transform_input_iterator_tIbNSB_10device_ptrIdEE17nonZeroComparatorEENSB_17counting_iteratorIlNSB_11use_defaultESP_SP_EEEEEEEjSF_S9_NS7_10__identityEEEvT0_PT3_T1_NS0_13GridEvenShareISX_EET2_T4_E12temp_storage+56];
	ld.shared.u64 	%rd391, [_ZZN3cub18CUB_300001_SM_10006detail6reduce18DeviceReduceKernelINS2_10policy_hubIN4cuda3std3__45tupleIJblEEEjN6thrust24THRUST_300001_SM_1000_NS8cuda_cub9__find_if7functorIS9_EEE10Policy1000ENSB_12zip_iteratorINS8_IJNSD_26transform_input_iterator_tIbNSB_10device_ptrIdEE17nonZeroComparatorEENSB_17counting_iteratorIlNSB_11use_defaultESP_SP_EEEEEEEjSF_S9_NS7_10__identityEEEvT0_PT3_T1_NS0_13GridEvenShareISX_EET2_T4_E12temp_storage+64];
	and.b16  	%rs307, %rs377, 255;
	setp.eq.s16 	%p271, %rs307, 0;
	setp.eq.s16 	%p272, %rs306, 0;
	min.s64 	%rd392, %rd391, %rd446;
	selp.b16 	%rs308, %rs377, 1, %p272;
	selp.b16 	%rs377, %rs306, %rs308, %p271;
	selp.b64 	%rd393, %rd446, %rd392, %p272;
	selp.b64 	%rd446, %rd391, %rd393, %p271;
$L__BB14_70:
	setp.lt.u32 	%p273, %r6, 129;
	@%p273 bra 	$L__BB14_72;
	ld.shared.u8 	%rs309, [_ZZN3cub18CUB_300001_SM_10006detail6reduce18DeviceReduceKernelINS2_10policy_hubIN4cuda3std3__45tupleIJblEEEjN6thrust24THRUST_300001_SM_1000_NS8cuda_cub9__find_if7functorIS9_EEE10Policy1000ENSB_12zip_iteratorINS8_IJNSD_26transform_input_iterator_tIbNSB_10device_ptrIdEE17nonZeroComparatorEENSB_17counting_iteratorIlNSB_11use_defaultESP_SP_EEEEEEEjSF_S9_NS7_10__identityEEEvT0_PT3_T1_NS0_13GridEvenShareISX_EET2_T4_E12temp_storage+72];
	ld.shared.u64 	%rd394, [_ZZN3cub18CUB_300001_SM_10006detail6reduce18DeviceReduceKernelINS2_10policy_hubIN4cuda3std3__45tupleIJblEEEjN6thrust24THRUST_300001_SM_1000_NS8cuda_cub9__find_if7functorIS9_EEE10Policy1000ENSB_12zip_iteratorINS8_IJNSD_26transform_input_iterator_tIbNSB_10device_ptrIdEE17nonZeroComparatorEENSB_17counting_iteratorIlNSB_11use_defaultESP_SP_EEEEEEEjSF_S9_NS7_10__identityEEEvT0_PT3_T1_NS0_13GridEvenShareISX_EET2_T4_E12temp_storage+80];
	and.b16  	%rs310, %rs377, 255;
	setp.eq.s16 	%p274, %rs310, 0;
	setp.eq.s16 	%p275, %rs309, 0;
	min.s64 	%rd395, %rd394, %rd446;
	selp.b16 	%rs311, %rs377, 1, %p275;
	selp.b16 	%rs377, %rs309, %rs311, %p274;
	selp.b64 	%rd396, %rd446, %rd395, %p275;
	selp.b64 	%rd446, %rd394, %rd396, %p274;
$L__BB14_72:
	setp.lt.u32 	%p276, %r6, 161;
	@%p276 bra 	$L__BB14_74;
	ld.shared.u8 	%rs312, [_ZZN3cub18CUB_300001_SM_10006detail6reduce18DeviceReduceKernelINS2_10policy_hubIN4cuda3std3__45tupleIJblEEEjN6thrust24THRUST_300001_SM_1000_NS8cuda_cub9__find_if7functorIS9_EEE10Policy1000ENSB_12zip_iteratorINS8_IJNSD_26transform_input_iterator_tIbNSB_10device_ptrIdEE17nonZeroComparatorEENSB_17counting_iteratorIlNSB_11use_defaultESP_SP_EEEEEEEjSF_S9_NS7_10__identityEEEvT0_PT3_T1_NS0_13GridEvenShareISX_EET2_T4_E12temp_storage+88];
	ld.shared.u64 	%rd397, [_ZZN3cub18CUB_300001_SM_10006detail6reduce18DeviceReduceKernelINS2_10policy_hubIN4cuda3std3__45tupleIJblEEEjN6thrust24THRUST_300001_SM_1000_NS8cuda_cub9__find_if7functorIS9_EEE10Policy1000ENSB_12zip_iteratorINS8_IJNSD_26transform_input_iterator_tIbNSB_10device_ptrIdEE17nonZeroComparatorEENSB_17counting_iteratorIlNSB_11use_defaultESP_SP_EEEEEEEjSF_S9_NS7_10__identityEEEvT0_PT3_T1_NS0_13GridEvenShareISX_EET2_T4_E12temp_storage+96];
	and.b16  	%rs313, %rs377, 255;
	setp.eq.s16 	%p277, %rs313, 0;
	setp.eq.s16 	%p278, %rs312, 0;
	min.s64 	%rd398, %rd397, %rd446;
	selp.b16 	%rs314, %rs377, 1, %p278;
	selp.b16 	%rs377, %rs312, %rs314, %p277;
	selp.b64 	%rd399, %rd446, %rd398, %p278;
	selp.b64 	%rd446, %rd397, %rd399, %p277;
$L__BB14_74:
	setp.lt.u32 	%p279, %r6, 193;
	@%p279 bra 	$L__BB14_76;
	ld.shared.u8 	%rs315, [_ZZN3cub18CUB_300001_SM_10006detail6reduce18DeviceReduceKernelINS2_10policy_hubIN4cuda3std3__45tupleIJblEEEjN6thrust24THRUST_300001_SM_1000_NS8cuda_cub9__find_if7functorIS9_EEE10Policy1000ENSB_12zip_iteratorINS8_IJNSD_26transform_input_iterator_tIbNSB_10device_ptrIdEE17nonZeroComparatorEENSB_17counting_iteratorIlNSB_11use_defaultESP_SP_EEEEEEEjSF_S9_NS7_10__identityEEEvT0_PT3_T1_NS0_13GridEvenShareISX_EET2_T4_E12temp_storage+104];
	ld.shared.u64 	%rd400, [_ZZN3cub18CUB_300001_SM_10006detail6reduce18DeviceReduceKernelINS2_10policy_hubIN4cuda3std3__45tupleIJblEEEjN6thrust24THRUST_300001_SM_1000_NS8cuda_cub9__find_if7functorIS9_EEE10Policy1000ENSB_12zip_iteratorINS8_IJNSD_26transform_input_iterator_tIbNSB_10device_ptrIdEE17nonZeroComparatorEENSB_17counting_iteratorIlNSB_11use_defaultESP_SP_EEEEEEEjSF_S9_NS7_10__identityEEEvT0_PT3_T1_NS0_13GridEvenShareISX_EET2_T4_E12temp_storage+112];
	and.b16  	%rs316, %rs377, 255;
	setp.eq.s16 	%p280, %rs316, 0;
	setp.eq.s16 	%p281, %rs315, 0;
	min.s64 	%rd401, %rd400, %rd446;
	selp.b16 	%rs317, %rs377, 1, %p281;
	selp.b16 	%rs377, %rs315, %rs317, %p280;
	selp.b64 	%rd402, %rd446, %rd401, %p281;
	selp.b64 	%rd446, %rd400, %rd402, %p280;
$L__BB14_76:
	setp.lt.u32 	%p282, %r6, 225;
	@%p282 bra 	$L__BB14_123;
	ld.shared.u8 	%rs318, [_ZZN3cub18CUB_300001_SM_10006detail6reduce18DeviceReduceKernelINS2_10policy_hubIN4cuda3std3__45tupleIJblEEEjN6thrust24THRUST_300001_SM_1000_NS8cuda_cub9__find_if7functorIS9_EEE10Policy1000ENSB_12zip_iteratorINS8_IJNSD_26transform_input_iterator_tIbNSB_10device_ptrIdEE17nonZeroComparatorEENSB_17counting_iteratorIlNSB_11use_defaultESP_SP_EEEEEEEjSF_S9_NS7_10__identityEEEvT0_PT3_T1_NS0_13GridEvenShareISX_EET2_T4_E12temp_storage+120];
	ld.shared.u64 	%rd403, [_ZZN3cub18CUB_300001_SM_10006detail6reduce18DeviceReduceKernelINS2_10policy_hubIN4cuda3std3__45tupleIJblEEEjN6thrust24THRUST_300001_SM_1000_NS8cuda_cub9__find_if7functorIS9_EEE10Policy1000ENSB_12zip_iteratorINS8_IJNSD_26transform_input_iterator_tIbNSB_10device_ptrIdEE17nonZeroComparatorEENSB_17counting_iteratorIlNSB_11use_defaultESP_SP_EEEEEEEjSF_S9_NS7_10__identityEEEvT0_PT3_T1_NS0_13GridEvenShareISX_EET2_T4_E12temp_storage+128];
	and.b16  	%rs319, %rs377, 255;
	setp.eq.s16 	%p283, %rs319, 0;
	setp.eq.s16 	%p284, %rs318, 0;
	min.s64 	%rd404, %rd403, %rd446;
	selp.b16 	%rs320, %rs377, 1, %p284;
	selp.b16 	%rs377, %rs318, %rs320, %p283;
	selp.b64 	%rd405, %rd446, %rd404, %p284;
	selp.b64 	%rd446, %rd403, %rd405, %p283;
	bra.uni 	$L__BB14_123;
$L__BB14_78:
	mov.u32 	%r31, %tid.x;
	cvt.u64.u32 	%rd115, %r5;
	add.s64 	%rd116, %rd113, %rd115;
	ld.const.f64 	%fd7, [ZERO];
	cvt.u64.u32 	%rd117, %r31;
	add.s64 	%rd118, %rd117, %rd115;
	shl.b64 	%rd119, %rd118, 3;
	add.s64 	%rd120, %rd1, %rd119;
	ld.global.f64 	%fd8, [%rd120];
	abs.f64 	%fd9, %fd8;
	setp.leu.f64 	%p2, %fd9, %fd7;
	add.s32 	%r71, %r31, 256;
	cvt.u64.u32 	%rd121, %r71;
	ld.global.f64 	%fd10, [%rd120+2048];
	abs.f64 	%fd11, %fd10;
	setp.leu.f64 	%p3, %fd11, %fd7;
	add.s32 	%r72, %r31, 512;
	cvt.u64.u32 	%rd122, %r72;
	add.s64 	%rd123, %rd116, %rd122;
	ld.global.f64 	%fd13, [%rd120+4096];
	abs.f64 	%fd14, %fd13;
	setp.leu.f64 	%p4, %fd14, %fd7;
	add.s64 	%rd124, %rd123, 256;
	ld.global.f64 	%fd15, [%rd120+6144];
	abs.f64 	%fd16, %fd15;
	setp.gt.f64 	%p6, %fd16, %fd7;
	and.pred  	%p8, %p2, %p3;
	selp.b64 	%rd125, %rd121, %rd117, %p2;
	add.s64 	%rd126, %rd116, %rd125;
	min.s64 	%rd127, %rd123, %rd126;
	and.pred  	%p9, %p8, %p4;
	selp.b64 	%rd128, %rd126, %rd127, %p4;
	selp.b64 	%rd129, %rd123, %rd128, %p8;
	min.s64 	%rd130, %rd124, %rd129;
	not.pred 	%p10, %p9;
	or.pred  	%p11, %p10, %p6;
	selp.u16 	%rs377, 1, 0, %p11;
	selp.b64 	%rd131, %rd130, %rd129, %p6;
	selp.b64 	%rd446, %rd124, %rd131, %p9;
	setp.lt.u32 	%p12, %r6, %r4;
	@%p12 bra 	$L__BB14_99;
	add.s32 	%r74, %r31, %r4;
	add.s32 	%r75, %r74, %r5;
	add.s32 	%r479, %r75, 1024;
	not.b32 	%r76, %r31;
	add.s32 	%r77, %r76, %r1;
	sub.s32 	%r78, %r77, %r4;
	sub.s32 	%r478, %r78, %r5;
	mov.b32 	%r480, 0;
	mov.u32 	%r481, %r5;
$L__BB14_80:
	shl.b32 	%r38, %r2, 10;
	add.s32 	%r481, %r481, %r38;
	add.s32 	%r79, %r1, -1024;
	setp.gt.u32 	%p13, %r481, %r79;
	@%p13 bra 	$L__BB14_86;
	add.s32 	%r80, %r31, %r481;
	cvt.u64.u32 	%rd132, %r80;
	mul.wide.u32 	%rd133, %r80, 8;
	add.s64 	%rd134, %rd1, %rd133;
	add.s64 	%rd73, %rd113, %rd132;
	ld.global.f64 	%fd17, [%rd134];
	abs.f64 	%fd3, %fd17;
	ld.global.f64 	%fd4, [%rd134+2048];
	ld.global.f64 	%fd5, [%rd134+4096];
	ld.global.f64 	%fd6, [%rd134+6144];
	and.b16  	%rs101, %rs377, 255;
	setp.eq.s16 	%p14, %rs101, 0;
	@%p14 bra 	$L__BB14_84;
	setp.leu.f64 	%p15, %fd3, %fd7;
	@%p15 bra 	$L__BB14_85;
	min.s64 	%rd446, %rd73, %rd446;
	mov.b16 	%rs377, 1;
	bra.uni 	$L__BB14_85;
$L__BB14_84:
	setp.gt.f64 	%p16, %fd3, %fd7;
	selp.u16 	%rs377, 1, 0, %p16;
	mov.u64 	%rd446, %rd73;
$L__BB14_85:
	add.s64 	%rd135, %rd73, 256;
	abs.f64 	%fd18, %fd4;
	add.s64 	%rd136, %rd73, 512;
	abs.f64 	%fd19, %fd5;
	add.s64 	%rd137, %rd73, 768;
	abs.f64 	%fd20, %fd6;
	setp.gt.f64 	%p17, %fd20, %fd7;
	setp.gt.f64 	%p18, %fd19, %fd7;
	setp.gt.f64 	%p19, %fd18, %fd7;
	and.b16  	%rs103, %rs377, 255;
	setp.eq.s16 	%p20, %rs103, 0;
	min.s64 	%rd138, %rd135, %rd446;
	selp.b16 	%rs104, 1, %rs377, %p19;
	selp.u16 	%rs105, 1, 0, %p19;
	selp.b16 	%rs106, %rs105, %rs104, %p20;
	and.b16  	%rs107, %rs106, 255;
	selp.b64 	%rd139, %rd138, %rd446, %p19;
	selp.b64 	%rd140, %rd135, %rd139, %p20;
	setp.eq.s16 	%p21, %rs107, 0;
	min.s64 	%rd141, %rd136, %rd140;
	selp.b16 	%rs108, 1, %rs106, %p18;
	selp.u16 	%rs109, 1, 0, %p18;
	selp.b16 	%rs110, %rs109, %rs108, %p21;
	and.b16  	%rs111, %rs110, 255;
	selp.b64 	%rd142, %rd141, %rd140, %p18;
	selp.b64 	%rd143, %rd136, %rd142, %p21;
	setp.eq.s16 	%p22, %rs111, 0;
	min.s64 	%rd144, %rd137, %rd143;
	selp.b16 	%rs112, 1, %rs110, %p17;
	selp.u16 	%rs113, 1, 0, %p17;
	selp.b16 	%rs377, %rs113, %rs112, %p22;
	selp.b64 	%rd145, %rd144, %rd143, %p17;
	selp.b64 	%rd446, %rd137, %rd145, %p22;
	sub.s32 	%r81, %r1, %r481;
	shl.b32 	%r82, %r2, 10;
	setp.lt.u32 	%p23, %r81, %r82;
	add.s32 	%r480, %r480, 1;
	add.s32 	%r479, %r479, %r82;
	sub.s32 	%r478, %r478, %r82;
	@%p23 bra 	$L__BB14_99;
	bra.uni 	$L__BB14_80;
$L__BB14_86:
	setp.le.u32 	%p24, %r1, %r481;
	sub.s32 	%r83, %r1, %r481;
	setp.ge.s32 	%p25, %r31, %r83;
	or.pred  	%p26, %p24, %p25;
	@%p26 bra 	$L__BB14_99;
	not.b32 	%r85, %r31;
	add.s32 	%r43, %r1, %r85;
	add.s32 	%r86, %r38, %r5;
	sub.s32 	%r87, %r43, %r86;
	mul.lo.s32 	%r88, %r2, %r480;
	shl.b32 	%r89, %r88, 10;
	sub.s32 	%r90, %r87, %r89;
	shr.u32 	%r91, %r90, 8;
	add.s32 	%r44, %r91, 1;
	and.b32  	%r45, %r44, 7;
	setp.lt.u32 	%p27, %r90, 1792;
	mov.u32 	%r486, %r31;
	@%p27 bra 	$L__BB14_91;
	or.b32  	%r484, %r31, 1024;
	shr.u32 	%r92, %r478, 8;
	add.s32 	%r93, %r92, 1;
	and.b32  	%r94, %r93, 33554424;
	neg.s32 	%r482, %r94;
$L__BB14_89:
	.pragma "nounroll";
	add.s32 	%r95, %r479, -1024;
	cvt.u64.u32 	%rd147, %r95;
	mul.wide.u32 	%rd148, %r95, 8;
	add.s64 	%rd149, %rd1, %rd148;
	add.s64 	%rd150, %rd113, %rd147;
	ld.global.f64 	%fd21, [%rd149];
	abs.f64 	%fd22, %fd21;
	setp.gt.f64 	%p28, %fd22, %fd7;
	selp.u16 	%rs115, 1, 0, %p28;
	and.b16  	%rs116, %rs377, 255;
	setp.ne.s16 	%p30, %rs116, 0;
	and.pred  	%p31, %p30, %p28;
	min.s64 	%rd151, %rd150, %rd446;
	setp.eq.s16 	%p32, %rs116, 0;
	selp.b16 	%rs117, %rs115, %rs377, %p32;
	selp.b64 	%rd152, %rd150, %rd446, %p32;
	selp.b16 	%rs118, 1, %rs117, %p31;
	and.b16  	%rs119, %rs118, 255;
	selp.b64 	%rd153, %rd151, %rd152, %p31;
	add.s32 	%r96, %r479, -768;
	cvt.u64.u32 	%rd154, %r96;
	mul.wide.u32 	%rd155, %r96, 8;
	add.s64 	%rd156, %rd1, %rd155;
	add.s64 	%rd157, %rd113, %rd154;
	ld.global.f64 	%fd23, [%rd156];
	abs.f64 	%fd24, %fd23;
	setp.gt.f64 	%p33, %fd24, %fd7;
	selp.u16 	%rs120, 1, 0, %p33;
	setp.ne.s16 	%p35, %rs119, 0;
	and.pred  	%p36, %p35, %p33;
	min.s64 	%rd158, %rd157, %rd153;
	setp.eq.s16 	%p37, %rs119, 0;
	selp.b16 	%rs121, %rs120, %rs118, %p37;
	selp.b64 	%rd159, %rd157, %rd153, %p37;
	selp.b16 	%rs122, 1, %rs121, %p36;
	and.b16  	%rs123, %rs122, 255;
	selp.b64 	%rd160, %rd158, %rd159, %p36;
	add.s32 	%r97, %r479, -512;
	cvt.u64.u32 	%rd161, %r97;
	mul.wide.u32 	%rd162, %r97, 8;
	add.s64 	%rd163, %rd1, %rd162;
	add.s64 	%rd164, %rd113, %rd161;
	ld.global.f64 	%fd25, [%rd163];
	abs.f64 	%fd26, %fd25;
	setp.gt.f64 	%p38, %fd26, %fd7;
	selp.u16 	%rs124, 1, 0, %p38;
	setp.ne.s16 	%p40, %rs123, 0;
	and.pred  	%p41, %p40, %p38;
	min.s64 	%rd165, %rd164, %rd160;
	setp.eq.s16 	%p42, %rs123, 0;
	selp.b16 	%rs125, %rs124, %rs122, %p42;
	selp.b64 	%rd166, %rd164, %rd160, %p42;
	selp.b16 	%rs126, 1, %rs125, %p41;
	and.b16  	%rs127, %rs126, 255;
	selp.b64 	%rd167, %rd165, %rd166, %p41;
	add.s32 	%r98, %r479, 768;
	add.s32 	%r99, %r479, -256;
	cvt.u64.u32 	%rd168, %r99;
	mul.wide.u32 	%rd169, %r99, 8;
	add.s64 	%rd170, %rd1, %rd169;
	add.s64 	%rd171, %rd113, %rd168;
	ld.global.f64 	%fd27, [%rd170];
	abs.f64 	%fd28, %fd27;
	setp.gt.f64 	%p43, %fd28, %fd7;
	selp.u16 	%rs128, 1, 0, %p43;
	setp.ne.s16 	%p45, %rs127, 0;
	and.pred  	%p46, %p45, %p43;
	min.s64 	%rd172, %rd171, %rd167;
	setp.eq.s16 	%p47, %rs127, 0;
	selp.b16 	%rs129, %rs128, %rs126, %p47;
	selp.b64 	%rd173, %rd171, %rd167, %p47;
	selp.b16 	%rs130, 1, %rs129, %p46;
	and.b16  	%rs131, %rs130, 255;
	selp.b64 	%rd174, %rd172, %rd173, %p46;
	cvt.u64.u32 	%rd175, %r479;
	mul.wide.u32 	%rd176, %r479, 8;
	add.s64 	%rd177, %rd1, %rd176;
	add.s64 	%rd178, %rd113, %rd175;
	ld.global.f64 	%fd29, [%rd177];
	abs.f64 	%fd30, %fd29;
	setp.gt.f64 	%p48, %fd30, %fd7;
	selp.u16 	%rs132, 1, 0, %p48;
	setp.ne.s16 	%p50, %rs131, 0;
	and.pred  	%p51, %p50, %p48;
	min.s64 	%rd179, %rd178, %rd174;
	setp.eq.s16 	%p52, %rs131, 0;
	selp.b16 	%rs133, %rs132, %rs130, %p52;
	selp.b64 	%rd180, %rd178, %rd174, %p52;
	selp.b16 	%rs134, 1, %rs133, %p51;
	and.b16  	%rs135, %rs134, 255;
	selp.b64 	%rd181, %rd179, %rd180, %p51;
	add.s32 	%r100, %r479, 256;
	cvt.u64.u32 	%rd182, %r100;
	mul.wide.u32 	%rd183, %r100, 8;
	add.s64 	%rd184, %rd1, %rd183;
	add.s64 	%rd185, %rd113, %rd182;
	ld.global.f64 	%fd31, [%rd184];
	abs.f64 	%fd32, %fd31;
	setp.gt.f64 	%p53, %fd32, %fd7;
	selp.u16 	%rs136, 1, 0, %p53;
	setp.ne.s16 	%p55, %rs135, 0;
	and.pred  	%p56, %p55, %p53;
	min.s64 	%rd186, %rd185, %rd181;
	setp.eq.s16 	%p57, %rs135, 0;
	selp.b16 	%rs137, %rs136, %rs134, %p57;
	selp.b64 	%rd187, %rd185, %rd181, %p57;
	selp.b16 	%rs138, 1, %rs137, %p56;
	and.b16  	%rs139, %rs138, 255;
	selp.b64 	%rd188, %rd186, %rd187, %p56;
	add.s32 	%r101, %r479, 512;
	cvt.u64.u32 	%rd189, %r101;
	mul.wide.u32 	%rd190, %r101, 8;
	add.s64 	%rd191, %rd1, %rd190;
	add.s64 	%rd192, %rd113, %rd189;
	ld.global.f64 	%fd33, [%rd191];
	abs.f64 	%fd34, %fd33;
	setp.gt.f64 	%p58, %fd34, %fd7;
	selp.u16 	%rs140, 1, 0, %p58;
	setp.ne.s16 	%p60, %rs139, 0;
	and.pred  	%p61, %p60, %p58;
	min.s64 	%rd193, %rd192, %rd188;
	setp.eq.s16 	%p62, %rs139, 0;
	selp.b16 	%rs141, %rs140, %rs138, %p62;
	selp.b64 	%rd194, %rd192, %rd188, %p62;
	selp.b16 	%rs142, 1, %rs141, %p61;
	and.b16  	%rs143, %rs142, 255;
	selp.b64 	%rd195, %rd193, %rd194, %p61;
	cvt.u64.u32 	%rd196, %r98;
	mul.wide.u32 	%rd197, %r98, 8;
	add.s64 	%rd198, %rd1, %rd197;
	add.s64 	%rd199, %rd113, %rd196;
	ld.global.f64 	%fd35, [%rd198];
	abs.f64 	%fd36, %fd35;
	setp.gt.f64 	%p63, %fd36, %fd7;
	selp.u16 	%rs144, 1, 0, %p63;
	setp.ne.s16 	%p65, %rs143, 0;
	and.pred  	%p66, %p65, %p63;
	min.s64 	%rd200, %rd199, %rd195;
	setp.eq.s16 	%p67, %rs143, 0;
	selp.b16 	%rs145, %rs144, %rs142, %p67;
	selp.b64 	%rd201, %rd199, %rd195, %p67;
	selp.b16 	%rs377, 1, %rs145, %p66;
	selp.b64 	%rd446, %rd200, %rd201, %p66;
	add.s32 	%r484, %r484, 2048;
	add.s32 	%r479, %r479, 2048;
	add.s32 	%r482, %r482, 8;
	setp.ne.s32 	%p68, %r482, 0;
	@%p68 bra 	$L__BB14_89;
	add.s32 	%r486, %r484, -1024;
$L__BB14_91:
	setp.eq.s32 	%p69, %r45, 0;
	@%p69 bra 	$L__BB14_99;
	setp.lt.u32 	%p70, %r45, 4;
	@%p70 bra 	$L__BB14_94;
	add.s32 	%r102, %r486, %r481;
	cvt.u64.u32 	%rd203, %r102;
	mul.wide.u32 	%rd204, %r102, 8;
	add.s64 	%rd205, %rd1, %rd204;
	add.s64 	%rd206, %rd113, %rd203;
	ld.global.f64 	%fd37, [%rd205];
	abs.f64 	%fd38, %fd37;
	setp.gt.f64 	%p71, %fd38, %fd7;
	selp.u16 	%rs147, 1, 0, %p71;
	and.b16  	%rs148, %rs377, 255;
	setp.ne.s16 	%p73, %rs148, 0;
	and.pred  	%p74, %p73, %p71;
	min.s64 	%rd207, %rd206, %rd446;
	setp.eq.s16 	%p75, %rs148, 0;
	selp.b16 	%rs149, %rs147, %rs377, %p75;
	selp.b64 	%rd208, %rd206, %rd446, %p75;
	selp.b16 	%rs150, 1, %rs149, %p74;
	and.b16  	%rs151, %rs150, 255;
	selp.b64 	%rd209, %rd207, %rd208, %p74;
	add.s32 	%r103, %r102, 256;
	cvt.u64.u32 	%rd210, %r103;
	mul.wide.u32 	%rd211, %r103, 8;
	add.s64 	%rd212, %rd1, %rd211;
	add.s64 	%rd213, %rd113, %rd210;
	ld.global.f64 	%fd39, [%rd212];
	abs.f64 	%fd40, %fd39;
	setp.gt.f64 	%p76, %fd40, %fd7;
	selp.u16 	%rs152, 1, 0, %p76;
	setp.ne.s16 	%p78, %rs151, 0;
	and.pred  	%p79, %p78, %p76;
	min.s64 	%rd214, %rd213, %rd209;
	setp.eq.s16 	%p80, %rs151, 0;
	selp.b16 	%rs153, %rs152, %rs150, %p80;
	selp.b64 	%rd215, %rd213, %rd209, %p80;
	selp.b16 	%rs154, 1, %rs153, %p79;
	and.b16  	%rs155, %rs154, 255;
	selp.b64 	%rd216, %rd214, %rd215, %p79;
	add.s32 	%r104, %r102, 512;
	cvt.u64.u32 	%rd217, %r104;
	mul.wide.u32 	%rd218, %r104, 8;
	add.s64 	%rd219, %rd1, %rd218;
	add.s64 	%rd220, %rd113, %rd217;
	ld.global.f64 	%fd41, [%rd219];
	abs.f64 	%fd42, %fd41;
	setp.gt.f64 	%p81, %fd42, %fd7;
	selp.u16 	%rs156, 1, 0, %p81;
	setp.ne.s16 	%p83, %rs155, 0;
	and.pred  	%p84, %p83, %p81;
	min.s64 	%rd221, %rd220, %rd216;
	setp.eq.s16 	%p85, %rs155, 0;
	selp.b16 	%rs157, %rs156, %rs154, %p85;
	selp.b64 	%rd222, %rd220, %rd216, %p85;
	selp.b16 	%rs158, 1, %rs157, %p84;
	and.b16  	%rs159, %rs158, 255;
	selp.b64 	%rd223, %rd221, %rd222, %p84;
	add.s32 	%r105, %r102, 768;
	cvt.u64.u32 	%rd224, %r105;
	mul.wide.u32 	%rd225, %r105, 8;
	add.s64 	%rd226, %rd1, %rd225;
	add.s64 	%rd227, %rd113, %rd224;
	ld.global.f64 	%fd43, [%rd226];
	abs.f64 	%fd44, %fd43;
	setp.gt.f64 	%p86, %fd44, %fd7;
	selp.u16 	%rs160, 1, 0, %p86;
	setp.ne.s16 	%p88, %rs159, 0;
	and.pred  	%p89, %p88, %p86;
	min.s64 	%rd228, %rd227, %rd223;
	setp.eq.s16 	%p90, %rs159, 0;
	selp.b16 	%rs161, %rs160, %rs158, %p90;
	selp.b64 	%rd229, %rd227, %rd223, %p90;
	selp.b16 	%rs377, 1, %rs161, %p89;
	selp.b64 	%rd446, %rd228, %rd229, %p89;
	add.s32 	%r486, %r486, 1024;
$L__BB14_94:
	and.b32  	%r106, %r44, 3;
	setp.eq.s32 	%p91, %r106, 0;
	@%p91 bra 	$L__BB14_99;
	setp.eq.s32 	%p92, %r106, 1;
	@%p92 bra 	$L__BB14_97;
	add.s32 	%r107, %r486, %r481;
	cvt.u64.u32 	%rd231, %r107;
	mul.wide.u32 	%rd232, %r107, 8;
	add.s64 	%rd233, %rd1, %rd232;
	add.s64 	%rd234, %rd113, %rd231;
	ld.global.f64 	%fd45, [%rd233];
	abs.f64 	%fd46, %fd45;
	setp.gt.f64 	%p93, %fd46, %fd7;
	selp.u16 	%rs163, 1, 0, %p93;
	and.b16  	%rs164, %rs377, 255;
	setp.ne.s16 	%p95, %rs164, 0;
	and.pred  	%p96, %p95, %p93;
	min.s64 	%rd235, %rd234, %rd446;
	setp.eq.s16 	%p97, %rs164, 0;
	selp.b16 	%rs165, %rs163, %rs377, %p97;
	selp.b64 	%rd236, %rd234, %rd446, %p97;
	selp.b16 	%rs166, 1, %rs165, %p96;
	and.b16  	%rs167, %rs166, 255;
	selp.b64 	%rd237, %rd235, %rd236, %p96;
	add.s32 	%r108, %r107, 256;
	cvt.u64.u32 	%rd238, %r108;
	mul.wide.u32 	%rd239, %r108, 8;
	add.s64 	%rd240, %rd1, %rd239;
	add.s64 	%rd241, %rd113, %rd238;
	ld.global.f64 	%fd47, [%rd240];
	abs.f64 	%fd48, %fd47;
	setp.gt.f64 	%p98, %fd48, %fd7;
	selp.u16 	%rs168, 1, 0, %p98;
	setp.ne.s16 	%p100, %rs167, 0;
	and.pred  	%p101, %p100, %p98;
	min.s64 	%rd242, %rd241, %rd237;
	setp.eq.s16 	%p102, %rs167, 0;
	selp.b16 	%rs169, %rs168, %rs166, %p102;
	selp.b64 	%rd243, %rd241, %rd237, %p102;
	selp.b16 	%rs377, 1, %rs169, %p101;
	selp.b64 	%rd446, %rd242, %rd243, %p101;
	add.s32 	%r486, %r486, 512;
$L__BB14_97:
	and.b32  	%r109, %r43, 256;
	setp.ne.s32 	%p103, %r109, 0;
	@%p103 bra 	$L__BB14_99;
	add.s32 	%r110, %r486, %r481;
	cvt.u64.u32 	%rd244, %r110;
	mul.wide.u32 	%rd245, %r110, 8;
	add.s64 	%rd246, %rd1, %rd245;
	add.s64 	%rd247, %rd113, %rd244;
	ld.global.f64 	%fd49, [%rd246];
	abs.f64 	%fd50, %fd49;
	setp.gt.f64 	%p104, %fd50, %fd7;
	selp.u16 	%rs170, 1, 0, %p104;
	and.b16  	%rs171, %rs377, 255;
	setp.ne.s16 	%p106, %rs171, 0;
	and.pred  	%p107, %p106, %p104;
	min.s64 	%rd248, %rd247, %rd446;
	setp.eq.s16 	%p108, %rs171, 0;
	selp.b16 	%rs172, %rs170, %rs377, %p108;
	selp.b64 	%rd249, %rd247, %rd446, %p108;
	selp.b16 	%rs377, 1, %rs172, %p107;
	selp.b64 	%rd446, %rd248, %rd249, %p107;
$L__BB14_99:
	// begin inline asm
	mov.u32 %r111, %laneid;
	// end inline asm
	cvt.u32.u16 	%r132, %rs377;
	and.b32  	%r113, %r132, 255;
	mov.b32 	%r129, 1;
	mov.b32 	%r130, 31;
	mov.b32 	%r131, -1;
	// begin inline asm
	shfl.sync.down.b32 %r112, %r113, %r129, %r130, %r131;
	// end inline asm
	// begin inline asm
	shfl.sync.down.b32 %r117, %r118, %r129, %r130, %r131;
	// end inline asm
	mov.b64 	{%r123, %r128}, %rd446;
	// begin inline asm
	shfl.sync.down.b32 %r122, %r123, %r129, %r130, %r131;
	// end inline asm
	// begin inline asm
	shfl.sync.down.b32 %r127, %r128, %r129, %r130, %r131;
	// end inline asm
	mov.b64 	%rd90, {%r122, %r127};
	cvt.u16.u32 	%rs76, %r112;
	setp.gt.s32 	%p109, %r111, 30;
	@%p109 bra 	$L__BB14_103;
	and.b16  	%rs173, %rs377, 255;
	setp.eq.s16 	%p110, %rs173, 0;
	and.b16  	%rs174, %rs76, 255;
	setp.eq.s16 	%p111, %rs174, 0;
	or.pred  	%p112, %p110, %p111;
	@%p112 bra 	$L__BB14_102;
	min.s64 	%rd446, %rd90, %rd446;
	mov.b16 	%rs377, 1;
	bra.uni 	$L__BB14_103;
$L__BB14_102:
	setp.eq.s16 	%p113, %rs173, 0;
	selp.b16 	%rs377, %rs76, %rs377, %p113;
	selp.b64 	%rd446, %rd90, %rd446, %p113;
$L__BB14_103:
	cvt.u32.u16 	%r153, %rs377;
	and.b32  	%r134, %r153, 255;
	mov.b32 	%r150, 2;
	mov.b32 	%r151, 31;
	mov.b32 	%r152, -1;
	// begin inline asm
	shfl.sync.down.b32 %r133, %r134, %r150, %r151, %r152;
	// end inline asm
	// begin inline asm
	shfl.sync.down.b32 %r138, %r139, %r150, %r151, %r152;
	// end inline asm
	mov.b64 	{%r144, %r149}, %rd446;
	// begin inline asm
	shfl.sync.down.b32 %r143, %r144, %r150, %r151, %r152;
	// end inline asm
	// begin inline asm
	shfl.sync.down.b32 %r148, %r149, %r150, %r151, %r152;
	// end inline asm
	mov.b64 	%rd94, {%r143, %r148};
	cvt.u16.u32 	%rs79, %r133;
	setp.gt.s32 	%p114, %r111, 29;
	@%p114 bra 	$L__BB14_107;
	and.b16  	%rs177, %rs377, 255;
	setp.eq.s16 	%p115, %rs177, 0;
	and.b16  	%rs178, %rs79, 255;
	setp.eq.s16 	%p116, %rs178, 0;
	or.pred  	%p117, %p115, %p116;
	@%p117 bra 	$L__BB14_106;
	min.s64 	%rd446, %rd94, %rd446;
	mov.b16 	%rs377, 1;
	bra.uni 	$L__BB14_107;
$L__BB14_106:
	setp.eq.s16 	%p118, %rs177, 0;
	selp.b16 	%rs377, %rs79, %rs377, %p118;
	selp.b64 	%rd446, %rd94, %rd446, %p118;
$L__BB14_107:
	cvt.u32.u16 	%r174, %rs377;
	and.b32  	%r155, %r174, 255;
	mov.b32 	%r171, 4;
	mov.b32 	%r172, 31;
	mov.b32 	%r173, -1;
	// begin inline asm
	shfl.sync.down.b32 %r154, %r155, %r171, %r172, %r173;
	// end inline asm
	// begin inline asm
	shfl.sync.down.b32 %r159, %r160, %r171, %r172, %r173;
	// end inline asm
	mov.b64 	{%r165, %r170}, %rd446;
	// begin inline asm
	shfl.sync.down.b32 %r164, %r165, %r171, %r172, %r173;
	// end inline asm
	// begin inline asm
	shfl.sync.down.b32 %r169, %r170, %r171, %r172, %r173;
	// end inline asm
	mov.b64 	%rd98, {%r164, %r169};
	cvt.u16.u32 	%rs82, %r154;
	setp.gt.s32 	%p119, %r111, 27;
	@%p119 bra 	$L__BB14_111;
	and.b16  	%rs181, %rs377, 255;
	setp.eq.s16 	%p120, %rs181, 0;
	and.b16  	%rs182, %rs82, 255;
	setp.eq.s16 	%p121, %rs182, 0;
	or.pred  	%p122, %p120, %p121;
	@%p122 bra 	$L__BB14_110;
	min.s64 	%rd446, %rd98, %rd446;
	mov.b16 	%rs377, 1;
	bra.uni 	$L__BB14_111;
$L__BB14_110:
	setp.eq.s16 	%p123, %rs181, 0;
	selp.b16 	%rs377, %rs82, %rs377, %p123;
	selp.b64 	%rd446, %rd98, %rd446, %p123;
$L__BB14_111:
	cvt.u32.u16 	%r195, %rs377;
	and.b32  	%r176, %r195, 255;
	mov.b32 	%r192, 8;
	mov.b32 	%r193, 31;
	mov.b32 	%r194, -1;
	// begin inline asm
	shfl.sync.down.b32 %r175, %r176, %r192, %r193, %r194;
	// end inline asm
	// begin inline asm
	shfl.sync.down.b32 %r180, %r181, %r192, %r193, %r194;
	// end inline asm
	mov.b64 	{%r186, %r191}, %rd446;
	// begin inline asm
	shfl.sync.down.b32 %r185, %r186, %r192, %r193, %r194;
	// end inline asm
	// begin inline asm
	shfl.sync.down.b32 %r190, %r191, %r192, %r193, %r194;
	// end inline asm
	mov.b64 	%rd102, {%r185, %r190};
	cvt.u16.u32 	%rs85, %r175;
	setp.gt.s32 	%p124, %r111, 23;
	@%p124 bra 	$L__BB14_115;
	and.b16  	%rs185, %rs377, 255;
	setp.eq.s16 	%p125, %rs185, 0;
	and.b16  	%rs186, %rs85, 255;
	setp.eq.s16 	%p126, %rs186, 0;
	or.pred  	%p127, %p125, %p126;
	@%p127 bra 	$L__BB14_114;
	min.s64 	%rd446, %rd102, %rd446;
	mov.b16 	%rs377, 1;
	bra.uni 	$L__BB14_115;
$L__BB14_114:
	setp.eq.s16 	%p128, %rs185, 0;
	selp.b16 	%rs377, %rs85, %rs377, %p128;
	selp.b64 	%rd446, %rd102, %rd446, %p128;
$L__BB14_115:
	cvt.u32.u16 	%r216, %rs377;
	and.b32  	%r197, %r216, 255;
	mov.b32 	%r213, 16;
	mov.b32 	%r214, 31;
	mov.b32 	%r215, -1;
	// begin inline asm
	shfl.sync.down.b32 %r196, %r197, %r213, %r214, %r215;
	// end inline asm
	// begin inline asm
	shfl.sync.down.b32 %r201, %r202, %r213, %r214, %r215;
	// end inline asm
	mov.b64 	{%r207, %r212}, %rd446;
	// begin inline asm
	shfl.sync.down.b32 %r206, %r207, %r213, %r214, %r215;
	// end inline asm
	// begin inline asm
	shfl.sync.down.b32 %r211, %r212, %r213, %r214, %r215;
	// end inline asm
	mov.b64 	%rd106, {%r206, %r211};
	cvt.u16.u32 	%rs88, %r196;
	setp.gt.s32 	%p129, %r111, 15;
	@%p129 bra 	$L__BB14_119;
	and.b16  	%rs189, %rs377, 255;
	setp.eq.s16 	%p130, %rs189, 0;
	and.b16  	%rs190, %rs88, 255;
	setp.eq.s16 	%p131, %rs190, 0;
	or.pred  	%p132, %p130, %p131;
	@%p132 bra 	$L__BB14_118;
	min.s64 	%rd446, %rd106, %rd446;
	mov.b16 	%rs377, 1;
	bra.uni 	$L__BB14_119;
$L__BB14_118:
	setp.eq.s16 	%p133, %rs189, 0;
	selp.b16 	%rs377, %rs88, %rs377, %p133;
	selp.b64 	%rd446, %rd106, %rd446, %p133;
$L__BB14_119:
	setp.ne.s32 	%p134, %r111, 0;
	@%p134 bra 	$L__BB14_121;
	shr.u32 	%r217, %r31, 1;
	and.b32  	%r218, %r217, 496;
	mov.u32 	%r219, _ZZN3cub18CUB_300001_SM_10006detail6reduce18DeviceReduceKernelINS2_10policy_hubIN4cuda3std3__45tupleIJblEEEjN6thrust24THRUST_300001_SM_1000_NS8cuda_cub9__find_if7functorIS9_EEE10Policy1000ENSB_12zip_iteratorINS8_IJNSD_26transform_input_iterator_tIbNSB_10device_ptrIdEE17nonZeroComparatorEENSB_17counting_iteratorIlNSB_11use_defaultESP_SP_EEEEEEEjSF_S9_NS7_10__identityEEEvT0_PT3_T1_NS0_13GridEvenShareISX_EET2_T4_E12temp_storage;
	add.s32 	%r220, %r219, %r218;
	st.shared.u8 	[%r220+8], %rs377;
	st.shared.u64 	[%r220+16], %rd446;
$L__BB14_121:
	bar.sync 	0;
	setp.ne.s32 	%p135, %r31, 0;
	@%p135 bra 	$L__BB14_123;
	ld.shared.u8 	%rs193, [_ZZN3cub18CUB_300001_SM_10006detail6reduce18DeviceReduceKernelINS2_10policy_hubIN4cuda3std3__45tupleIJblEEEjN6thrust24THRUST_300001_SM_1000_NS8cuda_cub9__find_if7functorIS9_EEE10Policy1000ENSB_12zip_iteratorINS8_IJNSD_26transform_input_iterator_tIbNSB_10device_ptrIdEE17nonZeroComparatorEENSB_17counting_iteratorIlNSB_11use_defaultESP_SP_EEEEEEEjSF_S9_NS7_10__identityEEEvT0_PT3_T1_NS0_13GridEvenShareISX_EET2_T4_E12temp_storage+24];
	ld.shared.u64 	%rd250, [_ZZN3cub18CUB_300001_SM_10006detail6reduce18DeviceReduceKernelINS2_10policy_hubIN4cuda3std3__45tupleIJblEEEjN6thrust24THRUST_300001_SM_1000_NS8cuda_cub9__find_if7functorIS9_EEE10Policy1000ENSB_12zip_iteratorINS8_IJNSD_26transform_input_iterator_tIbNSB_10device_ptrIdEE17nonZeroComparatorEENSB_17counting_iteratorIlNSB_11use_defaultESP_SP_EEEEEEEjSF_S9_NS7_10__identityEEEvT0_PT3_T1_NS0_13GridEvenShareISX_EET2_T4_E12temp_storage+32];
	and.b16  	%rs194, %rs377, 255;
	setp.eq.s16 	%p136, %rs194, 0;
	setp.eq.s16 	%p137, %rs193, 0;
	min.s64 	%rd251, %rd250, %rd446;
	selp.b16 	%rs195, %rs377, 1, %p137;
	selp.b16 	%rs196, %rs193, %rs195, %p136;
	and.b16  	%rs197, %rs196, 255;
	selp.b64 	%rd252, %rd446, %rd251, %p137;
	selp.b64 	%rd253, %rd250, %rd252, %p136;
	ld.shared.u8 	%rs198, [_ZZN3cub18CUB_300001_SM_10006detail6reduce18DeviceReduceKernelINS2_10policy_hubIN4cuda3std3__45tupleIJblEEEjN6thrust24THRUST_300001_SM_1000_NS8cuda_cub9__find_if7functorIS9_EEE10Policy1000ENSB_12zip_iteratorINS8_IJNSD_26transform_input_iterator_tIbNSB_10device_ptrIdEE17nonZeroComparatorEENSB_17counting_iteratorIlNSB_11use_defaultESP_SP_EEEEEEEjSF_S9_NS7_10__identityEEEvT0_PT3_T1_NS0_13GridEvenShareISX_EET2_T4_E12temp_storage+40];
	ld.shared.u64 	%rd254, [_ZZN3cub18CUB_300001_SM_10006detail6reduce18DeviceReduceKernelINS2_10policy_hubIN4cuda3std3__45tupleIJblEEEjN6thrust24THRUST_300001_SM_1000_NS8cuda_cub9__find_if7functorIS9_EEE10Policy1000ENSB_12zip_iteratorINS8_IJNSD_26transform_input_iterator_tIbNSB_10device_ptrIdEE17nonZeroComparatorEENSB_17counting_iteratorIlNSB_11use_defaultESP_SP_EEEEEEEjSF_S9_NS7_10__identityEEEvT0_PT3_T1_NS0_13GridEvenShareISX_EET2_T4_E12temp_storage+48];
	setp.eq.s16 	%p138, %rs197, 0;
	setp.eq.s16 	%p139, %rs198, 0;
	min.s64 	%rd255, %rd254, %rd253;
	selp.b16 	%rs199, %rs196, 1, %p139;
	selp.b16 	%rs200, %rs198, %rs199, %p138;
	and.b16  	%rs201, %rs200, 255;
	selp.b64 	%rd256, %rd253, %rd255, %p139;
	selp.b64 	%rd257, %rd254, %rd256, %p138;
	ld.shared.u8 	%rs202, [_ZZN3cub18CUB_300001_SM_10006detail6reduce18DeviceReduceKernelINS2_10policy_hubIN4cuda3std3__45tupleIJblEEEjN6thrust24THRUST_300001_SM_1000_NS8cuda_cub9__find_if7functorIS9_EEE10Policy1000ENSB_12zip_iteratorINS8_IJNSD_26transform_input_iterator_tIbNSB_10device_ptrIdEE17nonZeroComparatorEENSB_17counting_iteratorIlNSB_11use_defaultESP_SP_EEEEEEEjSF_S9_NS7_10__identityEEEvT0_PT3_T1_NS0_13GridEvenShareISX_EET2_T4_E12temp_storage+56];
	ld.shared.u64 	%rd258, [_ZZN3cub18CUB_300001_SM_10006detail6reduce18DeviceReduceKernelINS2_10policy_hubIN4cuda3std3__45tupleIJblEEEjN6thrust24THRUST_300001_SM_1000_NS8cuda_cub9__find_if7functorIS9_EEE10Policy1000ENSB_12zip_iteratorINS8_IJNSD_26transform_input_iterator_tIbNSB_10device_ptrIdEE17nonZeroComparatorEENSB_17counting_iteratorIlNSB_11use_defaultESP_SP_EEEEEEEjSF_S9_NS7_10__identityEEEvT0_PT3_T1_NS0_13GridEvenShareISX_EET2_T4_E12temp_storage+64];
	setp.eq.s16 	%p140, %rs201, 0;
	setp.eq.s16 	%p141, %rs202, 0;
	min.s64 	%rd259, %rd258, %rd257;
	selp.b16 	%rs203, %rs200, 1, %p141;
	selp.b16 	%rs204, %rs202, %rs203, %p140;
	and.b16  	%rs205, %rs204, 255;
	selp.b64 	%rd260, %rd257, %rd259, %p141;
	selp.b64 	%rd261, %rd258, %rd260, %p140;
	ld.shared.u8 	%rs206, [_ZZN3cub18CUB_300001_SM_10006detail6reduce18DeviceReduceKernelINS2_10policy_hubIN4cuda3std3__45tupleIJblEEEjN6thrust24THRUST_300001_SM_1000_NS8cuda_cub9__find_if7functorIS9_EEE10Policy1000ENSB_12zip_iteratorINS8_IJNSD_26transform_input_iterator_tIbNSB_10device_ptrIdEE17nonZeroComparatorEENSB_17counting_iteratorIlNSB_11use_defaultESP_SP_EEEEEEEjSF_S9_NS7_10__identityEEEvT0_PT3_T1_NS0_13GridEvenShareISX_EET2_T4_E12temp_storage+72];
	ld.shared.u64 	%rd262, [_ZZN3cub18CUB_300001_SM_10006detail6reduce18DeviceReduceKernelINS2_10policy_hubIN4cuda3std3__45tupleIJblEEEjN6thrust24THRUST_300001_SM_1000_NS8cuda_cub9__find_if7functorIS9_EEE10Policy1000ENSB_12zip_iteratorINS8_IJNSD_26transform_input_iterator_tIbNSB_10device_ptrIdEE17nonZeroComparatorEENSB_17counting_iteratorIlNSB_11use_defaultESP_SP_EEEEEEEjSF_S9_NS7_10__identityEEEvT0_PT3_T1_NS0_13GridEvenShareISX_EET2_T4_E12temp_storage+80];
	setp.eq.s16 	%p142, %rs205, 0;
	setp.eq.s16 	%p143, %rs206, 0;
	min.s64 	%rd263, %rd262, %rd261;
	selp.b16 	%rs207, %rs204, 1, %p143;
	selp.b16 	%rs208, %rs206, %rs207, %p142;
	and.b16  	%rs209, %rs208, 255;
	selp.b64 	%rd264, %rd261, %rd263, %p143;
	selp.b64 	%rd265, %rd262, %rd264, %p142;
	ld.shared.u8 	%rs210, [_ZZN3cub18CUB_300001_SM_10006detail6reduce18DeviceReduceKernelINS2_10policy_hubIN4cuda3std3__45tupleIJblEEEjN6thrust24THRUST_300001_SM_1000_NS8cuda_cub9__find_if7functorIS9_EEE10Policy1000ENSB_12zip_iteratorINS8_IJNSD_26transform_input_iterator_tIbNSB_10device_ptrIdEE17nonZeroComparatorEENSB_17counting_iteratorIlNSB_11use_defaultESP_SP_EEEEEEEjSF_S9_NS7_10__identityEEEvT0_PT3_T1_NS0_13GridEvenShareISX_EET2_T4_E12temp_storage+88];
	ld.shared.u64 	%rd266, [_ZZN3cub18CUB_300001_SM_10006detail6reduce18DeviceReduceKernelINS2_10policy_hubIN4cuda3std3__45tupleIJblEEEjN6thrust24THRUST_300001_SM_1000_NS8cuda_cub9__find_if7functorIS9_EEE10Policy1000ENSB_12zip_iteratorINS8_IJNSD_26transform_input_iterator_tIbNSB_10device_ptrIdEE17nonZeroComparatorEENSB_17counting_iteratorIlNSB_11use_defaultESP_SP_EEEEEEEjSF_S9_NS7_10__identityEEEvT0_PT3_T1_NS0_13GridEvenShareISX_EET2_T4_E12temp_storage+96];
	setp.eq.s16 	%p144, %rs209, 0;
	setp.eq.s16 	%p145, %rs210, 0;
	min.s64 	%rd267, %rd266, %rd265;
	selp.b16 	%rs211, %rs208, 1, %p145;
	selp.b16 	%rs212, %rs210, %rs211, %p144;
	and.b16  	%rs213, %rs212, 255;
	selp.b64 	%rd268, %rd265, %rd267, %p145;
	selp.b64 	%rd269, %rd266, %rd268, %p144;
	ld.shared.u8 	%rs214, [_ZZN3cub18CUB_300001_SM_10006detail6reduce18DeviceReduceKernelINS2_10policy_hubIN4cuda3std3__45tupleIJblEEEjN6thrust24THRUST_300001_SM_1000_NS8cuda_cub9__find_if7functorIS9_EEE10Policy1000ENSB_12zip_iteratorINS8_IJNSD_26transform_input_iterator_tIbNSB_10device_ptrIdEE17nonZeroComparatorEENSB_17counting_iteratorIlNSB_11use_defaultESP_SP_EEEEEEEjSF_S9_NS7_10__identityEEEvT0_PT3_T1_NS0_13GridEvenShareISX_EET2_T4_E12temp_storage+104];
	ld.shared.u64 	%rd270, [_ZZN3cub18CUB_300001_SM_10006detail6reduce18DeviceReduceKernelINS2_10policy_hubIN4cuda3std3__45tupleIJblEEEjN6thrust24THRUST_300001_SM_1000_NS8cuda_cub9__find_if7functorIS9_EEE10Policy1000ENSB_12zip_iteratorINS8_IJNSD_26transform_input_iterator_tIbNSB_10device_ptrIdEE17nonZeroComparatorEENSB_17counting_iteratorIlNSB_11use_defaultESP_SP_EEEEEEEjSF_S9_NS7_10__identityEEEvT0_PT3_T1_NS0_13GridEvenShareISX_EET2_T4_E12temp_storage+112];
	setp.eq.s16 	%p146, %rs213, 0;
	setp.eq.s16 	%p147, %rs214, 0;
	min.s64 	%rd271, %rd270, %rd269;
	selp.b16 	%rs215, %rs212, 1, %p147;
	selp.b16 	%rs216, %rs214, %rs215, %p146;
	and.b16  	%rs217, %rs216, 255;
	selp.b64 	%rd272, %rd269, %rd271, %p147;
	selp.b64 	%rd273, %rd270, %rd272, %p146;
	ld.shared.u8 	%rs218, [_ZZN3cub18CUB_300001_SM_10006detail6reduce18DeviceReduceKernelINS2_10policy_hubIN4cuda3std3__45tupleIJblEEEjN6thrust24THRUST_300001_SM_1000_NS8cuda_cub9__find_if7functorIS9_EEE10Policy1000ENSB_12zip_iteratorINS8_IJNSD_26transform_input_iterator_tIbNSB_10device_ptrIdEE17nonZeroComparatorEENSB_17counting_iteratorIlNSB_11use_defaultESP_SP_EEEEEEEjSF_S9_NS7_10__identityEEEvT0_PT3_T1_NS0_13GridEvenShareISX_EET2_T4_E12temp_storage+120];
	ld.shared.u64 	%rd274, [_ZZN3cub18CUB_300001_SM_10006detail6reduce18DeviceReduceKernelINS2_10policy_hubIN4cuda3std3__45tupleIJblEEEjN6thrust24THRUST_300001_SM_1000_NS8cuda_cub9__find_if7functorIS9_EEE10Policy1000ENSB_12zip_iteratorINS8_IJNSD_26transform_input_iterator_tIbNSB_10device_ptrIdEE17nonZeroComparatorEENSB_17counting_iteratorIlNSB_11use_defaultESP_SP_EEEEEEEjSF_S9_NS7_10__identityEEEvT0_PT3_T1_NS0_13GridEvenShareISX_EET2_T4_E12temp_storage+128];
	setp.eq.s16 	%p148, %rs217, 0;
	setp.eq.s16 	%p149, %rs218, 0;
	min.s64 	%rd275, %rd274, %rd273;
	selp.b16 	%rs219, %rs216, 1, %p149;
	selp.b16 	%rs377, %rs218, %rs219, %p148;
	selp.b64 	%rd276, %rd273, %rd275, %p149;
	selp.b64 	%rd446, %rd274, %rd276, %p148;
$L__BB14_123:
	mov.u32 	%r470, %tid.x;
	setp.ne.s32 	%p326, %r470, 0;
	@%p326 bra 	$L__BB14_125;
	ld.param.u64 	%rd436, [_ZN3cub18CUB_300001_SM_10006detail6reduce18DeviceReduceKernelINS2_10policy_hubIN4cuda3std3__45tupleIJblEEEjN6thrust24THRUST_300001_SM_1000_NS8cuda_cub9__find_if7functorIS9_EEE10Policy1000ENSB_12zip_iteratorINS8_IJNSD_26transform_input_iterator_tIbNSB_10device_ptrIdEE17nonZeroComparatorEENSB_17counting_iteratorIlNSB_11use_defaultESP_SP_EEEEEEEjSF_S9_NS7_10__identityEEEvT0_PT3_T1_NS0_13GridEvenShareISX_EET2_T4__param_1];
	cvta.to.global.u64 	%rd433, %rd436;
	mul.wide.u32 	%rd434, %r3, 16;
	add.s64 	%rd435, %rd433, %rd434;
	st.global.u8 	[%rd435], %rs377;
	st.global.u64 	[%rd435+8], %rd446;
$L__BB14_125:
	ret;

}
	// .globl	_ZN3cub18CUB_300001_SM_10006detail6reduce28DeviceReduceSingleTileKernelINS2_10policy_hubIN4cuda3std3__45tupleIJblEEEjN6thrust24THRUST_300001_SM_1000_NS8cuda_cub9__find_if7functorIS9_EEE10Policy1000EPS9_SI_iSF_S9_S9_NS7_10__identityEEEvT0_T1_T2_T3_T4_T6_
.visible .entry _ZN3cub18CUB_300001_SM_10006detail6reduce28DeviceReduceSingleTileKernelINS2_10policy_hubIN4cuda3std3__45tupleIJblEEEjN6thrust24THRUST_300001_SM_1000_NS8cuda_cub9__find_if7functorIS9_EEE10Policy1000EPS9_SI_iSF_S9_S9_NS7_10__identityEEEvT0_T1_T2_T3_T4_T6_(
	.param .u64 .ptr .align 1 _ZN3cub18CUB_300001_SM_10006detail6reduce28DeviceReduceSingleTileKernelINS2_10policy_hubIN4cuda3std3__45tupleIJblEEEjN6thrust24THRUST_300001_SM_1000_NS8cuda_cub9__find_if7functorIS9_EEE10Policy1000EPS9_SI_iSF_S9_S9_NS7_10__identityEEEvT0_T1_T2_T3_T4_T6__param_0,
	.param .u64 .ptr .align 1 _ZN3cub18CUB_300001_SM_10006detail6reduce28DeviceReduceSingleTileKernelINS2_10policy_hubIN4cuda3std3__45tupleIJblEEEjN6thrust24THRUST_300001_SM_1000_NS8cuda_cub9__find_if7functorIS9_EEE10Policy1000EPS9_SI_iSF_S9_S9_NS7_10__identityEEEvT0_T1_T2_T3_T4_T6__param_1,
	.param .u32 _ZN3cub18CUB_300001_SM_10006detail6reduce28DeviceReduceSingleTileKernelINS2_10policy_hubIN4cuda3std3__45tupleIJblEEEjN6thrust24THRUST_300001_SM_1000_NS8cuda_cub9__find_if7functorIS9_EEE10Policy1000EPS9_SI_iSF_S9_S9_NS7_10__identityEEEvT0_T1_T2_T3_T4_T6__param_2,
	.param .align 1 .b8 _ZN3cub18CUB_300001_SM_10006detail6reduce28DeviceReduceSingleTileKernelINS2_10policy_hubIN4cuda3std3__45tupleIJblEEEjN6thrust24THRUST_300001_SM_1000_NS8cuda_cub9__find_if7functorIS9_EEE10Policy1000EPS9_SI_iSF_S9_S9_NS7_10__identityEEEvT0_T1_T2_T3_T4_T6__param_3[1],
	.param .align 8 .b8 _ZN3cub18CUB_300001_SM_10006detail6reduce28DeviceReduceSingleTileKernelINS2_10policy_hubIN4cuda3std3__45tupleIJblEEEjN6thrust24THRUST_300001_SM_1000_NS8cuda_cub9__find_if7functorIS9_EEE10Policy1000EPS9_SI_iSF_S9_S9_NS7_10__identityEEEvT0_T1_T2_T3_T4_T6__param_4[16],
	.param .align 1 .b8 _ZN3cub18CUB_300001_SM_10006detail6reduce28DeviceReduceSingleTileKernelINS2_10policy_hubIN4cuda3std3__45tupleIJblEEEjN6thrust24THRUST_300001_SM_1000_NS8cuda_cub9__find_if7functorIS9_EEE10Policy1000EPS9_SI_iSF_S9_S9_NS7_10__identityEEEvT0_T1_T2_T3_T4_T6__param_5[1]
)
.maxntid 256
.minnctapersm 1
{
	.reg .pred 	%p<188>;
	.reg .b16 	%rs<340>;
	.reg .b32 	%r<406>;
	.reg .b64 	%rd<359>;
	// demoted variable
	.shared .align 8 .b8 _ZZN3cub18CUB_300001_SM_10006detail6reduce28DeviceReduceSingleTileKernelINS2_10policy_hubIN4cuda3std3__45tupleIJblEEEjN6thrust24THRUST_300001_SM_1000_NS8cuda_cub9__find_if7functorIS9_EEE10Policy1000EPS9_SI_iSF_S9_S9_NS7_10__identityEEEvT0_T1_T2_T3_T4_T6_E12temp_storage[152];
	ld.param.u64 	%rd106, [_ZN3cub18CUB_300001_SM_10006detail6reduce28DeviceReduceSingleTileKernelINS2_10policy_hubIN4cuda3std3__45tupleIJblEEEjN6thrust24THRUST_300001_SM_1000_NS8cuda_cub9__find_if7functorIS9_EEE10Policy1000EPS9_SI_iSF_S9_S9_NS7_10__identityEEEvT0_T1_T2_T3_T4_T6__param_4+8];
	ld.param.u64 	%rd105, [_ZN3cub18CUB_300001_SM_10006detail6reduce28DeviceReduceSingleTileKernelINS2_10policy_hubIN4cuda3std3__45tupleIJblEEEjN6thrust24THRUST_300001_SM_1000_NS8cuda_cub9__find_if7functorIS9_EEE10Policy1000EPS9_SI_iSF_S9_S9_NS7_10__identityEEEvT0_T1_T2_T3_T4_T6__param_0];
	ld.param.u64 	%rd107, [_ZN3cub18CUB_300001_SM_10006detail6reduce28DeviceReduceSingleTileKernelINS2_10policy_hubIN4cuda3std3__45tupleIJblEEEjN6thrust24THRUST_300001_SM_1000_NS8cuda_cub9__find_if7functorIS9_EEE10Policy1000EPS9_SI_iSF_S9_S9_NS7_10__identityEEEvT0_T1_T2_T3_T4_T6__param_1];
	ld.param.u32 	%r38, [_ZN3cub18CUB_300001_SM_10006detail6reduce28DeviceReduceSingleTileKernelINS2_10policy_hubIN4cuda3std3__45tupleIJblEEEjN6thrust24THRUST_300001_SM_1000_NS8cuda_cub9__find_if7functorIS9_EEE10Policy1000EPS9_SI_iSF_S9_S9_NS7_10__identityEEEvT0_T1_T2_T3_T4_T6__param_2];
	ld.param.u8 	%rs82, [_ZN3cub18CUB_300001_SM_10006detail6reduce28DeviceReduceSingleTileKernelINS2_10policy_hubIN4cuda3std3__45tupleIJblEEEjN6thrust24THRUST_300001_SM_1000_NS8cuda_cub9__find_if7functorIS9_EEE10Policy1000EPS9_SI_iSF_S9_S9_NS7_10__identityEEEvT0_T1_T2_T3_T4_T6__param_4];
	cvta.to.global.u64 	%rd1, %rd107;
	setp.ne.s32 	%p1, %r38, 0;
	@%p1 bra 	$L__BB15_3;
	mov.u32 	%r392, %tid.x;
	setp.ne.s32 	%p187, %r392, 0;
	@%p187 bra 	$L__BB15_112;
	st.global.u8 	[%rd1], %rs82;
	st.global.u64 	[%rd1+8], %rd106;
	bra.uni 	$L__BB15_112;
$L__BB15_3:
	setp.gt.s32 	%p2, %r38, 1023;
	@%p2 bra 	$L__BB15_74;
	mov.u32 	%r1, %tid.x;
	setp.ge.s32 	%p77, %r1, %r38;
	mov.b16 	%rs311, 0;
	mov.b64 	%rd329, 0;
	mov.u32 	%r396, %r1;
	@%p77 bra 	$L__BB15_6;
	mul.wide.u32 	%rd234, %r1, 16;
	add.s64 	%rd231, %rd105, %rd234;
	// begin inline asm
	ld.global.nc.u64 %rd230, [%rd231];
	// end inline asm
	add.s64 	%rd233, %rd231, 8;
	// begin inline asm
	ld.global.nc.u64 %rd329, [%rd233];
	// end inline asm
	cvt.u16.u64 	%rs311, %rd230;
	add.s32 	%r396, %r1, 256;
$L__BB15_6:
	setp.ge.s32 	%p78, %r396, %r38;
	@%p78 bra 	$L__BB15_12;
	not.b32 	%r158, %r396;
	add.s32 	%r4, %r38, %r158;
	and.b32  	%r159, %r4, 768;
	setp.eq.s32 	%p79, %r159, 768;
	@%p79 bra 	$L__BB15_10;
	mul.wide.u32 	%rd236, %r396, 16;
	add.s64 	%rd323, %rd105, %rd236;
	shr.u32 	%r160, %r4, 8;
	add.s32 	%r161, %r160, 1;
	and.b32  	%r162, %r161, 3;
	neg.s32 	%r394, %r162;
$L__BB15_9:
	.pragma "nounroll";
	// begin inline asm
	ld.global.nc.u64 %rd237, [%rd323];
	// end inline asm
	add.s64 	%rd240, %rd323, 8;
	// begin inline asm
	ld.global.nc.u64 %rd239, [%rd240];
	// end inline asm
	cvt.u16.u64 	%rs190, %rd237;
	and.b16  	%rs191, %rs190, 255;
	and.b16  	%rs192, %rs311, 255;
	setp.eq.s16 	%p80, %rs192, 0;
	setp.eq.s16 	%p81, %rs191, 0;
	min.s64 	%rd241, %rd239, %rd329;
	selp.b64 	%rd242, %rd329, %rd241, %p81;
	selp.b64 	%rd329, %rd239, %rd242, %p80;
	selp.b16 	%rs193, %rs311, 1, %p81;
	selp.b16 	%rs311, %rs190, %rs193, %p80;
	add.s32 	%r396, %r396, 256;
	add.s64 	%rd323, %rd323, 4096;
	add.s32 	%r394, %r394, 1;
	setp.ne.s32 	%p82, %r394, 0;
	@%p82 bra 	$L__BB15_9;
$L__BB15_10:
	setp.lt.u32 	%p83, %r4, 768;
	@%p83 bra 	$L__BB15_12;
$L__BB15_11:
	mul.wide.s32 	%rd259, %r396, 16;
	add.s64 	%rd244, %rd105, %rd259;
	// begin inline asm
	ld.global.nc.u64 %rd243, [%rd244];
	// end inline asm
	add.s64 	%rd246, %rd244, 8;
	// begin inline asm
	ld.global.nc.u64 %rd245, [%rd246];
	// end inline asm
	cvt.u16.u64 	%rs194, %rd243;
	and.b16  	%rs195, %rs194, 255;
	and.b16  	%rs196, %rs311, 255;
	setp.eq.s16 	%p84, %rs196, 0;
	setp.eq.s16 	%p85, %rs195, 0;
	min.s64 	%rd260, %rd245, %rd329;
	selp.b64 	%rd261, %rd329, %rd260, %p85;
	selp.b64 	%rd262, %rd245, %rd261, %p84;
	selp.b16 	%rs197, %rs311, 1, %p85;
	selp.b16 	%rs198, %rs194, %rs197, %p84;
	and.b16  	%rs199, %rs198, 255;
	add.s64 	%rd248, %rd244, 4096;
	// begin inline asm
	ld.global.nc.u64 %rd247, [%rd248];
	// end inline asm
	add.s64 	%rd250, %rd244, 4104;
	// begin inline asm
	ld.global.nc.u64 %rd249, [%rd250];
	// end inline asm
	cvt.u16.u64 	%rs200, %rd247;
	and.b16  	%rs201, %rs200, 255;
	setp.eq.s16 	%p86, %rs199, 0;
	setp.eq.s16 	%p87, %rs201, 0;
	min.s64 	%rd263, %rd249, %rd262;
	selp.b64 	%rd264, %rd262, %rd263, %p87;
	selp.b64 	%rd265, %rd249, %rd264, %p86;
	selp.b16 	%rs202, %rs198, 1, %p87;
	selp.b16 	%rs203, %rs200, %rs202, %p86;
	and.b16  	%rs204, %rs203, 255;
	add.s64 	%rd252, %rd244, 8192;
	// begin inline asm
	ld.global.nc.u64 %rd251, [%rd252];
	// end inline asm
	add.s64 	%rd254, %rd244, 8200;
	// begin inline asm
	ld.global.nc.u64 %rd253, [%rd254];
	// end inline asm
	cvt.u16.u64 	%rs205, %rd251;
	and.b16  	%rs206, %rs205, 255;
	setp.eq.s16 	%p88, %rs204, 0;
	setp.eq.s16 	%p89, %rs206, 0;
	min.s64 	%rd266, %rd253, %rd265;
	selp.b64 	%rd267, %rd265, %rd266, %p89;
	selp.b64 	%rd268, %rd253, %rd267, %p88;
	selp.b16 	%rs207, %rs203, 1, %p89;
	selp.b16 	%rs208, %rs205, %rs207, %p88;
	and.b16  	%rs209, %rs208, 255;
	add.s64 	%rd256, %rd244, 12288;
	// begin inline asm
	ld.global.nc.u64 %rd255, [%rd256];
	// end inline asm
	add.s64 	%rd258, %rd244, 12296;
	// begin inline asm
	ld.global.nc.u64 %rd257, [%rd258];
	// end inline asm
	cvt.u16.u64 	%rs210, %rd255;
	and.b16  	%rs211, %rs210, 255;
	setp.eq.s16 	%p90, %rs209, 0;
	setp.eq.s16 	%p91, %rs211, 0;
	min.s64 	%rd269, %rd257, %rd268;
	selp.b64 	%rd270, %rd268, %rd269, %p91;
	selp.b64 	%rd329, %rd257, %rd270, %p90;
	selp.b16 	%rs212, %rs208, 1, %p91;
	selp.b16 	%rs311, %rs210, %rs212, %p90;
	add.s32 	%r396, %r396, 1024;
	setp.lt.s32 	%p92, %r396, %r38;
	@%p92 bra 	$L__BB15_11;
$L__BB15_12:
	setp.lt.s32 	%p93, %r38, 256;
	@%p93 bra 	$L__BB15_37;
	// begin inline asm
	mov.u32 %r281, %laneid;
	// end inline asm
	cvt.u32.u16 	%r302, %rs311;
	and.b32  	%r283, %r302, 255;
	mov.b32 	%r299, 1;
	mov.b32 	%r300, 31;
	mov.b32 	%r301, -1;
	// begin inline asm
	shfl.sync.down.b32 %r282, %r283, %r299, %r300, %r301;
	// end inline asm
	// begin inline asm
	shfl.sync.down.b32 %r287, %r288, %r299, %r300, %r301;
	// end inline asm
	mov.b64 	{%r293, %r298}, %rd329;
	// begin inline asm
	shfl.sync.down.b32 %r292, %r293, %r299, %r300, %r301;
	// end inline asm
	// begin inline asm
	shfl.sync.down.b32 %r297, %r298, %r299, %r300, %r301;
	// end inline asm
	mov.b64 	%rd14, {%r292, %r297};
	cvt.u16.u32 	%rs10, %r282;
	setp.gt.s32 	%p143, %r281, 30;
	@%p143 bra 	$L__BB15_17;
	and.b16  	%rs254, %rs311, 255;
	setp.eq.s16 	%p144, %rs254, 0;
	and.b16  	%rs255, %rs10, 255;
	setp.eq.s16 	%p145, %rs255, 0;
	or.pred  	%p146, %p144, %p145;
	@%p146 bra 	$L__BB15_16;
	min.s64 	%rd329, %rd14, %rd329;
	mov.b16 	%rs311, 1;
	bra.uni 	$L__BB15_17;
$L__BB15_16:
	setp.eq.s16 	%p147, %rs254, 0;
	selp.b64 	%rd329, %rd14, %rd329, %p147;
	selp.b16 	%rs311, %rs10, %rs311, %p147;
$L__BB15_17:
	cvt.u32.u16 	%r323, %rs311;
	and.b32  	%r304, %r323, 255;
	mov.b32 	%r320, 2;
	mov.b32 	%r321, 31;
	mov.b32 	%r322, -1;
	// begin inline asm
	shfl.sync.down.b32 %r303, %r304, %r320, %r321, %r322;
	// end inline asm
	// begin inline asm
	shfl.sync.down.b32 %r308, %r309, %r320, %r321, %r322;
	// end inline asm
	mov.b64 	{%r314, %r319}, %rd329;
	// begin inline asm
	shfl.sync.down.b32 %r313, %r314, %r320, %r321, %r322;
	// end inline asm
	// begin inline asm
	shfl.sync.down.b32 %r318, %r319, %r320, %r321, %r322;
	// end inline asm
	mov.b64 	%rd18, {%r313, %r318};
	cvt.u16.u32 	%rs13, %r303;
	setp.gt.s32 	%p148, %r281, 29;
	@%p148 bra 	$L__BB15_21;
	and.b16  	%rs258, %rs311, 255;
	setp.eq.s16 	%p149, %rs258, 0;
	and.b16  	%rs259, %rs13, 255;
	setp.eq.s16 	%p150, %rs259, 0;
	or.pred  	%p151, %p149, %p150;
	@%p151 bra 	$L__BB15_20;
	min.s64 	%rd329, %rd18, %rd329;
	mov.b16 	%rs311, 1;
	bra.uni 	$L__BB15_21;
$L__BB15_20:
	setp.eq.s16 	%p152, %rs258, 0;
	selp.b64 	%rd329, %rd18, %rd329, %p152;
	selp.b16 	%rs311, %rs13, %rs311, %p152;
$L__BB15_21:
	cvt.u32.u16 	%r344, %rs311;
	and.b32  	%r325, %r344, 255;
	mov.b32 	%r341, 4;
	mov.b32 	%r342, 31;
	mov.b32 	%r343, -1;
	// begin inline asm
	shfl.sync.down.b32 %r324, %r325, %r341, %r342, %r343;
	// end inline asm
	// begin inline asm
	shfl.sync.down.b32 %r329, %r330, %r341, %r342, %r343;
	// end inline asm
	mov.b64 	{%r335, %r340}, %rd329;
	// begin inline asm
	shfl.sync.down.b32 %r334, %r335, %r341, %r342, %r343;
	// end inline asm
	// begin inline asm
	shfl.sync.down.b32 %r339, %r340, %r341, %r342, %r343;
	// end inline asm
	mov.b64 	%rd22, {%r334, %r339};
	cvt.u16.u32 	%rs16, %r324;
	setp.gt.s32 	%p153, %r281, 27;
	@%p153 bra 	$L__BB15_25;
	and.b16  	%rs262, %rs311, 255;
	setp.eq.s16 	%p154, %rs262, 0;
	and.b16  	%rs263, %rs16, 255;
	setp.eq.s16 	%p155, %rs263, 0;
	or.pred  	%p156, %p154, %p155;
	@%p156 bra 	$L__BB15_24;
	min.s64 	%rd329, %rd22, %rd329;
	mov.b16 	%rs311, 1;
	bra.uni 	$L__BB15_25;
$L__BB15_24:
	setp.eq.s16 	%p157, %rs262, 0;
	selp.b64 	%rd329, %rd22, %rd329, %p157;
	selp.b16 	%rs311, %rs16, %rs311, %p157;
$L__BB15_25:
	cvt.u32.u16 	%r365, %rs311;
	and.b32  	%r346, %r365, 255;
	mov.b32 	%r362, 8;
	mov.b32 	%r363, 31;
	mov.b32 	%r364, -1;
	// begin inline asm
	shfl.sync.down.b32 %r345, %r346, %r362, %r363, %r364;
	// end inline asm
	// begin inline asm
	shfl.sync.down.b32 %r350, %r351, %r362, %r363, %r364;
	// end inline asm
	mov.b64 	{%r356, %r361}, %rd329;
	// begin inline asm
	shfl.sync.down.b32 %r355, %r356, %r362, %r363, %r364;
	// end inline asm
	// begin inline asm
	shfl.sync.down.b32 %r360, %r361, %r362, %r363, %r364;
	// end inline asm
	mov.b64 	%rd26, {%r355, %r360};
	cvt.u16.u32 	%rs19, %r345;
	setp.gt.s32 	%p158, %r281, 23;
	@%p158 bra 	$L__BB15_29;
	and.b16  	%rs266, %rs311, 255;
	setp.eq.s16 	%p159, %rs266, 0;
	and.b16  	%rs267, %rs19, 255;
	setp.eq.s16 	%p160, %rs267, 0;
	or.pred  	%p161, %p159, %p160;
	@%p161 bra 	$L__BB15_28;
	min.s64 	%rd329, %rd26, %rd329;
	mov.b16 	%rs311, 1;
	bra.uni 	$L__BB15_29;
$L__BB15_28:
	setp.eq.s16 	%p162, %rs266, 0;
	selp.b64 	%rd329, %rd26, %rd329, %p162;
	selp.b16 	%rs311, %rs19, %rs311, %p162;
$L__BB15_29:
	cvt.u32.u16 	%r386, %rs311;
	and.b32  	%r367, %r386, 255;
	mov.b32 	%r383, 16;
	mov.b32 	%r384, 31;
	mov.b32 	%r385, -1;
	// begin inline asm
	shfl.sync.down.b32 %r366, %r367, %r383, %r384, %r385;
	// end inline asm
	// begin inline asm
	shfl.sync.down.b32 %r371, %r372, %r383, %r384, %r385;
	// end inline asm
	mov.b64 	{%r377, %r382}, %rd329;
	// begin inline asm
	shfl.sync.down.b32 %r376, %r377, %r383, %r384, %r385;
	// end inline asm
	// begin inline asm
	shfl.sync.down.b32 %r381, %r382, %r383, %r384, %r385;
	// end inline asm
	mov.b64 	%rd30, {%r376, %r381};
	cvt.u16.u32 	%rs22, %r366;
	setp.gt.s32 	%p163, %r281, 15;
	@%p163 bra 	$L__BB15_33;
	and.b16  	%rs270, %rs311, 255;
	setp.eq.s16 	%p164, %rs270, 0;
	and.b16  	%rs271, %rs22, 255;
	setp.eq.s16 	%p165, %rs271, 0;
	or.pred  	%p166, %p164, %p165;
	@%p166 bra 	$L__BB15_32;
	min.s64 	%rd329, %rd30, %rd329;
	mov.b16 	%rs311, 1;
	bra.uni 	$L__BB15_33;
$L__BB15_32:
	setp.eq.s16 	%p167, %rs270, 0;
	selp.b64 	%rd329, %rd30, %rd329, %p167;
	selp.b16 	%rs311, %rs22, %rs311, %p167;
$L__BB15_33:
	setp.ne.s32 	%p168, %r281, 0;
	@%p168 bra 	$L__BB15_35;
	shr.u32 	%r387, %r1, 1;
	and.b32  	%r388, %r387, 496;
	mov.u32 	%r389, _ZZN3cub18CUB_300001_SM_10006detail6reduce28DeviceReduceSingleTileKernelINS2_10policy_hubIN4cuda3std3__45tupleIJblEEEjN6thrust24THRUST_300001_SM_1000_NS8cuda_cub9__find_if7functorIS9_EEE10Policy1000EPS9_SI_iSF_S9_S9_NS7_10__identityEEEvT0_T1_T2_T3_T4_T6_E12temp_storage;
	add.s32 	%r390, %r389, %r388;
	st.shared.u8 	[%r390+8], %rs311;
	st.shared.u64 	[%r390+16], %rd329;
$L__BB15_35:
	bar.sync 	0;
	setp.ne.s32 	%p169, %r1, 0;
	@%p169 bra 	$L__BB15_110;
	ld.shared.u8 	%rs274, [_ZZN3cub18CUB_300001_SM_10006detail6reduce28DeviceReduceSingleTileKernelINS2_10policy_hubIN4cuda3std3__45tupleIJblEEEjN6thrust24THRUST_300001_SM_1000_NS8cuda_cub9__find_if7functorIS9_EEE10Policy1000EPS9_SI_iSF_S9_S9_NS7_10__identityEEEvT0_T1_T2_T3_T4_T6_E12temp_storage+24];
	ld.shared.u64 	%rd292, [_ZZN3cub18CUB_300001_SM_10006detail6reduce28DeviceReduceSingleTileKernelINS2_10policy_hubIN4cuda3std3__45tupleIJblEEEjN6thrust24THRUST_300001_SM_1000_NS8cuda_cub9__find_if7functorIS9_EEE10Policy1000EPS9_SI_iSF_S9_S9_NS7_10__identityEEEvT0_T1_T2_T3_T4_T6_E12temp_storage+32];
	and.b16  	%rs275, %rs311, 255;
	setp.eq.s16 	%p170, %rs275, 0;
	setp.eq.s16 	%p171, %rs274, 0;
	min.s64 	%rd293, %rd292, %rd329;
	selp.b64 	%rd294, %rd329, %rd293, %p171;
	selp.b64 	%rd295, %rd292, %rd294, %p170;
	selp.b16 	%rs276, %rs311, 1, %p171;
	selp.b16 	%rs277, %rs274, %rs276, %p170;
	and.b16  	%rs278, %rs277, 255;
	ld.shared.u8 	%rs279, [_ZZN3cub18CUB_300001_SM_10006detail6reduce28DeviceReduceSingleTileKernelINS2_10policy_hubIN4cuda3std3__45tupleIJblEEEjN6thrust24THRUST_300001_SM_1000_NS8cuda_cub9__find_if7functorIS9_EEE10Policy1000EPS9_SI_iSF_S9_S9_NS7_10__identityEEEvT0_T1_T2_T3_T4_T6_E12temp_storage+40];
	ld.shared.u64 	%rd296, [_ZZN3cub18CUB_300001_SM_10006detail6reduce28DeviceReduceSingleTileKernelINS2_10policy_hubIN4cuda3std3__45tupleIJblEEEjN6thrust24THRUST_300001_SM_1000_NS8cuda_cub9__find_if7functorIS9_EEE10Policy1000EPS9_SI_iSF_S9_S9_NS7_10__identityEEEvT0_T1_T2_T3_T4_T6_E12temp_storage+48];
	setp.eq.s16 	%p172, %rs278, 0;
	setp.eq.s16 	%p173, %rs279, 0;
	min.s64 	%rd297, %rd296, %rd295;
	selp.b64 	%rd298, %rd295, %rd297, %p173;
	selp.b64 	%rd299, %rd296, %rd298, %p172;
	selp.b16 	%rs280, %rs277, 1, %p173;
	selp.b16 	%rs281, %rs279, %rs280, %p172;
	and.b16  	%rs282, %rs281, 255;
	ld.shared.u8 	%rs283, [_ZZN3cub18CUB_300001_SM_10006detail6reduce28DeviceReduceSingleTileKernelINS2_10policy_hubIN4cuda3std3__45tupleIJblEEEjN6thrust24THRUST_300001_SM_1000_NS8cuda_cub9__find_if7functorIS9_EEE10Policy1000EPS9_SI_iSF_S9_S9_NS7_10__identityEEEvT0_T1_T2_T3_T4_T6_E12temp_storage+56];
	ld.shared.u64 	%rd300, [_ZZN3cub18CUB_300001_SM_10006detail6reduce28DeviceReduceSingleTileKernelINS2_10policy_hubIN4cuda3std3__45tupleIJblEEEjN6thrust24THRUST_300001_SM_1000_NS8cuda_cub9__find_if7functorIS9_EEE10Policy1000EPS9_SI_iSF_S9_S9_NS7_10__identityEEEvT0_T1_T2_T3_T4_T6_E12temp_storage+64];
	setp.eq.s16 	%p174, %rs282, 0;
	setp.eq.s16 	%p175, %rs283, 0;
	min.s64 	%rd301, %rd300, %rd299;
	selp.b16 	%rs284, %rs281, 1, %p175;
	selp.b16 	%rs285, %rs283, %rs284, %p174;
	and.b16  	%rs286, %rs285, 255;
	selp.b64 	%rd302, %rd299, %rd301, %p175;
	selp.b64 	%rd303, %rd300, %rd302, %p174;
	ld.shared.u8 	%rs287, [_ZZN3cub18CUB_300001_SM_10006detail6reduce28DeviceReduceSingleTileKernelINS2_10policy_hubIN4cuda3std3__45tupleIJblEEEjN6thrust24THRUST_300001_SM_1000_NS8cuda_cub9__find_if7functorIS9_EEE10Policy1000EPS9_SI_iSF_S9_S9_NS7_10__identityEEEvT0_T1_T2_T3_T4_T6_E12temp_storage+72];
	ld.shared.u64 	%rd304, [_ZZN3cub18CUB_300001_SM_10006detail6reduce28DeviceReduceSingleTileKernelINS2_10policy_hubIN4cuda3std3__45tupleIJblEEEjN6thrust24THRUST_300001_SM_1000_NS8cuda_cub9__find_if7functorIS9_EEE10Policy1000EPS9_SI_iSF_S9_S9_NS7_10__identityEEEvT0_T1_T2_T3_T4_T6_E12temp_storage+80];
	setp.eq.s16 	%p176, %rs286, 0;
	setp.eq.s16 	%p177, %rs287, 0;
	min.s64 	%rd305, %rd304, %rd303;
	selp.b16 	%rs288, %rs285, 1, %p177;
	selp.b16 	%rs289, %rs287, %rs288, %p176;
	and.b16  	%rs290, %rs289, 255;
	selp.b64 	%rd306, %rd303, %rd305, %p177;
	selp.b64 	%rd307, %rd304, %rd306, %p176;
	ld.shared.u8 	%rs291, [_ZZN3cub18CUB_300001_SM_10006detail6reduce28DeviceReduceSingleTileKernelINS2_10policy_hubIN4cuda3std3__45tupleIJblEEEjN6thrust24THRUST_300001_SM_1000_NS8cuda_cub9__find_if7functorIS9_EEE10Policy1000EPS9_SI_iSF_S9_S9_NS7_10__identityEEEvT0_T1_T2_T3_T4_T6_E12temp_storage+88];
	ld.shared.u64 	%rd308, [_ZZN3cub18CUB_300001_SM_10006detail6reduce28DeviceReduceSingleTileKernelINS2_10policy_hubIN4cuda3std3__45tupleIJblEEEjN6thrust24THRUST_300001_SM_1000_NS8cuda_cub9__find_if7functorIS9_EEE10Policy1000EPS9_SI_iSF_S9_S9_NS7_10__identityEEEvT0_T1_T2_T3_T4_T6_E12temp_storage+96];
	setp.eq.s16 	%p178, %rs290, 0;
	setp.eq.s16 	%p179, %rs291, 0;
	min.s64 	%rd309, %rd308, %rd307;
	selp.b16 	%rs292, %rs289, 1, %p179;
	selp.b16 	%rs293, %rs291, %rs292, %p178;
	and.b16  	%rs294, %rs293, 255;
	selp.b64 	%rd310, %rd307, %rd309, %p179;
	selp.b64 	%rd311, %rd308, %rd310, %p178;
	ld.shared.u8 	%rs295, [_ZZN3cub18CUB_300001_SM_10006detail6reduce28DeviceReduceSingleTileKernelINS2_10policy_hubIN4cuda3std3__45tupleIJblEEEjN6thrust24THRUST_300001_SM_1000_NS8cuda_cub9__find_if7functorIS9_EEE10Policy1000EPS9_SI_iSF_S9_S9_NS7_10__identityEEEvT0_T1_T2_T3_T4_T6_E12temp_storage+104];
	ld.shared.u64 	%rd312, [_ZZN3cub18CUB_300001_SM_10006detail6reduce28DeviceReduceSingleTileKernelINS2_10policy_hubIN4cuda3std3__45tupleIJblEEEjN6thrust24THRUST_300001_SM_1000_NS8cuda_cub9__find_if7functorIS9_EEE10Policy1000EPS9_SI_iSF_S9_S9_NS7_10__identityEEEvT0_T1_T2_T3_T4_T6_E12temp_storage+112];
	setp.eq.s16 	%p180, %rs294, 0;
	setp.eq.s16 	%p181, %rs295, 0;
	min.s64 	%rd313, %rd312, %rd311;
	selp.b16 	%rs296, %rs293, 1, %p181;
	selp.b16 	%rs297, %rs295, %rs296, %p180;
	and.b16  	%rs298, %rs297, 255;
	selp.b64 	%rd314, %rd311, %rd313, %p181;
	selp.b64 	%rd315, %rd312, %rd314, %p180;
	ld.shared.u8 	%rs299, [_ZZN3cub18CUB_300001_SM_10006detail6reduce28DeviceReduceSingleTileKernelINS2_10policy_hubIN4cuda3std3__45tupleIJblEEEjN6thrust24THRUST_300001_SM_1000_NS8cuda_cub9__find_if7functorIS9_EEE10Policy1000EPS9_SI_iSF_S9_S9_NS7_10__identityEEEvT0_T1_T2_T3_T4_T6_E12temp_storage+120];
	ld.shared.u64 	%rd316, [_ZZN3cub18CUB_300001_SM_10006detail6reduce28DeviceReduceSingleTileKernelINS2_10policy_hubIN4cuda3std3__45tupleIJblEEEjN6thrust24THRUST_300001_SM_1000_NS8cuda_cub9__find_if7functorIS9_EEE10Policy1000EPS9_SI_iSF_S9_S9_NS7_10__identityEEEvT0_T1_T2_T3_T4_T6_E12temp_storage+128];
	setp.eq.s16 	%p182, %rs298, 0;
	setp.eq.s16 	%p183, %rs299, 0;
	min.s64 	%rd317, %rd316, %rd315;
	selp.b16 	%rs300, %rs297, 1, %p183;
	selp.b16 	%rs311, %rs299, %rs300, %p182;
	selp.b64 	%rd318, %rd315, %rd317, %p183;
	selp.b64 	%rd329, %rd316, %rd318, %p182;
	bra.uni 	$L__BB15_110;
$L__BB15_37:
	// begin inline asm
	mov.u32 %r163, %laneid;
	// end inline asm
	and.b32  	%r184, %r1, 992;
	add.s32 	%r185, %r184, 32;
	setp.gt.s32 	%p94, %r185, %r38;
	not.b32 	%r186, %r184;
	add.s32 	%r187, %r38, %r186;
	selp.b32 	%r182, %r187, 31, %p94;
	cvt.u32.u16 	%r188, %rs311;
	and.b32  	%r165, %r188, 255;
	mov.b32 	%r181, 1;
	mov.b32 	%r183, -1;
	// begin inline asm
	shfl.sync.down.b32 %r164, %r165, %r181, %r182, %r183;
	// end inline asm
	// begin inline asm
	shfl.sync.down.b32 %r169, %r170, %r181, %r182, %r183;
	// end inline asm
	mov.b64 	{%r175, %r180}, %rd329;
	// begin inline asm
	shfl.sync.down.b32 %r174, %r175, %r181, %r182, %r183;
	// end inline asm
	// begin inline asm
	shfl.sync.down.b32 %r179, %r180, %r181, %r182, %r183;
	// end inline asm
	mov.b64 	%rd35, {%r174, %r179};
	cvt.u16.u32 	%rs26, %r164;
	setp.ge.s32 	%p95, %r163, %r182;
	@%p95 bra 	$L__BB15_41;
	and.b16  	%rs213, %rs311, 255;
	setp.eq.s16 	%p96, %rs213, 0;
	and.b16  	%rs214, %rs26, 255;
	setp.eq.s16 	%p97, %rs214, 0;
	or.pred  	%p98, %p96, %p97;
	@%p98 bra 	$L__BB15_40;
	min.s64 	%rd329, %rd35, %rd329;
	mov.b16 	%rs311, 1;
	bra.uni 	$L__BB15_41;
$L__BB15_40:
	setp.eq.s16 	%p99, %rs213, 0;
	selp.b16 	%rs311, %rs26, %rs311, %p99;
	selp.b64 	%rd329, %rd35, %rd329, %p99;
$L__BB15_41:
	cvt.u32.u16 	%r209, %rs311;
	and.b32  	%r190, %r209, 255;
	mov.b32 	%r206, 2;
	mov.b32 	%r208, -1;
	// begin inline asm
	shfl.sync.down.b32 %r189, %r190, %r206, %r182, %r208;
	// end inline asm
	// begin inline asm
	shfl.sync.down.b32 %r194, %r195, %r206, %r182, %r208;
	// end inline asm
	mov.b64 	{%r200, %r205}, %rd329;
	// begin inline asm
	shfl.sync.down.b32 %r199, %r200, %r206, %r182, %r208;
	// end inline asm
	// begin inline asm
	shfl.sync.down.b32 %r204, %r205, %r206, %r182, %r208;
	// end inline asm
	mov.b64 	%rd39, {%r199, %r204};
	cvt.u16.u32 	%rs29, %r189;
	add.s32 	%r210, %r163, 2;
	setp.gt.s32 	%p100, %r210, %r182;
	@%p100 bra 	$L__BB15_45;
	and.b16  	%rs217, %rs311, 255;
	setp.eq.s16 	%p101, %rs217, 0;
	and.b16  	%rs218, %rs29, 255;
	setp.eq.s16 	%p102, %rs218, 0;
	or.pred  	%p103, %p101, %p102;
	@%p103 bra 	$L__BB15_44;
	min.s64 	%rd329, %rd39, %rd329;
	mov.b16 	%rs311, 1;
	bra.uni 	$L__BB15_45;
$L__BB15_44:
	setp.eq.s16 	%p104, %rs217, 0;
	selp.b16 	%rs311, %rs29, %rs311, %p104;
	selp.b64 	%rd329, %rd39, %rd329, %p104;
$L__BB15_45:
	cvt.u32.u16 	%r231, %rs311;
	and.b32  	%r212, %r231, 255;
	mov.b32 	%r228, 4;
	mov.b32 	%r230, -1;
	// begin inline asm
	shfl.sync.down.b32 %r211, %r212, %r228, %r182, %r230;
	// end inline asm
	// begin inline asm
	shfl.sync.down.b32 %r216, %r217, %r228, %r182, %r230;
	// end inline asm
	mov.b64 	{%r222, %r227}, %rd329;
	// begin inline asm
	shfl.sync.down.b32 %r221, %r222, %r228, %r182, %r230;
	// end inline asm
	// begin inline asm
	shfl.sync.down.b32 %r226, %r227, %r228, %r182, %r230;
	// end inline asm
	mov.b64 	%rd43, {%r221, %r226};
	cvt.u16.u32 	%rs32, %r211;
	add.s32 	%r232, %r163, 4;
	setp.gt.s32 	%p105, %r232, %r182;
	@%p105 bra 	$L__BB15_49;
	and.b16  	%rs221, %rs311, 255;
	setp.eq.s16 	%p106, %rs221, 0;
	and.b16  	%rs222, %rs32, 255;
	setp.eq.s16 	%p107, %rs222, 0;
	or.pred  	%p108, %p106, %p107;
	@%p108 bra 	$L__BB15_48;
	min.s64 	%rd329, %rd43, %rd329;
	mov.b16 	%rs311, 1;
	bra.uni 	$L__BB15_49;
$L__BB15_48:
	setp.eq.s16 	%p109, %rs221, 0;
	selp.b16 	%rs311, %rs32, %rs311, %p109;
	selp.b64 	%rd329, %rd43, %rd329, %p109;
$L__BB15_49:
	cvt.u32.u16 	%r253, %rs311;
	and.b32  	%r234, %r253, 255;
	mov.b32 	%r250, 8;
	mov.b32 	%r252, -1;
	// begin inline asm
	shfl.sync.down.b32 %r233, %r234, %r250, %r182, %r252;
	// end inline asm
	// begin inline asm
	shfl.sync.down.b32 %r238, %r239, %r250, %r182, %r252;
	// end inline asm
	mov.b64 	{%r244, %r249}, %rd329;
	// begin inline asm
	shfl.sync.down.b32 %r243, %r244, %r250, %r182, %r252;
	// end inline asm
	// begin inline asm
	shfl.sync.down.b32 %r248, %r249, %r250, %r182, %r252;
	// end inline asm
	mov.b64 	%rd47, {%r243, %r248};
	cvt.u16.u32 	%rs35, %r233;
	add.s32 	%r254, %r163, 8;
	setp.gt.s32 	%p110, %r254, %r182;
	@%p110 bra 	$L__BB15_53;
	and.b16  	%rs225, %rs311, 255;
	setp.eq.s16 	%p111, %rs225, 0;
	and.b16  	%rs226, %rs35, 255;
	setp.eq.s16 	%p112, %rs226, 0;
	or.pred  	%p113, %p111, %p112;
	@%p113 bra 	$L__BB15_52;
	min.s64 	%rd329, %rd47, %rd329;
	mov.b16 	%rs311, 1;
	bra.uni 	$L__BB15_53;
$L__BB15_52:
	setp.eq.s16 	%p114, %rs225, 0;
	selp.b16 	%rs311, %rs35, %rs311, %p114;
	selp.b64 	%rd329, %rd47, %rd329, %p114;
$L__BB15_53:
	cvt.u32.u16 	%r275, %rs311;
	and.b32  	%r256, %r275, 255;
	mov.b32 	%r272, 16;
	mov.b32 	%r274, -1;
	// begin inline asm
	shfl.sync.down.b32 %r255, %r256, %r272, %r182, %r274;
	// end inline asm
	// begin inline asm
	shfl.sync.down.b32 %r260, %r261, %r272, %r182, %r274;
	// end inline asm
	mov.b64 	{%r266, %r271}, %rd329;
	// begin inline asm
	shfl.sync.down.b32 %r265, %r266, %r272, %r182, %r274;
	// end inline asm
	// begin inline asm
	shfl.sync.down.b32 %r270, %r271, %r272, %r182, %r274;
	// end inline asm
	mov.b64 	%rd51, {%r265, %r270};
	cvt.u16.u32 	%rs38, %r255;
	add.s32 	%r276, %r163, 16;
	setp.gt.s32 	%p115, %r276, %r182;
	@%p115 bra 	$L__BB15_57;
	and.b16  	%rs229, %rs311, 255;
	setp.eq.s16 	%p116, %rs229, 0;
	and.b16  	%rs230, %rs38, 255;
	setp.eq.s16 	%p117, %rs230, 0;
	or.pred  	%p118, %p116, %p117;
	@%p118 bra 	$L__BB15_56;
	min.s64 	%rd329, %rd51, %rd329;
	mov.b16 	%rs311, 1;
	bra.uni 	$L__BB15_57;
$L__BB15_56:
	setp.eq.s16 	%p119, %rs229, 0;
	selp.b16 	%rs311, %rs38, %rs311, %p119;
	selp.b64 	%rd329, %rd51, %rd329, %p119;
$L__BB15_57:
	setp.ne.s32 	%p120, %r163, 0;
	@%p120 bra 	$L__BB15_59;
	shr.u32 	%r277, %r1, 1;
	and.b32  	%r278, %r277, 496;
	mov.u32 	%r279, _ZZN3cub18CUB_300001_SM_10006detail6reduce28DeviceReduceSingleTileKernelINS2_10policy_hubIN4cuda3std3__45tupleIJblEEEjN6thrust24THRUST_300001_SM_1000_NS8cuda_cub9__find_if7functorIS9_EEE10Policy1000EPS9_SI_iSF_S9_S9_NS7_10__identityEEEvT0_T1_T2_T3_T4_T6_E12temp_storage;
	add.s32 	%r280, %r279, %r278;
	st.shared.u8 	[%r280+8], %rs311;
	st.shared.u64 	[%r280+16], %rd329;
$L__BB15_59:
	bar.sync 	0;
	setp.ne.s32 	%p121, %r1, 0;
	@%p121 bra 	$L__BB15_110;
	setp.lt.s32 	%p122, %r38, 33;
	@%p122 bra 	$L__BB15_62;
	ld.shared.u8 	%rs233, [_ZZN3cub18CUB_300001_SM_10006detail6reduce28DeviceReduceSingleTileKernelINS2_10policy_hubIN4cuda3std3__45tupleIJblEEEjN6thrust24THRUST_300001_SM_1000_NS8cuda_cub9__find_if7functorIS9_EEE10Policy1000EPS9_SI_iSF_S9_S9_NS7_10__identityEEEvT0_T1_T2_T3_T4_T6_E12temp_storage+24];
	ld.shared.u64 	%rd271, [_ZZN3cub18CUB_300001_SM_10006detail6reduce28DeviceReduceSingleTileKernelINS2_10policy_hubIN4cuda3std3__45tupleIJblEEEjN6thrust24THRUST_300001_SM_1000_NS8cuda_cub9__find_if7functorIS9_EEE10Policy1000EPS9_SI_iSF_S9_S9_NS7_10__identityEEEvT0_T1_T2_T3_T4_T6_E12temp_storage+32];
	and.b16  	%rs234, %rs311, 255;
	setp.eq.s16 	%p123, %rs234, 0;
	setp.eq.s16 	%p124, %rs233, 0;
	min.s64 	%rd272, %rd271, %rd329;
	selp.b16 	%rs235, %rs311, 1, %p124;
	selp.b16 	%rs311, %rs233, %rs235, %p123;
	selp.b64 	%rd273, %rd329, %rd272, %p124;
	selp.b64 	%rd329, %rd271, %rd273, %p123;
$L__BB15_62:
	setp.lt.s32 	%p125, %r38, 65;
	@%p125 bra 	$L__BB15_64;
	ld.shared.u8 	%rs236, [_ZZN3cub18CUB_300001_SM_10006detail6reduce28DeviceReduceSingleTileKernelINS2_10policy_hubIN4cuda3std3__45tupleIJblEEEjN6thrust24THRUST_300001_SM_1000_NS8cuda_cub9__find_if7functorIS9_EEE10Policy1000EPS9_SI_iSF_S9_S9_NS7_10__identityEEEvT0_T1_T2_T3_T4_T6_E12temp_storage+40];
	ld.shared.u64 	%rd274, [_ZZN3cub18CUB_300001_SM_10006detail6reduce28DeviceReduceSingleTileKernelINS2_10policy_hubIN4cuda3std3__45tupleIJblEEEjN6thrust24THRUST_300001_SM_1000_NS8cuda_cub9__find_if7functorIS9_EEE10Policy1000EPS9_SI_iSF_S9_S9_NS7_10__identityEEEvT0_T1_T2_T3_T4_T6_E12temp_storage+48];
	and.b16  	%rs237, %rs311, 255;
	setp.eq.s16 	%p126, %rs237, 0;
	setp.eq.s16 	%p127, %rs236, 0;
	min.s64 	%rd275, %rd274, %rd329;
	selp.b16 	%rs238, %rs311, 1, %p127;
	selp.b16 	%rs311, %rs236, %rs238, %p126;
	selp.b64 	%rd276, %rd329, %rd275, %p127;
	selp.b64 	%rd329, %rd274, %rd276, %p126;
$L__BB15_64:
	setp.lt.s32 	%p128, %r38, 97;
	@%p128 bra 	$L__BB15_66;
	ld.shared.u8 	%rs239, [_ZZN3cub18CUB_300001_SM_10006detail6reduce28DeviceReduceSingleTileKernelINS2_10policy_hubIN4cuda3std3__45tupleIJblEEEjN6thrust24THRUST_300001_SM_1000_NS8cuda_cub9__find_if7functorIS9_EEE10Policy1000EPS9_SI_iSF_S9_S9_NS7_10__identityEEEvT0_T1_T2_T3_T4_T6_E12temp_storage+56];
	ld.shared.u64 	%rd277, [_ZZN3cub18CUB_300001_SM_10006detail6reduce28DeviceReduceSingleTileKernelINS2_10policy_hubIN4cuda3std3__45tupleIJblEEEjN6thrust24THRUST_300001_SM_1000_NS8cuda_cub9__find_if7functorIS9_EEE10Policy1000EPS9_SI_iSF_S9_S9_NS7_10__identityEEEvT0_T1_T2_T3_T4_T6_E12temp_storage+64];
	and.b16  	%rs240, %rs311, 255;
	setp.eq.s16 	%p129, %rs240, 0;
	setp.eq.s16 	%p130, %rs239, 0;
	min.s64 	%rd278, %rd277, %rd329;
	selp.b16 	%rs241, %rs311, 1, %p130;
	selp.b16 	%rs311, %rs239, %rs241, %p129;
	selp.b64 	%rd279, %rd329, %rd278, %p130;
	selp.b64 	%rd329, %rd277, %rd279, %p129;
$L__BB15_66:
	setp.lt.s32 	%p131, %r38, 129;
	@%p131 bra 	$L__BB15_68;
	ld.shared.u8 	%rs242, [_ZZN3cub18CUB_300001_SM_10006detail6reduce28DeviceReduceSingleTileKernelINS2_10policy_hubIN4cuda3std3__45tupleIJblEEEjN6thrust24THRUST_300001_SM_1000_NS8cuda_cub9__find_if7functorIS9_EEE10Policy1000EPS9_SI_iSF_S9_S9_NS7_10__identityEEEvT0_T1_T2_T3_T4_T6_E12temp_storage+72];
	ld.shared.u64 	%rd280, [_ZZN3cub18CUB_300001_SM_10006detail6reduce28DeviceReduceSingleTileKernelINS2_10policy_hubIN4cuda3std3__45tupleIJblEEEjN6thrust24THRUST_300001_SM_1000_NS8cuda_cub9__find_if7functorIS9_EEE10Policy1000EPS9_SI_iSF_S9_S9_NS7_10__identityEEEvT0_T1_T2_T3_T4_T6_E12temp_storage+80];
	and.b16  	%rs243, %rs311, 255;
	setp.eq.s16 	%p132, %rs243, 0;
	setp.eq.s16 	%p133, %rs242, 0;
	min.s64 	%rd281, %rd280, %rd329;
	selp.b16 	%rs244, %rs311, 1, %p133;
	selp.b16 	%rs311, %rs242, %rs244, %p132;
	selp.b64 	%rd282, %rd329, %rd281, %p133;
	selp.b64 	%rd329, %rd280, %rd282, %p132;
$L__BB15_68:
	setp.lt.s32 	%p134, %r38, 161;
	@%p134 bra 	$L__BB15_70;
	ld.shared.u8 	%rs245, [_ZZN3cub18CUB_300001_SM_10006detail6reduce28DeviceReduceSingleTileKernelINS2_10policy_hubIN4cuda3std3__45tupleIJblEEEjN6thrust24THRUST_300001_SM_1000_NS8cuda_cub9__find_if7functorIS9_EEE10Policy1000EPS9_SI_iSF_S9_S9_NS7_10__identityEEEvT0_T1_T2_T3_T4_T6_E12temp_storage+88];
	ld.shared.u64 	%rd283, [_ZZN3cub18CUB_300001_SM_10006detail6reduce28DeviceReduceSingleTileKernelINS2_10policy_hubIN4cuda3std3__45tupleIJblEEEjN6thrust24THRUST_300001_SM_1000_NS8cuda_cub9__find_if7functorIS9_EEE10Policy1000EPS9_SI_iSF_S9_S9_NS7_10__identityEEEvT0_T1_T2_T3_T4_T6_E12temp_storage+96];
	and.b16  	%rs246, %rs311, 255;
	setp.eq.s16 	%p135, %rs246, 0;
	setp.eq.s16 	%p136, %rs245, 0;
	min.s64 	%rd284, %rd283, %rd329;
	selp.b16 	%rs247, %rs311, 1, %p136;
	selp.b16 	%rs311, %rs245, %rs247, %p135;
	selp.b64 	%rd285, %rd329, %rd284, %p136;
	selp.b64 	%rd329, %rd283, %rd285, %p135;
$L__BB15_70:
	setp.lt.s32 	%p137, %r38, 193;
	@%p137 bra 	$L__BB15_72;
	ld.shared.u8 	%rs248, [_ZZN3cub18CUB_300001_SM_10006detail6reduce28DeviceReduceSingleTileKernelINS2_10policy_hubIN4cuda3std3__45tupleIJblEEEjN6thrust24THRUST_300001_SM_1000_NS8cuda_cub9__find_if7functorIS9_EEE10Policy1000EPS9_SI_iSF_S9_S9_NS7_10__identityEEEvT0_T1_T2_T3_T4_T6_E12temp_storage+104];
	ld.shared.u64 	%rd286, [_ZZN3cub18CUB_300001_SM_10006detail6reduce28DeviceReduceSingleTileKernelINS2_10policy_hubIN4cuda3std3__45tupleIJblEEEjN6thrust24THRUST_300001_SM_1000_NS8cuda_cub9__find_if7functorIS9_EEE10Policy1000EPS9_SI_iSF_S9_S9_NS7_10__identityEEEvT0_T1_T2_T3_T4_T6_E12temp_storage+112];
	and.b16  	%rs249, %rs311, 255;
	setp.eq.s16 	%p138, %rs249, 0;
	setp.eq.s16 	%p139, %rs248, 0;
	min.s64 	%rd287, %rd286, %rd329;
	selp.b16 	%rs250, %rs311, 1, %p139;
	selp.b16 	%rs311, %rs248, %rs250, %p138;
	selp.b64 	%rd288, %rd329, %rd287, %p139;
	selp.b64 	%rd329, %rd286, %rd288, %p138;
$L__BB15_72:
	setp.lt.s32 	%p140, %r38, 225;
	@%p140 bra 	$L__BB15_110;
	ld.shared.u8 	%rs251, [_ZZN3cub18CUB_300001_SM_10006detail6reduce28DeviceReduceSingleTileKernelINS2_10policy_hubIN4cuda3std3__45tupleIJblEEEjN6thrust24THRUST_300001_SM_1000_NS8cuda_cub9__find_if7functorIS9_EEE10Policy1000EPS9_SI_iSF_S9_S9_NS7_10__identityEEEvT0_T1_T2_T3_T4_T6_E12temp_storage+120];
	ld.shared.u64 	%rd289, [_ZZN3cub18CUB_300001_SM_10006detail6reduce28DeviceReduceSingleTileKernelINS2_10policy_hubIN4cuda3std3__45tupleIJblEEEjN6thrust24THRUST_300001_SM_1000_NS8cuda_cub9__find_if7functorIS9_EEE10Policy1000EPS9_SI_iSF_S9_S9_NS7_10__identityEEEvT0_T1_T2_T3_T4_T6_E12temp_storage+128];
	and.b16  	%rs252, %rs311, 255;
	setp.eq.s16 	%p141, %rs252, 0;
	setp.eq.s16 	%p142, %rs251, 0;
	min.s64 	%rd290, %rd289, %rd329;
	selp.b16 	%rs253, %rs311, 1, %p142;
	selp.b16 	%rs311, %rs251, %rs253, %p141;
	selp.b64 	%rd291, %rd329, %rd290, %p142;
	selp.b64 	%rd329, %rd289, %rd291, %p141;
	bra.uni 	$L__BB15_110;
$L__BB15_74:
	mov.u32 	%r16, %tid.x;
	mul.wide.u32 	%rd124, %r16, 16;
	add.s64 	%rd109, %rd105, %rd124;
	// begin inline asm
	ld.global.nc.u64 %rd108, [%rd109];
	// end inline asm
	add.s64 	%rd111, %rd109, 8;
	// begin inline asm
	ld.global.nc.u64 %rd110, [%rd111];
	// end inline asm
	cvt.u16.u64 	%rs83, %rd108;
	and.b16  	%rs84, %rs83, 255;
	add.s64 	%rd113, %rd109, 4096;
	// begin inline asm
	ld.global.nc.u64 %rd112, [%rd113];
	// end inline asm
	add.s64 	%rd115, %rd109, 4104;
	// begin inline asm
	ld.global.nc.u64 %rd114, [%rd115];
	// end inline asm
	cvt.u16.u64 	%rs85, %rd112;
	and.b16  	%rs86, %rs85, 255;
	add.s64 	%rd117, %rd109, 8192;
	// begin inline asm
	ld.global.nc.u64 %rd116, [%rd117];
	// end inline asm
	add.s64 	%rd119, %rd109, 8200;
	// begin inline asm
	ld.global.nc.u64 %rd118, [%rd119];
	// end inline asm
	cvt.u16.u64 	%rs87, %rd116;
	and.b16  	%rs88, %rs87, 255;
	add.s64 	%rd121, %rd109, 12288;
	// begin inline asm
	ld.global.nc.u64 %rd120, [%rd121];
	// end inline asm
	add.s64 	%rd123, %rd109, 12296;
	// begin inline asm
	ld.global.nc.u64 %rd122, [%rd123];
	// end inline asm
	cvt.u16.u64 	%rs89, %rd120;
	and.b16  	%rs90, %rs89, 255;
	setp.eq.s16 	%p3, %rs84, 0;
	setp.eq.s16 	%p4, %rs86, 0;
	min.s64 	%rd125, %rd114, %rd110;
	selp.b16 	%rs91, %rs83, 1, %p4;
	selp.b64 	%rd126, %rd110, %rd125, %p4;
	selp.b16 	%rs92, %rs85, %rs91, %p3;
	and.b16  	%rs93, %rs92, 255;
	selp.b64 	%rd127, %rd114, %rd126, %p3;
	setp.eq.s16 	%p5, %rs93, 0;
	setp.eq.s16 	%p6, %rs88, 0;
	min.s64 	%rd128, %rd118, %rd127;
	selp.b16 	%rs94, %rs92, 1, %p6;
	selp.b64 	%rd129, %rd127, %rd128, %p6;
	selp.b16 	%rs95, %rs87, %rs94, %p5;
	and.b16  	%rs96, %rs95, 255;
	selp.b64 	%rd130, %rd118, %rd129, %p5;
	setp.eq.s16 	%p7, %rs96, 0;
	setp.eq.s16 	%p8, %rs90, 0;
	min.s64 	%rd131, %rd122, %rd130;
	selp.b16 	%rs97, %rs95, 1, %p8;
	selp.b64 	%rd132, %rd130, %rd131, %p8;
	selp.b16 	%rs311, %rs89, %rs97, %p7;
	selp.b64 	%rd329, %rd122, %rd132, %p7;
	setp.lt.u32 	%p9, %r38, 2048;
	mov.b32 	%r399, 1024;
	@%p9 bra 	$L__BB15_78;
	add.s32 	%r17, %r38, -1024;
	mov.b32 	%r399, 1024;
$L__BB15_76:
	mul.wide.s32 	%rd149, %r399, 16;
	add.s64 	%rd134, %rd109, %rd149;
	// begin inline asm
	ld.global.nc.u64 %rd133, [%rd134];
	// end inline asm
	add.s64 	%rd136, %rd134, 8;
	// begin inline asm
	ld.global.nc.u64 %rd135, [%rd136];
	// end inline asm
	cvt.u16.u64 	%rs98, %rd133;
	and.b16  	%rs99, %rs98, 255;
	add.s64 	%rd138, %rd134, 4096;
	// begin inline asm
	ld.global.nc.u64 %rd137, [%rd138];
	// end inline asm
	add.s64 	%rd140, %rd134, 4104;
	// begin inline asm
	ld.global.nc.u64 %rd139, [%rd140];
	// end inline asm
	cvt.u16.u64 	%rs100, %rd137;
	and.b16  	%rs101, %rs100, 255;
	add.s64 	%rd142, %rd134, 8192;
	// begin inline asm
	ld.global.nc.u64 %rd141, [%rd142];
	// end inline asm
	add.s64 	%rd144, %rd134, 8200;
	// begin inline asm
	ld.global.nc.u64 %rd143, [%rd144];
	// end inline asm
	cvt.u16.u64 	%rs102, %rd141;
	and.b16  	%rs103, %rs102, 255;
	add.s64 	%rd146, %rd134, 12288;
	// begin inline asm
	ld.global.nc.u64 %rd145, [%rd146];
	// end inline asm
	add.s64 	%rd148, %rd134, 12296;
	// begin inline asm
	ld.global.nc.u64 %rd147, [%rd148];
	// end inline asm
	cvt.u16.u64 	%rs104, %rd145;
	and.b16  	%rs105, %rs104, 255;
	and.b16  	%rs106, %rs311, 255;
	setp.eq.s16 	%p10, %rs106, 0;
	setp.eq.s16 	%p11, %rs99, 0;
	min.s64 	%rd150, %rd135, %rd329;
	selp.b16 	%rs107, %rs311, 1, %p11;
	selp.b64 	%rd151, %rd329, %rd150, %p11;
	selp.b16 	%rs108, %rs98, %rs107, %p10;
	and.b16  	%rs109, %rs108, 255;
	selp.b64 	%rd152, %rd135, %rd151, %p10;
	setp.eq.s16 	%p12, %rs109, 0;
	setp.eq.s16 	%p13, %rs101, 0;
	min.s64 	%rd153, %rd139, %rd152;
	selp.b16 	%rs110, %rs108, 1, %p13;
	selp.b64 	%rd154, %rd152, %rd153, %p13;
	selp.b16 	%rs111, %rs100, %rs110, %p12;
	and.b16  	%rs112, %rs111, 255;
	selp.b64 	%rd155, %rd139, %rd154, %p12;
	setp.eq.s16 	%p14, %rs112, 0;
	setp.eq.s16 	%p15, %rs103, 0;
	min.s64 	%rd156, %rd143, %rd155;
	selp.b16 	%rs113, %rs111, 1, %p15;
	selp.b64 	%rd157, %rd155, %rd156, %p15;
	selp.b16 	%rs114, %rs102, %rs113, %p14;
	and.b16  	%rs115, %rs114, 255;
	selp.b64 	%rd158, %rd143, %rd157, %p14;
	setp.eq.s16 	%p16, %rs115, 0;
	setp.eq.s16 	%p17, %rs105, 0;
	min.s64 	%rd159, %rd147, %rd158;
	selp.b16 	%rs116, %rs114, 1, %p17;
	selp.b64 	%rd160, %rd158, %rd159, %p17;
	selp.b16 	%rs311, %rs104, %rs116, %p16;
	selp.b64 	%rd329, %rd147, %rd160, %p16;
	sub.s32 	%r41, %r38, %r399;
	setp.lt.s32 	%p18, %r41, 1024;
	@%p18 bra 	$L__BB15_86;
	add.s32 	%r399, %r399, 1024;
	setp.le.s32 	%p19, %r399, %r17;
	@%p19 bra 	$L__BB15_76;
$L__BB15_78:
	setp.le.s32 	%p20, %r38, %r399;
	@%p20 bra 	$L__BB15_86;
	sub.s32 	%r21, %r38, %r399;
	setp.ge.s32 	%p21, %r16, %r21;
	@%p21 bra 	$L__BB15_86;
	not.b32 	%r42, %r16;
	add.s32 	%r43, %r38, %r42;
	sub.s32 	%r22, %r43, %r399;
	and.b32  	%r44, %r22, 768;
	setp.eq.s32 	%p22, %r44, 768;
	mov.u32 	%r403, %r16;
	@%p22 bra 	$L__BB15_83;
	add.s32 	%r401, %r16, %r399;
	shr.u32 	%r45, %r22, 8;
	add.s32 	%r46, %r45, 1;
	and.b32  	%r47, %r46, 3;
	neg.s32 	%r400, %r47;
	mov.u32 	%r403, %r16;
$L__BB15_82:
	.pragma "nounroll";
	mul.wide.u32 	%rd166, %r401, 16;
	add.s64 	%rd163, %rd105, %rd166;
	// begin inline asm
	ld.global.nc.u64 %rd162, [%rd163];
	// end inline asm
	add.s64 	%rd165, %rd163, 8;
	// begin inline asm
	ld.global.nc.u64 %rd164, [%rd165];
	// end inline asm
	cvt.u16.u64 	%rs118, %rd162;
	and.b16  	%rs119, %rs118, 255;
	and.b16  	%rs120, %rs311, 255;
	setp.eq.s16 	%p23, %rs120, 0;
	setp.eq.s16 	%p24, %rs119, 0;
	min.s64 	%rd167, %rd164, %rd329;
	selp.b16 	%rs121, %rs311, 1, %p24;
	selp.b16 	%rs311, %rs118, %rs121, %p23;
	selp.b64 	%rd168, %rd329, %rd167, %p24;
	selp.b64 	%rd329, %rd164, %rd168, %p23;
	add.s32 	%r403, %r403, 256;
	add.s32 	%r401, %r401, 256;
	add.s32 	%r400, %r400, 1;
	setp.ne.s32 	%p25, %r400, 0;
	@%p25 bra 	$L__BB15_82;
$L__BB15_83:
	setp.lt.u32 	%p26, %r22, 768;
	@%p26 bra 	$L__BB15_86;
	cvt.u64.u32 	%rd169, %r403;
	cvt.u64.u32 	%rd170, %r399;
	add.s64 	%rd171, %rd169, %rd170;
	shl.b64 	%rd172, %rd171, 4;
	add.s64 	%rd173, %rd172, %rd105;
	add.s64 	%rd350, %rd173, 12296;
	add.s32 	%r404, %r403, %r399;
$L__BB15_85:
	mul.wide.u32 	%rd190, %r404, 16;
	add.s64 	%rd175, %rd105, %rd190;
	// begin inline asm
	ld.global.nc.u64 %rd174, [%rd175];
	// end inline asm
	add.s64 	%rd177, %rd175, 8;
	// begin inline asm
	ld.global.nc.u64 %rd176, [%rd177];
	// end inline asm
	cvt.u16.u64 	%rs122, %rd174;
	and.b16  	%rs123, %rs122, 255;
	and.b16  	%rs124, %rs311, 255;
	setp.eq.s16 	%p27, %rs124, 0;
	setp.eq.s16 	%p28, %rs123, 0;
	min.s64 	%rd191, %rd176, %rd329;
	selp.b16 	%rs125, %rs311, 1, %p28;
	selp.b16 	%rs126, %rs122, %rs125, %p27;
	and.b16  	%rs127, %rs126, 255;
	selp.b64 	%rd192, %rd329, %rd191, %p28;
	selp.b64 	%rd193, %rd176, %rd192, %p27;
	add.s64 	%rd179, %rd350, -8200;
	// begin inline asm
	ld.global.nc.u64 %rd178, [%rd179];
	// end inline asm
	add.s64 	%rd181, %rd350, -8192;
	// begin inline asm
	ld.global.nc.u64 %rd180, [%rd181];
	// end inline asm
	cvt.u16.u64 	%rs128, %rd178;
	and.b16  	%rs129, %rs128, 255;
	setp.eq.s16 	%p29, %rs127, 0;
	setp.eq.s16 	%p30, %rs129, 0;
	min.s64 	%rd194, %rd180, %rd193;
	selp.b16 	%rs130, %rs126, 1, %p30;
	selp.b16 	%rs131, %rs128, %rs130, %p29;
	and.b16  	%rs132, %rs131, 255;
	selp.b64 	%rd195, %rd193, %rd194, %p30;
	selp.b64 	%rd196, %rd180, %rd195, %p29;
	add.s64 	%rd183, %rd350, -4104;
	// begin inline asm
	ld.global.nc.u64 %rd182, [%rd183];
	// end inline asm
	add.s64 	%rd185, %rd350, -4096;
	// begin inline asm
	ld.global.nc.u64 %rd184, [%rd185];
	// end inline asm
	cvt.u16.u64 	%rs133, %rd182;
	and.b16  	%rs134, %rs133, 255;
	setp.eq.s16 	%p31, %rs132, 0;
	setp.eq.s16 	%p32, %rs134, 0;
	min.s64 	%rd197, %rd184, %rd196;
	selp.b16 	%rs135, %rs131, 1, %p32;
	selp.b16 	%rs136, %rs133, %rs135, %p31;
	and.b16  	%rs137, %rs136, 255;
	selp.b64 	%rd198, %rd196, %rd197, %p32;
	selp.b64 	%rd199, %rd184, %rd198, %p31;
	add.s64 	%rd187, %rd350, -8;
	// begin inline asm
	ld.global.nc.u64 %rd186, [%rd187];
	// end inline asm
	// begin inline asm
	ld.global.nc.u64 %rd188, [%rd350];
	// end inline asm
	cvt.u16.u64 	%rs138, %rd186;
	and.b16  	%rs139, %rs138, 255;
	setp.eq.s16 	%p33, %rs137, 0;
	setp.eq.s16 	%p34, %rs139, 0;
	min.s64 	%rd200, %rd188, %rd199;
	selp.b16 	%rs140, %rs136, 1, %p34;
	selp.b16 	%rs311, %rs138, %rs140, %p33;
	selp.b64 	%rd201, %rd199, %rd200, %p34;
	selp.b64 	%rd329, %rd188, %rd201, %p33;
	add.s32 	%r403, %r403, 1024;
	add.s64 	%rd350, %rd350, 16384;
	add.s32 	%r404, %r404, 1024;
	setp.lt.s32 	%p35, %r403, %r21;
	@%p35 bra 	$L__BB15_85;
$L__BB15_86:
	// begin inline asm
	mov.u32 %r48, %laneid;
	// end inline asm
	cvt.u32.u16 	%r69, %rs311;
	and.b32  	%r50, %r69, 255;
	mov.b32 	%r66, 1;
	mov.b32 	%r67, 31;
	mov.b32 	%r68, -1;
	// begin inline asm
	shfl.sync.down.b32 %r49, %r50, %r66, %r67, %r68;
	// end inline asm
	// begin inline asm
	shfl.sync.down.b32 %r54, %r55, %r66, %r67, %r68;
	// end inline asm
	mov.b64 	{%r60, %r65}, %rd329;
	// begin inline asm
	shfl.sync.down.b32 %r59, %r60, %r66, %r67, %r68;
	// end inline asm
	// begin inline asm
	shfl.sync.down.b32 %r64, %r65, %r66, %r67, %r68;
	// end inline asm
	mov.b64 	%rd83, {%r59, %r64};
	cvt.u16.u32 	%rs65, %r49;
	setp.gt.s32 	%p36, %r48, 30;
	@%p36 bra 	$L__BB15_90;
	and.b16  	%rs141, %rs311, 255;
	setp.eq.s16 	%p37, %rs141, 0;
	and.b16  	%rs142, %rs65, 255;
	setp.eq.s16 	%p38, %rs142, 0;
	or.pred  	%p39, %p37, %p38;
	@%p39 bra 	$L__BB15_89;
	min.s64 	%rd329, %rd83, %rd329;
	mov.b16 	%rs311, 1;
	bra.uni 	$L__BB15_90;
$L__BB15_89:
	setp.eq.s16 	%p40, %rs141, 0;
	selp.b16 	%rs311, %rs65, %rs311, %p40;
	selp.b64 	%rd329, %rd83, %rd329, %p40;
$L__BB15_90:
	cvt.u32.u16 	%r90, %rs311;
	and.b32  	%r71, %r90, 255;
	mov.b32 	%r87, 2;
	mov.b32 	%r88, 31;
	mov.b32 	%r89, -1;
	// begin inline asm
	shfl.sync.down.b32 %r70, %r71, %r87, %r88, %r89;
	// end inline asm
	// begin inline asm
	shfl.sync.down.b32 %r75, %r76, %r87, %r88, %r89;
	// end inline asm
	mov.b64 	{%r81, %r86}, %rd329;
	// begin inline asm
	shfl.sync.down.b32 %r80, %r81, %r87, %r88, %r89;
	// end inline asm
	// begin inline asm
	shfl.sync.down.b32 %r85, %r86, %r87, %r88, %r89;
	// end inline asm
	mov.b64 	%rd87, {%r80, %r85};
	cvt.u16.u32 	%rs68, %r70;
	setp.gt.s32 	%p41, %r48, 29;
	@%p41 bra 	$L__BB15_94;
	and.b16  	%rs145, %rs311, 255;
	setp.eq.s16 	%p42, %rs145, 0;
	and.b16  	%rs146, %rs68, 255;
	setp.eq.s16 	%p43, %rs146, 0;
	or.pred  	%p44, %p42, %p43;
	@%p44 bra 	$L__BB15_93;
	min.s64 	%rd329, %rd87, %rd329;
	mov.b16 	%rs311, 1;
	bra.uni 	$L__BB15_94;
$L__BB15_93:
	setp.eq.s16 	%p45, %rs145, 0;
	selp.b16 	%rs311, %rs68, %rs311, %p45;
	selp.b64 	%rd329, %rd87, %rd329, %p45;
$L__BB15_94:
	cvt.u32.u16 	%r111, %rs311;
	and.b32  	%r92, %r111, 255;
	mov.b32 	%r108, 4;
	mov.b32 	%r109, 31;
	mov.b32 	%r110, -1;
	// begin inline asm
	shfl.sync.down.b32 %r91, %r92, %r108, %r109, %r110;
	// end inline asm
	// begin inline asm
	shfl.sync.down.b32 %r96, %r97, %r108, %r109, %r110;
	// end inline asm
	mov.b64 	{%r102, %r107}, %rd329;
	// begin inline asm
	shfl.sync.down.b32 %r101, %r102, %r108, %r109, %r110;
	// end inline asm
	// begin inline asm
	shfl.sync.down.b32 %r106, %r107, %r108, %r109, %r110;
	// end inline asm
	mov.b64 	%rd91, {%r101, %r106};
	cvt.u16.u32 	%rs71, %r91;
	setp.gt.s32 	%p46, %r48, 27;
	@%p46 bra 	$L__BB15_98;
	and.b16  	%rs149, %rs311, 255;
	setp.eq.s16 	%p47, %rs149, 0;
	and.b16  	%rs150, %rs71, 255;
	setp.eq.s16 	%p48, %rs150, 0;
	or.pred  	%p49, %p47, %p48;
	@%p49 bra 	$L__BB15_97;
	min.s64 	%rd329, %rd91, %rd329;
	mov.b16 	%rs311, 1;
	bra.uni 	$L__BB15_98;
$L__BB15_97:
	setp.eq.s16 	%p50, %rs149, 0;
	selp.b16 	%rs311, %rs71, %rs311, %p50;
	selp.b64 	%rd329, %rd91, %rd329, %p50;
$L__BB15_98:
	cvt.u32.u16 	%r132, %rs311;
	and.b32  	%r113, %r132, 255;
	mov.b32 	%r129, 8;
	mov.b32 	%r130, 31;
	mov.b32 	%r131, -1;
	// begin inline asm
	shfl.sync.down.b32 %r112, %r113, %r129, %r130, %r131;
	// end inline asm
	// begin inline asm
	shfl.sync.down.b32 %r117, %r118, %r129, %r130, %r131;
	// end inline asm
	mov.b64 	{%r123, %r128}, %rd329;
	// begin inline asm
	shfl.sync.down.b32 %r122, %r123, %r129, %r130, %r131;
	// end inline asm
	// begin inline asm
	shfl.sync.down.b32 %r127, %r128, %r129, %r130, %r131;
	// end inline asm
	mov.b64 	%rd95, {%r122, %r127};
	cvt.u16.u32 	%rs74, %r112;
	setp.gt.s32 	%p51, %r48, 23;
	@%p51 bra 	$L__BB15_102;
	and.b16  	%rs153, %rs311, 255;
	setp.eq.s16 	%p52, %rs153, 0;
	and.b16  	%rs154, %rs74, 255;
	setp.eq.s16 	%p53, %rs154, 0;
	or.pred  	%p54, %p52, %p53;
	@%p54 bra 	$L__BB15_101;
	min.s64 	%rd329, %rd95, %rd329;
	mov.b16 	%rs311, 1;
	bra.uni 	$L__BB15_102;
$L__BB15_101:
	setp.eq.s16 	%p55, %rs153, 0;
	selp.b16 	%rs311, %rs74, %rs311, %p55;
	selp.b64 	%rd329, %rd95, %rd329, %p55;
$L__BB15_102:
	cvt.u32.u16 	%r153, %rs311;
	and.b32  	%r134, %r153, 255;
	mov.b32 	%r150, 16;
	mov.b32 	%r151, 31;
	mov.b32 	%r152, -1;
	// begin inline asm
	shfl.sync.down.b32 %r133, %r134, %r150, %r151, %r152;
	// end inline asm
	// begin inline asm
	shfl.sync.down.b32 %r138, %r139, %r150, %r151, %r152;
	// end inline asm
	mov.b64 	{%r144, %r149}, %rd329;
	// begin inline asm
	shfl.sync.down.b32 %r143, %r144, %r150, %r151, %r152;
	// end inline asm
	// begin inline asm
	shfl.sync.down.b32 %r148, %r149, %r150, %r151, %r152;
	// end inline asm
	mov.b64 	%rd99, {%r143, %r148};
	cvt.u16.u32 	%rs77, %r133;
	setp.gt.s32 	%p56, %r48, 15;
	@%p56 bra 	$L__BB15_106;
	and.b16  	%rs157, %rs311, 255;
	setp.eq.s16 	%p57, %rs157, 0;
	and.b16  	%rs158, %rs77, 255;
	setp.eq.s16 	%p58, %rs158, 0;
	or.pred  	%p59, %p57, %p58;
	@%p59 bra 	$L__BB15_105;
	min.s64 	%rd329, %rd99, %rd329;
	mov.b16 	%rs311, 1;
	bra.uni 	$L__BB15_106;
$L__BB15_105:
	setp.eq.s16 	%p60, %rs157, 0;
	selp.b16 	%rs311, %rs77, %rs311, %p60;
	selp.b64 	%rd329, %rd99, %rd329, %p60;
$L__BB15_106:
	setp.ne.s32 	%p61, %r48, 0;
	@%p61 bra 	$L__BB15_108;
	shr.u32 	%r154, %r16, 1;
	and.b32  	%r155, %r154, 496;
	mov.u32 	%r156, _ZZN3cub18CUB_300001_SM_10006detail6reduce28DeviceReduceSingleTileKernelINS2_10policy_hubIN4cuda3std3__45tupleIJblEEEjN6thrust24THRUST_300001_SM_1000_NS8cuda_cub9__find_if7functorIS9_EEE10Policy1000EPS9_SI_iSF_S9_S9_NS7_10__identityEEEvT0_T1_T2_T3_T4_T6_E12temp_storage;
	add.s32 	%r157, %r156, %r155;
	st.shared.u8 	[%r157+8], %rs311;
	st.shared.u64 	[%r157+16], %rd329;
$L__BB15_108:
	bar.sync 	0;
	setp.ne.s32 	%p62, %r16, 0;
	@%p62 bra 	$L__BB15_110;
	ld.shared.u8 	%rs161, [_ZZN3cub18CUB_300001_SM_10006detail6reduce28DeviceReduceSingleTileKernelINS2_10policy_hubIN4cuda3std3__45tupleIJblEEEjN6thrust24THRUST_300001_SM_1000_NS8cuda_cub9__find_if7functorIS9_EEE10Policy1000EPS9_SI_iSF_S9_S9_NS7_10__identityEEEvT0_T1_T2_T3_T4_T6_E12temp_storage+24];
	ld.shared.u64 	%rd202, [_ZZN3cub18CUB_300001_SM_10006detail6reduce28DeviceReduceSingleTileKernelINS2_10policy_hubIN4cuda3std3__45tupleIJblEEEjN6thrust24THRUST_300001_SM_1000_NS8cuda_cub9__find_if7functorIS9_EEE10Policy1000EPS9_SI_iSF_S9_S9_NS7_10__identityEEEvT0_T1_T2_T3_T4_T6_E12temp_storage+32];
	and.b16  	%rs162, %rs311, 255;
	setp.eq.s16 	%p63, %rs162, 0;
	setp.eq.s16 	%p64, %rs161, 0;
	min.s64 	%rd203, %rd202, %rd329;
	selp.b16 	%rs163, %rs311, 1, %p64;
	selp.b16 	%rs164, %rs161, %rs163, %p63;
	and.b16  	%rs165, %rs164, 255;
	selp.b64 	%rd204, %rd329, %rd203, %p64;
	selp.b64 	%rd205, %rd202, %rd204, %p63;
	ld.shared.u8 	%rs166, [_ZZN3cub18CUB_300001_SM_10006detail6reduce28DeviceReduceSingleTileKernelINS2_10policy_hubIN4cuda3std3__45tupleIJblEEEjN6thrust24THRUST_300001_SM_1000_NS8cuda_cub9__find_if7functorIS9_EEE10Policy1000EPS9_SI_iSF_S9_S9_NS7_10__identityEEEvT0_T1_T2_T3_T4_T6_E12temp_storage+40];
	ld.shared.u64 	%rd206, [_ZZN3cub18CUB_300001_SM_10006detail6reduce28DeviceReduceSingleTileKernelINS2_10policy_hubIN4cuda3std3__45tupleIJblEEEjN6thrust24THRUST_300001_SM_1000_NS8cuda_cub9__find_if7functorIS9_EEE10Policy1000EPS9_SI_iSF_S9_S9_NS7_10__identityEEEvT0_T1_T2_T3_T4_T6_E12temp_storage+48];
	setp.eq.s16 	%p65, %rs165, 0;
	setp.eq.s16 	%p66, %rs166, 0;
	min.s64 	%rd207, %rd206, %rd205;
	selp.b16 	%rs167, %rs164, 1, %p66;
	selp.b16 	%rs168, %rs166, %rs167, %p65;
	and.b16  	%rs169, %rs168, 255;
	selp.b64 	%rd208, %rd205, %rd207, %p66;
	selp.b64 	%rd209, %rd206, %rd208, %p65;
	ld.shared.u8 	%rs170, [_ZZN3cub18CUB_300001_SM_10006detail6reduce28DeviceReduceSingleTileKernelINS2_10policy_hubIN4cuda3std3__45tupleIJblEEEjN6thrust24THRUST_300001_SM_1000_NS8cuda_cub9__find_if7functorIS9_EEE10Policy1000EPS9_SI_iSF_S9_S9_NS7_10__identityEEEvT0_T1_T2_T3_T4_T6_E12temp_storage+56];
	ld.shared.u64 	%rd210, [_ZZN3cub18CUB_300001_SM_10006detail6reduce28DeviceReduceSingleTileKernelINS2_10policy_hubIN4cuda3std3__45tupleIJblEEEjN6thrust24THRUST_300001_SM_1000_NS8cuda_cub9__find_if7functorIS9_EEE10Policy1000EPS9_SI_iSF_S9_S9_NS7_10__identityEEEvT0_T1_T2_T3_T4_T6_E12temp_storage+64];
	setp.eq.s16 	%p67, %rs169, 0;
	setp.eq.s16 	%p68, %rs170, 0;
	min.s64 	%rd211, %rd210, %rd209;
	selp.b16 	%rs171, %rs168, 1, %p68;
	selp.b16 	%rs172, %rs170, %rs171, %p67;
	and.b16  	%rs173, %rs172, 255;
	selp.b64 	%rd212, %rd209, %rd211, %p68;
	selp.b64 	%rd213, %rd210, %rd212, %p67;
	ld.shared.u8 	%rs174, [_ZZN3cub18CUB_300001_SM_10006detail6reduce28DeviceReduceSingleTileKernelINS2_10policy_hubIN4cuda3std3__45tupleIJblEEEjN6thrust24THRUST_300001_SM_1000_NS8cuda_cub9__find_if7functorIS9_EEE10Policy1000EPS9_SI_iSF_S9_S9_NS7_10__identityEEEvT0_T1_T2_T3_T4_T6_E12temp_storage+72];
	ld.shared.u64 	%rd214, [_ZZN3cub18CUB_300001_SM_10006detail6reduce28DeviceReduceSingleTileKernelINS2_10policy_hubIN4cuda3std3__45tupleIJblEEEjN6thrust24THRUST_300001_SM_1000_NS8cuda_cub9__find_if7functorIS9_EEE10Policy1000EPS9_SI_iSF_S9_S9_NS7_10__identityEEEvT0_T1_T2_T3_T4_T6_E12temp_storage+80];
	setp.eq.s16 	%p69, %rs173, 0;
	setp.eq.s16 	%p70, %rs174, 0;
	min.s64 	%rd215, %rd214, %rd213;
	selp.b16 	%rs175, %rs172, 1, %p70;
	selp.b16 	%rs176, %rs174, %rs175, %p69;
	and.b16  	%rs177, %rs176, 255;
	selp.b64 	%rd216, %rd213, %rd215, %p70;
	selp.b64 	%rd217, %rd214, %rd216, %p69;
	ld.shared.u8 	%rs178, [_ZZN3cub18CUB_300001_SM_10006detail6reduce28DeviceReduceSingleTileKernelINS2_10policy_hubIN4cuda3std3__45tupleIJblEEEjN6thrust24THRUST_300001_SM_1000_NS8cuda_cub9__find_if7functorIS9_EEE10Policy1000EPS9_SI_iSF_S9_S9_NS7_10__identityEEEvT0_T1_T2_T3_T4_T6_E12temp_storage+88];
	ld.shared.u64 	%rd218, [_ZZN3cub18CUB_300001_SM_10006detail6reduce28DeviceReduceSingleTileKernelINS2_10policy_hubIN4cuda3std3__45tupleIJblEEEjN6thrust24THRUST_300001_SM_1000_NS8cuda_cub9__find_if7functorIS9_EEE10Policy1000EPS9_SI_iSF_S9_S9_NS7_10__identityEEEvT0_T1_T2_T3_T4_T6_E12temp_storage+96];
	setp.eq.s16 	%p71, %rs177, 0;
	setp.eq.s16 	%p72, %rs178, 0;
	min.s64 	%rd219, %rd218, %rd217;
	selp.b16 	%rs179, %rs176, 1, %p72;
	selp.b16 	%rs180, %rs178, %rs179, %p71;
	and.b16  	%rs181, %rs180, 255;
	selp.b64 	%rd220, %rd217, %rd219, %p72;
	selp.b64 	%rd221, %rd218, %rd220, %p71;
	ld.shared.u8 	%rs182, [_ZZN3cub18CUB_300001_SM_10006detail6reduce28DeviceReduceSingleTileKernelINS2_10policy_hubIN4cuda3std3__45tupleIJblEEEjN6thrust24THRUST_300001_SM_1000_NS8cuda_cub9__find_if7functorIS9_EEE10Policy1000EPS9_SI_iSF_S9_S9_NS7_10__identityEEEvT0_T1_T2_T3_T4_T6_E12temp_storage+104];
	ld.shared.u64 	%rd222, [_ZZN3cub18CUB_300001_SM_10006detail6reduce28DeviceReduceSingleTileKernelINS2_10policy_hubIN4cuda3std3__45tupleIJblEEEjN6thrust24THRUST_300001_SM_1000_NS8cuda_cub9__find_if7functorIS9_EEE10Policy1000EPS9_SI_iSF_S9_S9_NS7_10__identityEEEvT0_T1_T2_T3_T4_T6_E12temp_storage+112];
	setp.eq.s16 	%p73, %rs181, 0;
	setp.eq.s16 	%p74, %rs182, 0;
	min.s64 	%rd223, %rd222, %rd221;
	selp.b16 	%rs183, %rs180, 1, %p74;
	selp.b16 	%rs184, %rs182, %rs183, %p73;
	and.b16  	%rs185, %rs184, 255;
	selp.b64 	%rd224, %rd221, %rd223, %p74;
	selp.b64 	%rd225, %rd222, %rd224, %p73;
	ld.shared.u8 	%rs186, [_ZZN3cub18CUB_300001_SM_10006detail6reduce28DeviceReduceSingleTileKernelINS2_10policy_hubIN4cuda3std3__45tupleIJblEEEjN6thrust24THRUST_300001_SM_1000_NS8cuda_cub9__find_if7functorIS9_EEE10Policy1000EPS9_SI_iSF_S9_S9_NS7_10__identityEEEvT0_T1_T2_T3_T4_T6_E12temp_storage+120];
	ld.shared.u64 	%rd226, [_ZZN3cub18CUB_300001_SM_10006detail6reduce28DeviceReduceSingleTileKernelINS2_10policy_hubIN4cuda3std3__45tupleIJblEEEjN6thrust24THRUST_300001_SM_1000_NS8cuda_cub9__find_if7functorIS9_EEE10Policy1000EPS9_SI_iSF_S9_S9_NS7_10__identityEEEvT0_T1_T2_T3_T4_T6_E12temp_storage+128];
	setp.eq.s16 	%p75, %rs185, 0;
	setp.eq.s16 	%p76, %rs186, 0;
	min.s64 	%rd227, %rd226, %rd225;
	selp.b16 	%rs187, %rs184, 1, %p76;
	selp.b16 	%rs311, %rs186, %rs187, %p75;
	selp.b64 	%rd228, %rd225, %rd227, %p76;
	selp.b64 	%rd329, %rd226, %rd228, %p75;
$L__BB15_110:
	mov.u32 	%r391, %tid.x;
	setp.ne.s32 	%p184, %r391, 0;
	@%p184 bra 	$L__BB15_112;
	setp.eq.s16 	%p185, %rs82, 0;
	and.b16  	%rs302, %rs311, 255;
	setp.eq.s16 	%p186, %rs302, 0;
	min.s64 	%rd319, %rd329, %rd106;
	selp.b16 	%rs303, %rs82, 1, %p186;
	selp.b16 	%rs304, %rs311, %rs303, %p185;
	selp.b64 	%rd320, %rd106, %rd319, %p186;
	selp.b64 	%rd321, %rd329, %rd320, %p185;
	st.global.u8 	[%rd1], %rs304;
	st.global.u64 	[%rd1+8], %rd321;
$L__BB15_112:
	ret;

}
	// .globl	_ZN3cub18CUB_300001_SM_10006detail6reduce28DeviceReduceSingleTileKernelINS2_10policy_hubIN4cuda3std3__45tupleIJblEEEyN6thrust24THRUST_300001_SM_1000_NS8cuda_cub9__find_if7functorIS9_EEE10Policy1000ENSB_12zip_iteratorINS8_IJNSD_26transform_input_iterator_tIbNSB_10device_ptrIdEE17nonZeroComparatorEENSB_17counting_iteratorIlNSB_11use_defaultESP_SP_EEEEEEEPS9_ySF_S9_S9_NS7_10__identityEEEvT0_T1_T2_T3_T4_T6_
.visible .entry _ZN3cub18CUB_300001_SM_10006detail6reduce28DeviceReduceSingleTileKernelINS2_10policy_hubIN4cuda3std3__45tupleIJblEEEyN6thrust24THRUST_300001_SM_1000_NS8cuda_cub9__find_if7functorIS9_EEE10Policy1000ENSB_12zip_iteratorINS8_IJNSD_26transform_input_iterator_tIbNSB_10device_ptrIdEE17nonZeroComparatorEENSB_17counting_iteratorIlNSB_11use_defaultESP_SP_EEEEEEEPS9_ySF_S9_S9_NS7_10__identityEEEvT0_T1_T2_T3_T4_T6_(
	.param .align 8 .b8 _ZN3cub18CUB_300001_SM_10006detail6reduce28DeviceReduceSingleTileKernelINS2_10policy_hubIN4cuda3std3__45tupleIJblEEEyN6thrust24THRUST_300001_SM_1000_NS8cuda_cub9__find_if7functorIS9_EEE10Policy1000ENSB_12zip_iteratorINS8_IJNSD_26transform_input_iterator_tIbNSB_10device_ptrIdEE17nonZeroComparatorEENSB_17counting_iteratorIlNSB_11use_defaultESP_SP_EEEEEEEPS9_ySF_S9_S9_NS7_10__identityEEEvT0_T1_T2_T3_T4_T6__param_0[24],
	.param .u64 .ptr .align 1 _ZN3cub18CUB_300001_SM_10006detail6reduce28DeviceReduceSingleTileKernelINS2_10policy_hubIN4cuda3std3__45tupleIJblEEEyN6thrust24THRUST_300001_SM_1000_NS8cuda_cub9__find_if7functorIS9_EEE10Policy1000ENSB_12zip_iteratorINS8_IJNSD_26transform_input_iterator_tIbNSB_10device_ptrIdEE17nonZeroComparatorEENSB_17counting_iteratorIlNSB_11use_defaultESP_SP_EEEEEEEPS9_ySF_S9_S9_NS7_10__identityEEEvT0_T1_T2_T3_T4_T6__param_1,
	.param .u64 _ZN3cub18CUB_300001_SM_10006detail6reduce28DeviceReduceSingleTileKernelINS2_10policy_hubIN4cuda3std3__45tupleIJblEEEyN6thrust24THRUST_300001_SM_1000_NS8cuda_cub9__find_if7functorIS9_EEE10Policy1000ENSB_12zip_iteratorINS8_IJNSD_26transform_input_iterator_tIbNSB_10device_ptrIdEE17nonZeroComparatorEENSB_17counting_iteratorIlNSB_11use_defaultESP_SP_EEEEEEEPS9_ySF_S9_S9_NS7_10__identityEEEvT0_T1_T2_T3_T4_T6__param_2,
	.param .align 1 .b8 _ZN3cub18CUB_300001_SM_10006detail6reduce28DeviceReduceSingleTileKernelINS2_10policy_hubIN4cuda3std3__45tupleIJblEEEyN6thrust24THRUST_300001_SM_1000_NS8cuda_cub9__find_if7functorIS9_EEE10Policy1000ENSB_12zip_iteratorINS8_IJNSD_26transform_input_iterator_tIbNSB_10device_ptrIdEE17nonZeroComparatorEENSB_17counting_iteratorIlNSB_11use_defaultESP_SP_EEEEEEEPS9_ySF_S9_S9_NS7_10__identityEEEvT0_T1_T2_T3_T4_T6__param_3[1],
	.param .align 8 .b8 _ZN3cub18CUB_300001_SM_10006detail6reduce28DeviceReduceSingleTileKernelINS2_10policy_hubIN4cuda3std3__45tupleIJblEEEyN6thrust24THRUST_300001_SM_1000_NS8cuda_cub9__find_if7functorIS9_EEE10Policy1000ENSB_12zip_iteratorINS8_IJNSD_26transform_input_iterator_tIbNSB_10device_ptrIdEE17nonZeroComparatorEENSB_17counting_iteratorIlNSB_11use_defaultESP_SP_EEEEEEEPS9_ySF_S9_S9_NS7_10__identityEEEvT0_T1_T2_T3_T4_T6__param_4[16],
	.param .align 1 .b8 _ZN3cub18CUB_300001_SM_10006detail6reduce28DeviceReduceSingleTileKernelINS2_10policy_hubIN4cuda3std3__45tupleIJblEEEyN6thrust24THRUST_300001_SM_1000_NS8cuda_cub9__find_if7functorIS9_EEE10Policy1000ENSB_12zip_iteratorINS8_IJNSD_26transform_input_iterator_tIbNSB_10device_ptrIdEE17nonZeroComparatorEENSB_17counting_iteratorIlNSB_11use_defaultESP_SP_EEEEEEEPS9_ySF_S9_S9_NS7_10__identityEEEvT0_T1_T2_T3_T4_T6__param_5[1]
)
.maxntid 256
.minnctapersm 1
{
	.reg .pred 	%p<331>;
	.reg .b16 	%rs<416>;
	.reg .b32 	%r<424>;
	.reg .b64 	%rd<437>;
	.reg .b64 	%fd<84>;
	// demoted variable
	.shared .align 8 .b8 _ZZN3cub18CUB_300001_SM_10006detail6reduce28DeviceReduceSingleTileKernelINS2_10policy_hubIN4cuda3std3__45tupleIJblEEEyN6thrust24THRUST_300001_SM_1000_NS8cuda_cub9__find_if7functorIS9_EEE10Policy1000ENSB_12zip_iteratorINS8_IJNSD_26transform_input_iterator_tIbNSB_10device_ptrIdEE17nonZeroComparatorEENSB_17counting_iteratorIlNSB_11use_defaultESP_SP_EEEEEEEPS9_ySF_S9_S9_NS7_10__identityEEEvT0_T1_T2_T3_T4_T6_E12temp_storage[152];
	ld.param.u64 	%rd122, [_ZN3cub18CUB_300001_SM_10006detail6reduce28DeviceReduceSingleTileKernelINS2_10policy_hubIN4cuda3std3__45tupleIJblEEEyN6thrust24THRUST_300001_SM_1000_NS8cuda_cub9__find_if7functorIS9_EEE10Policy1000ENSB_12zip_iteratorINS8_IJNSD_26transform_input_iterator_tIbNSB_10device_ptrIdEE17nonZeroComparatorEENSB_17counting_iteratorIlNSB_11use_defaultESP_SP_EEEEEEEPS9_ySF_S9_S9_NS7_10__identityEEEvT0_T1_T2_T3_T4_T6__param_4+8];
	ld.param.u64 	%rd120, [_ZN3cub18CUB_300001_SM_10006detail6reduce28DeviceReduceSingleTileKernelINS2_10policy_hubIN4cuda3std3__45tupleIJblEEEyN6thrust24THRUST_300001_SM_1000_NS8cuda_cub9__find_if7functorIS9_EEE10Policy1000ENSB_12zip_iteratorINS8_IJNSD_26transform_input_iterator_tIbNSB_10device_ptrIdEE17nonZeroComparatorEENSB_17counting_iteratorIlNSB_11use_defaultESP_SP_EEEEEEEPS9_ySF_S9_S9_NS7_10__identityEEEvT0_T1_T2_T3_T4_T6__param_0+16];
	ld.param.u64 	%rd119, [_ZN3cub18CUB_300001_SM_10006detail6reduce28DeviceReduceSingleTileKernelINS2_10policy_hubIN4cuda3std3__45tupleIJblEEEyN6thrust24THRUST_300001_SM_1000_NS8cuda_cub9__find_if7functorIS9_EEE10Policy1000ENSB_12zip_iteratorINS8_IJNSD_26transform_input_iterator_tIbNSB_10device_ptrIdEE17nonZeroComparatorEENSB_17counting_iteratorIlNSB_11use_defaultESP_SP_EEEEEEEPS9_ySF_S9_S9_NS7_10__identityEEEvT0_T1_T2_T3_T4_T6__param_0];
	ld.param.u64 	%rd123, [_ZN3cub18CUB_300001_SM_10006detail6reduce28DeviceReduceSingleTileKernelINS2_10policy_hubIN4cuda3std3__45tupleIJblEEEyN6thrust24THRUST_300001_SM_1000_NS8cuda_cub9__find_if7functorIS9_EEE10Policy1000ENSB_12zip_iteratorINS8_IJNSD_26transform_input_iterator_tIbNSB_10device_ptrIdEE17nonZeroComparatorEENSB_17counting_iteratorIlNSB_11use_defaultESP_SP_EEEEEEEPS9_ySF_S9_S9_NS7_10__identityEEEvT0_T1_T2_T3_T4_T6__param_1];
	ld.param.u64 	%rd121, [_ZN3cub18CUB_300001_SM_10006detail6reduce28DeviceReduceSingleTileKernelINS2_10policy_hubIN4cuda3std3__45tupleIJblEEEyN6thrust24THRUST_300001_SM_1000_NS8cuda_cub9__find_if7functorIS9_EEE10Policy1000ENSB_12zip_iteratorINS8_IJNSD_26transform_input_iterator_tIbNSB_10device_ptrIdEE17nonZeroComparatorEENSB_17counting_iteratorIlNSB_11use_defaultESP_SP_EEEEEEEPS9_ySF_S9_S9_NS7_10__identityEEEvT0_T1_T2_T3_T4_T6__param_2];
	ld.param.u8 	%rs102, [_ZN3cub18CUB_300001_SM_10006detail6reduce28DeviceReduceSingleTileKernelINS2_10policy_hubIN4cuda3std3__45tupleIJblEEEyN6thrust24THRUST_300001_SM_1000_NS8cuda_cub9__find_if7functorIS9_EEE10Policy1000ENSB_12zip_iteratorINS8_IJNSD_26transform_input_iterator_tIbNSB_10device_ptrIdEE17nonZeroComparatorEENSB_17counting_iteratorIlNSB_11use_defaultESP_SP_EEEEEEEPS9_ySF_S9_S9_NS7_10__identityEEEvT0_T1_T2_T3_T4_T6__param_4];
	cvta.to.global.u64 	%rd1, %rd123;
	setp.ne.s64 	%p1, %rd121, 0;
	@%p1 bra 	$L__BB16_3;
	mov.u32 	%r412, %tid.x;
	setp.ne.s32 	%p330, %r412, 0;
	@%p330 bra 	$L__BB16_126;
	st.global.u8 	[%rd1], %rs102;
	st.global.u64 	[%rd1+8], %rd122;
	bra.uni 	$L__BB16_126;
$L__BB16_3:
	cvta.to.global.u64 	%rd2, %rd119;
	setp.gt.u64 	%p2, %rd121, 1023;
	@%p2 bra 	$L__BB16_80;
	cvt.u32.u64 	%r1, %rd121;
	mov.u32 	%r2, %tid.x;
	setp.ge.u32 	%p151, %r2, %r1;
	mov.b16 	%rs383, 0;
	mov.b64 	%rd402, 0;
	mov.u32 	%r416, %r2;
	@%p151 bra 	$L__BB16_6;
	cvt.u64.u32 	%rd264, %r2;
	mul.wide.u32 	%rd265, %r2, 8;
	add.s64 	%rd266, %rd2, %rd265;
	add.s64 	%rd402, %rd120, %rd264;
	ld.global.f64 	%fd51, [%rd266];
	abs.f64 	%fd52, %fd51;
	ld.const.f64 	%fd53, [ZERO];
	setp.gt.f64 	%p152, %fd52, %fd53;
	selp.u16 	%rs383, 1, 0, %p152;
	add.s32 	%r416, %r2, 256;
$L__BB16_6:
	setp.ge.u32 	%p153, %r416, %r1;
	@%p153 bra 	$L__BB16_18;
	ld.const.f64 	%fd1, [ZERO];
	not.b32 	%r174, %r416;
	add.s32 	%r5, %r174, %r1;
	shr.u32 	%r175, %r5, 8;
	add.s32 	%r6, %r175, 1;
	and.b32  	%r7, %r6, 7;
	setp.lt.u32 	%p154, %r5, 1792;
	@%p154 bra 	$L__BB16_10;
	and.b32  	%r176, %r6, 33554424;
	neg.s32 	%r414, %r176;
$L__BB16_9:
	.pragma "nounroll";
	cvt.u64.u32 	%rd268, %r416;
	mul.wide.u32 	%rd269, %r416, 8;
	add.s64 	%rd270, %rd2, %rd269;
	add.s64 	%rd271, %rd120, %rd268;
	ld.global.f64 	%fd54, [%rd270];
	abs.f64 	%fd55, %fd54;
	setp.gt.f64 	%p155, %fd55, %fd1;
	selp.u16 	%rs224, 1, 0, %p155;
	and.b16  	%rs225, %rs383, 255;
	setp.ne.s16 	%p157, %rs225, 0;
	and.pred  	%p158, %p157, %p155;
	min.s64 	%rd272, %rd271, %rd402;
	setp.eq.s16 	%p159, %rs225, 0;
	selp.b64 	%rd273, %rd271, %rd402, %p159;
	selp.b16 	%rs226, %rs224, %rs383, %p159;
	selp.b64 	%rd274, %rd272, %rd273, %p158;
	selp.b16 	%rs227, 1, %rs226, %p158;
	and.b16  	%rs228, %rs227, 255;
	add.s64 	%rd275, %rd271, 256;
	ld.global.f64 	%fd56, [%rd270+2048];
	abs.f64 	%fd57, %fd56;
	setp.gt.f64 	%p160, %fd57, %fd1;
	selp.u16 	%rs229, 1, 0, %p160;
	setp.ne.s16 	%p162, %rs228, 0;
	and.pred  	%p163, %p162, %p160;
	min.s64 	%rd276, %rd275, %rd274;
	setp.eq.s16 	%p164, %rs228, 0;
	selp.b64 	%rd277, %rd275, %rd274, %p164;
	selp.b16 	%rs230, %rs229, %rs227, %p164;
	selp.b64 	%rd278, %rd276, %rd277, %p163;
	selp.b16 	%rs231, 1, %rs230, %p163;
	and.b16  	%rs232, %rs231, 255;
	add.s64 	%rd279, %rd271, 512;
	ld.global.f64 	%fd58, [%rd270+4096];
	abs.f64 	%fd59, %fd58;
	setp.gt.f64 	%p165, %fd59, %fd1;
	selp.u16 	%rs233, 1, 0, %p165;
	setp.ne.s16 	%p167, %rs232, 0;
	and.pred  	%p168, %p167, %p165;
	min.s64 	%rd280, %rd279, %rd278;
	setp.eq.s16 	%p169, %rs232, 0;
	selp.b64 	%rd281, %rd279, %rd278, %p169;
	selp.b16 	%rs234, %rs233, %rs231, %p169;
	selp.b64 	%rd282, %rd280, %rd281, %p168;
	selp.b16 	%rs235, 1, %rs234, %p168;
	and.b16  	%rs236, %rs235, 255;
	add.s64 	%rd283, %rd271, 768;
	ld.global.f64 	%fd60, [%rd270+6144];
	abs.f64 	%fd61, %fd60;
	setp.gt.f64 	%p170, %fd61, %fd1;
	selp.u16 	%rs237, 1, 0, %p170;
	setp.ne.s16 	%p172, %rs236, 0;
	and.pred  	%p173, %p172, %p170;
	min.s64 	%rd284, %rd283, %rd282;
	setp.eq.s16 	%p174, %rs236, 0;
	selp.b64 	%rd285, %rd283, %rd282, %p174;
	selp.b16 	%rs238, %rs237, %rs235, %p174;
	selp.b64 	%rd286, %rd284, %rd285, %p173;
	selp.b16 	%rs239, 1, %rs238, %p173;
	and.b16  	%rs240, %rs239, 255;
	add.s64 	%rd287, %rd271, 1024;
	ld.global.f64 	%fd62, [%rd270+8192];
	abs.f64 	%fd63, %fd62;
	setp.gt.f64 	%p175, %fd63, %fd1;
	selp.u16 	%rs241, 1, 0, %p175;
	setp.ne.s16 	%p177, %rs240, 0;
	and.pred  	%p178, %p177, %p175;
	min.s64 	%rd288, %rd287, %rd286;
	setp.eq.s16 	%p179, %rs240, 0;
	selp.b64 	%rd289, %rd287, %rd286, %p179;
	selp.b16 	%rs242, %rs241, %rs239, %p179;
	selp.b64 	%rd290, %rd288, %rd289, %p178;
	selp.b16 	%rs243, 1, %rs242, %p178;
	and.b16  	%rs244, %rs243, 255;
	add.s64 	%rd291, %rd271, 1280;
	ld.global.f64 	%fd64, [%rd270+10240];
	abs.f64 	%fd65, %fd64;
	setp.gt.f64 	%p180, %fd65, %fd1;
	selp.u16 	%rs245, 1, 0, %p180;
	setp.ne.s16 	%p182, %rs244, 0;
	and.pred  	%p183, %p182, %p180;
	min.s64 	%rd292, %rd291, %rd290;
	setp.eq.s16 	%p184, %rs244, 0;
	selp.b64 	%rd293, %rd291, %rd290, %p184;
	selp.b16 	%rs246, %rs245, %rs243, %p184;
	selp.b64 	%rd294, %rd292, %rd293, %p183;
	selp.b16 	%rs247, 1, %rs246, %p183;
	and.b16  	%rs248, %rs247, 255;
	add.s64 	%rd295, %rd271, 1536;
	ld.global.f64 	%fd66, [%rd270+12288];
	abs.f64 	%fd67, %fd66;
	setp.gt.f64 	%p185, %fd67, %fd1;
	selp.u16 	%rs249, 1, 0, %p185;
	setp.ne.s16 	%p187, %rs248, 0;
	and.pred  	%p188, %p187, %p185;
	min.s64 	%rd296, %rd295, %rd294;
	setp.eq.s16 	%p189, %rs248, 0;
	selp.b64 	%rd297, %rd295, %rd294, %p189;
	selp.b16 	%rs250, %rs249, %rs247, %p189;
	selp.b64 	%rd298, %rd296, %rd297, %p188;
	selp.b16 	%rs251, 1, %rs250, %p188;
	and.b16  	%rs252, %rs251, 255;
	add.s64 	%rd299, %rd271, 1792;
	ld.global.f64 	%fd68, [%rd270+14336];
	abs.f64 	%fd69, %fd68;
	setp.gt.f64 	%p190, %fd69, %fd1;
	selp.u16 	%rs253, 1, 0, %p190;
	setp.ne.s16 	%p192, %rs252, 0;
	and.pred  	%p193, %p192, %p190;
	min.s64 	%rd300, %rd299, %rd298;
	setp.eq.s16 	%p194, %rs252, 0;
	selp.b64 	%rd301, %rd299, %rd298, %p194;
	selp.b16 	%rs254, %rs253, %rs251, %p194;
	selp.b64 	%rd402, %rd300, %rd301, %p193;
	selp.b16 	%rs383, 1, %rs254, %p193;
	add.s32 	%r416, %r416, 2048;
	add.s32 	%r414, %r414, 8;
	setp.ne.s32 	%p195, %r414, 0;
	@%p195 bra 	$L__BB16_9;
$L__BB16_10:
	setp.eq.s32 	%p196, %r7, 0;
	@%p196 bra 	$L__BB16_18;
	setp.lt.u32 	%p197, %r7, 4;
	@%p197 bra 	$L__BB16_13;
	cvt.u64.u32 	%rd303, %r416;
	mul.wide.u32 	%rd304, %r416, 8;
	add.s64 	%rd305, %rd2, %rd304;
	add.s64 	%rd306, %rd120, %rd303;
	ld.global.f64 	%fd70, [%rd305];
	abs.f64 	%fd71, %fd70;
	setp.gt.f64 	%p198, %fd71, %fd1;
	selp.u16 	%rs256, 1, 0, %p198;
	and.b16  	%rs257, %rs383, 255;
	setp.ne.s16 	%p200, %rs257, 0;
	and.pred  	%p201, %p200, %p198;
	min.s64 	%rd307, %rd306, %rd402;
	setp.eq.s16 	%p202, %rs257, 0;
	selp.b64 	%rd308, %rd306, %rd402, %p202;
	selp.b16 	%rs258, %rs256, %rs383, %p202;
	selp.b64 	%rd309, %rd307, %rd308, %p201;
	selp.b16 	%rs259, 1, %rs258, %p201;
	and.b16  	%rs260, %rs259, 255;
	add.s32 	%r177, %r416, 256;
	cvt.u64.u32 	%rd310, %r177;
	add.s64 	%rd311, %rd120, %rd310;
	ld.global.f64 	%fd72, [%rd305+2048];
	abs.f64 	%fd73, %fd72;
	setp.gt.f64 	%p203, %fd73, %fd1;
	selp.u16 	%rs261, 1, 0, %p203;
	setp.ne.s16 	%p205, %rs260, 0;
	and.pred  	%p206, %p205, %p203;
	min.s64 	%rd312, %rd311, %rd309;
	setp.eq.s16 	%p207, %rs260, 0;
	selp.b64 	%rd313, %rd311, %rd309, %p207;
	selp.b16 	%rs262, %rs261, %rs259, %p207;
	selp.b64 	%rd314, %rd312, %rd313, %p206;
	selp.b16 	%rs263, 1, %rs262, %p206;
	and.b16  	%rs264, %rs263, 255;
	add.s32 	%r178, %r416, 512;
	cvt.u64.u32 	%rd315, %r178;
	add.s64 	%rd316, %rd120, %rd315;
	ld.global.f64 	%fd74, [%rd305+4096];
	abs.f64 	%fd75, %fd74;
	setp.gt.f64 	%p208, %fd75, %fd1;
	selp.u16 	%rs265, 1, 0, %p208;
	setp.ne.s16 	%p210, %rs264, 0;
	and.pred  	%p211, %p210, %p208;
	min.s64 	%rd317, %rd316, %rd314;
	setp.eq.s16 	%p212, %rs264, 0;
	selp.b64 	%rd318, %rd316, %rd314, %p212;
	selp.b16 	%rs266, %rs265, %rs263, %p212;
	selp.b64 	%rd319, %rd317, %rd318, %p211;
	selp.b16 	%rs267, 1, %rs266, %p211;
	and.b16  	%rs268, %rs267, 255;
	add.s32 	%r179, %r416, 768;
	cvt.u64.u32 	%rd320, %r179;
	add.s64 	%rd321, %rd120, %rd320;
	ld.global.f64 	%fd76, [%rd305+6144];
	abs.f64 	%fd77, %fd76;
	setp.gt.f64 	%p213, %fd77, %fd1;
	selp.u16 	%rs269, 1, 0, %p213;
	setp.ne.s16 	%p215, %rs268, 0;
	and.pred  	%p216, %p215, %p213;
	min.s64 	%rd322, %rd321, %rd319;
	setp.eq.s16 	%p217, %rs268, 0;
	selp.b64 	%rd323, %rd321, %rd319, %p217;
	selp.b16 	%rs270, %rs269, %rs267, %p217;
	selp.b64 	%rd402, %rd322, %rd323, %p216;
	selp.b16 	%rs383, 1, %rs270, %p216;
	add.s32 	%r416, %r416, 1024;
$L__BB16_13:
	and.b32  	%r180, %r6, 3;
	setp.eq.s32 	%p218, %r180, 0;
	@%p218 bra 	$L__BB16_18;
	setp.eq.s32 	%p219, %r180, 1;
	@%p219 bra 	$L__BB16_16;
	cvt.u64.u32 	%rd325, %r416;
	mul.wide.u32 	%rd326, %r416, 8;
	add.s64 	%rd327, %rd2, %rd326;
	add.s64 	%rd328, %rd120, %rd325;
	ld.global.f64 	%fd78, [%rd327];
	abs.f64 	%fd79, %fd78;
	setp.gt.f64 	%p220, %fd79, %fd1;
	selp.u16 	%rs272, 1, 0, %p220;
	and.b16  	%rs273, %rs383, 255;
	setp.ne.s16 	%p222, %rs273, 0;
	and.pred  	%p223, %p222, %p220;
	min.s64 	%rd329, %rd328, %rd402;
	setp.eq.s16 	%p224, %rs273, 0;
	selp.b64 	%rd330, %rd328, %rd402, %p224;
	selp.b16 	%rs274, %rs272, %rs383, %p224;
	selp.b64 	%rd331, %rd329, %rd330, %p223;
	selp.b16 	%rs275, 1, %rs274, %p223;
	and.b16  	%rs276, %rs275, 255;
	add.s32 	%r181, %r416, 256;
	cvt.u64.u32 	%rd332, %r181;
	add.s64 	%rd333, %rd120, %rd332;
	ld.global.f64 	%fd80, [%rd327+2048];
	abs.f64 	%fd81, %fd80;
	setp.gt.f64 	%p225, %fd81, %fd1;
	selp.u16 	%rs277, 1, 0, %p225;
	setp.ne.s16 	%p227, %rs276, 0;
	and.pred  	%p228, %p227, %p225;
	min.s64 	%rd334, %rd333, %rd331;
	setp.eq.s16 	%p229, %rs276, 0;
	selp.b64 	%rd335, %rd333, %rd331, %p229;
	selp.b16 	%rs278, %rs277, %rs275, %p229;
	selp.b64 	%rd402, %rd334, %rd335, %p228;
	selp.b16 	%rs383, 1, %rs278, %p228;
	add.s32 	%r416, %r416, 512;
$L__BB16_16:
	and.b32  	%r182, %r5, 256;
	setp.ne.s32 	%p230, %r182, 0;
	@%p230 bra 	$L__BB16_18;
	cvt.u64.u32 	%rd336, %r416;
	mul.wide.u32 	%rd337, %r416, 8;
	add.s64 	%rd338, %rd2, %rd337;
	add.s64 	%rd339, %rd120, %rd336;
	ld.global.f64 	%fd82, [%rd338];
	abs.f64 	%fd83, %fd82;
	setp.gt.f64 	%p231, %fd83, %fd1;
	selp.u16 	%rs279, 1, 0, %p231;
	and.b16  	%rs280, %rs383, 255;
	setp.ne.s16 	%p233, %rs280, 0;
	and.pred  	%p234, %p233, %p231;
	min.s64 	%rd340, %rd339, %rd402;
	setp.eq.s16 	%p235, %rs280, 0;
	selp.b64 	%rd341, %rd339, %rd402, %p235;
	selp.b16 	%rs281, %rs279, %rs383, %p235;
	selp.b64 	%rd402, %rd340, %rd341, %p234;
	selp.b16 	%rs383, 1, %rs281, %p234;
$L__BB16_18:
	setp.lt.u64 	%p236, %rd121, 256;
	@%p236 bra 	$L__BB16_43;
	// begin inline asm
	mov.u32 %r301, %laneid;
	// end inline asm
	cvt.u32.u16 	%r322, %rs383;
	and.b32  	%r303, %r322, 255;
	mov.b32 	%r319, 1;
	mov.b32 	%r320, 31;
	mov.b32 	%r321, -1;
	// begin inline asm
	shfl.sync.down.b32 %r302, %r303, %r319, %r320, %r321;
	// end inline asm
	// begin inline asm
	shfl.sync.down.b32 %r307, %r308, %r319, %r320, %r321;
	// end inline asm
	mov.b64 	{%r313, %r318}, %rd402;
	// begin inline asm
	shfl.sync.down.b32 %r312, %r313, %r319, %r320, %r321;
	// end inline asm
	// begin inline asm
	shfl.sync.down.b32 %r317, %r318, %r319, %r320, %r321;
	// end inline asm
	mov.b64 	%rd18, {%r312, %r317};
	cvt.u16.u32 	%rs15, %r302;
	setp.gt.s32 	%p286, %r301, 30;
	@%p286 bra 	$L__BB16_23;
	and.b16  	%rs323, %rs383, 255;
	setp.eq.s16 	%p287, %rs323, 0;
	and.b16  	%rs324, %rs15, 255;
	setp.eq.s16 	%p288, %rs324, 0;
	or.pred  	%p289, %p287, %p288;
	@%p289 bra 	$L__BB16_22;
	min.s64 	%rd402, %rd18, %rd402;
	mov.b16 	%rs383, 1;
	bra.uni 	$L__BB16_23;
$L__BB16_22:
	setp.eq.s16 	%p290, %rs323, 0;
	selp.b64 	%rd402, %rd18, %rd402, %p290;
	selp.b16 	%rs383, %rs15, %rs383, %p290;
$L__BB16_23:
	cvt.u32.u16 	%r343, %rs383;
	and.b32  	%r324, %r343, 255;
	mov.b32 	%r340, 2;
	mov.b32 	%r341, 31;
	mov.b32 	%r342, -1;
	// begin inline asm
	shfl.sync.down.b32 %r323, %r324, %r340, %r341, %r342;
	// end inline asm
	// begin inline asm
	shfl.sync.down.b32 %r328, %r329, %r340, %r341, %r342;
	// end inline asm
	mov.b64 	{%r334, %r339}, %rd402;
	// begin inline asm
	shfl.sync.down.b32 %r333, %r334, %r340, %r341, %r342;
	// end inline asm
	// begin inline asm
	shfl.sync.down.b32 %r338, %r339, %r340, %r341, %r342;
	// end inline asm
	mov.b64 	%rd22, {%r333, %r338};
	cvt.u16.u32 	%rs18, %r323;
	setp.gt.s32 	%p291, %r301, 29;
	@%p291 bra 	$L__BB16_27;
	and.b16  	%rs327, %rs383, 255;
	setp.eq.s16 	%p292, %rs327, 0;
	and.b16  	%rs328, %rs18, 255;
	setp.eq.s16 	%p293, %rs328, 0;
	or.pred  	%p294, %p292, %p293;
	@%p294 bra 	$L__BB16_26;
	min.s64 	%rd402, %rd22, %rd402;
	mov.b16 	%rs383, 1;
	bra.uni 	$L__BB16_27;
$L__BB16_26:
	setp.eq.s16 	%p295, %rs327, 0;
	selp.b64 	%rd402, %rd22, %rd402, %p295;
	selp.b16 	%rs383, %rs18, %rs383, %p295;
$L__BB16_27:
	cvt.u32.u16 	%r364, %rs383;
	and.b32  	%r345, %r364, 255;
	mov.b32 	%r361, 4;
	mov.b32 	%r362, 31;
	mov.b32 	%r363, -1;
	// begin inline asm
	shfl.sync.down.b32 %r344, %r345, %r361, %r362, %r363;
	// end inline asm
	// begin inline asm
	shfl.sync.down.b32 %r349, %r350, %r361, %r362, %r363;
	// end inline asm
	mov.b64 	{%r355, %r360}, %rd402;
	// begin inline asm
	shfl.sync.down.b32 %r354, %r355, %r361, %r362, %r363;
	// end inline asm
	// begin inline asm
	shfl.sync.down.b32 %r359, %r360, %r361, %r362, %r363;
	// end inline asm
	mov.b64 	%rd26, {%r354, %r359};
	cvt.u16.u32 	%rs21, %r344;
	setp.gt.s32 	%p296, %r301, 27;
	@%p296 bra 	$L__BB16_31;
	and.b16  	%rs331, %rs383, 255;
	setp.eq.s16 	%p297, %rs331, 0;
	and.b16  	%rs332, %rs21, 255;
	setp.eq.s16 	%p298, %rs332, 0;
	or.pred  	%p299, %p297, %p298;
	@%p299 bra 	$L__BB16_30;
	min.s64 	%rd402, %rd26, %rd402;
	mov.b16 	%rs383, 1;
	bra.uni 	$L__BB16_31;
$L__BB16_30:
	setp.eq.s16 	%p300, %rs331, 0;
	selp.b64 	%rd402, %rd26, %rd402, %p300;
	selp.b16 	%rs383, %rs21, %rs383, %p300;
$L__BB16_31:
	cvt.u32.u16 	%r385, %rs383;
	and.b32  	%r366, %r385, 255;
	mov.b32 	%r382, 8;
	mov.b32 	%r383, 31;
	mov.b32 	%r384, -1;
	// begin inline asm
	shfl.sync.down.b32 %r365, %r366, %r382, %r383, %r384;
	// end inline asm
	// begin inline asm
	shfl.sync.down.b32 %r370, %r371, %r382, %r383, %r384;
	// end inline asm
	mov.b64 	{%r376, %r381}, %rd402;
	// begin inline asm
	shfl.sync.down.b32 %r375, %r376, %r382, %r383, %r384;
	// end inline asm
	// begin inline asm
	shfl.sync.down.b32 %r380, %r381, %r382, %r383, %r384;
	// end inline asm
	mov.b64 	%rd30, {%r375, %r380};
	cvt.u16.u32 	%rs24, %r365;
	setp.gt.s32 	%p301, %r301, 23;
	@%p301 bra 	$L__BB16_35;
	and.b16  	%rs335, %rs383, 255;
	setp.eq.s16 	%p302, %rs335, 0;
	and.b16  	%rs336, %rs24, 255;
	setp.eq.s16 	%p303, %rs336, 0;
	or.pred  	%p304, %p302, %p303;
	@%p304 bra 	$L__BB16_34;
	min.s64 	%rd402, %rd30, %rd402;
	mov.b16 	%rs383, 1;
	bra.uni 	$L__BB16_35;
$L__BB16_34:
	setp.eq.s16 	%p305, %rs335, 0;
	selp.b64 	%rd402, %rd30, %rd402, %p305;
	selp.b16 	%rs383, %rs24, %rs383, %p305;
$L__BB16_35:
	cvt.u32.u16 	%r406, %rs383;
	and.b32  	%r387, %r406, 255;
	mov.b32 	%r403, 16;
	mov.b32 	%r404, 31;
	mov.b32 	%r405, -1;
	// begin inline asm
	shfl.sync.down.b32 %r386, %r387, %r403, %r404, %r405;
	// end inline asm
	// begin inline asm
	shfl.sync.down.b32 %r391, %r392, %r403, %r404, %r405;
	// end inline asm
	mov.b64 	{%r397, %r402}, %rd402;
	// begin inline asm
	shfl.sync.down.b32 %r396, %r397, %r403, %r404, %r405;
	// end inline asm
	// begin inline asm
	shfl.sync.down.b32 %r401, %r402, %r403, %r404, %r405;
	// end inline asm
	mov.b64 	%rd34, {%r396, %r401};
	cvt.u16.u32 	%rs27, %r386;
	setp.gt.s32 	%p306, %r301, 15;
	@%p306 bra 	$L__BB16_39;
	and.b16  	%rs339, %rs383, 255;
	setp.eq.s16 	%p307, %rs339, 0;
	and.b16  	%rs340, %rs27, 255;
	setp.eq.s16 	%p308, %rs340, 0;
	or.pred  	%p309, %p307, %p308;
	@%p309 bra 	$L__BB16_38;
	min.s64 	%rd402, %rd34, %rd402;
	mov.b16 	%rs383, 1;
	bra.uni 	$L__BB16_39;
$L__BB16_38:
	setp.eq.s16 	%p310, %rs339, 0;
	selp.b64 	%rd402, %rd34, %rd402, %p310;
	selp.b16 	%rs383, %rs27, %rs383, %p310;
$L__BB16_39:
	setp.ne.s32 	%p311, %r301, 0;
	@%p311 bra 	$L__BB16_41;
	shr.u32 	%r407, %r2, 1;
	and.b32  	%r408, %r407, 496;
	mov.u32 	%r409, _ZZN3cub18CUB_300001_SM_10006detail6reduce28DeviceReduceSingleTileKernelINS2_10policy_hubIN4cuda3std3__45tupleIJblEEEyN6thrust24THRUST_300001_SM_1000_NS8cuda_cub9__find_if7functorIS9_EEE10Policy1000ENSB_12zip_iteratorINS8_IJNSD_26transform_input_iterator_tIbNSB_10device_ptrIdEE17nonZeroComparatorEENSB_17counting_iteratorIlNSB_11use_defaultESP_SP_EEEEEEEPS9_ySF_S9_S9_NS7_10__identityEEEvT0_T1_T2_T3_T4_T6_E12temp_storage;
	add.s32 	%r410, %r409, %r408;
	st.shared.u8 	[%r410+8], %rs383;
	st.shared.u64 	[%r410+16], %rd402;
$L__BB16_41:
	bar.sync 	0;
	setp.ne.s32 	%p312, %r2, 0;
	@%p312 bra 	$L__BB16_124;
	ld.shared.u8 	%rs343, [_ZZN3cub18CUB_300001_SM_10006detail6reduce28DeviceReduceSingleTileKernelINS2_10policy_hubIN4cuda3std3__45tupleIJblEEEyN6thrust24THRUST_300001_SM_1000_NS8cuda_cub9__find_if7functorIS9_EEE10Policy1000ENSB_12zip_iteratorINS8_IJNSD_26transform_input_iterator_tIbNSB_10device_ptrIdEE17nonZeroComparatorEENSB_17counting_iteratorIlNSB_11use_defaultESP_SP_EEEEEEEPS9_ySF_S9_S9_NS7_10__identityEEEvT0_T1_T2_T3_T4_T6_E12temp_storage+24];
	ld.shared.u64 	%rd363, [_ZZN3cub18CUB_300001_SM_10006detail6reduce28DeviceReduceSingleTileKernelINS2_10policy_hubIN4cuda3std3__45tupleIJblEEEyN6thrust24THRUST_300001_SM_1000_NS8cuda_cub9__find_if7functorIS9_EEE10Policy1000ENSB_12zip_iteratorINS8_IJNSD_26transform_input_iterator_tIbNSB_10device_ptrIdEE17nonZeroComparatorEENSB_17counting_iteratorIlNSB_11use_defaultESP_SP_EEEEEEEPS9_ySF_S9_S9_NS7_10__identityEEEvT0_T1_T2_T3_T4_T6_E12temp_storage+32];
	and.b16  	%rs344, %rs383, 255;
	setp.eq.s16 	%p313, %rs344, 0;
	setp.eq.s16 	%p314, %rs343, 0;
	min.s64 	%rd364, %rd363, %rd402;
	selp.b16 	%rs345, %rs383, 1, %p314;
	selp.b16 	%rs346, %rs343, %rs345, %p313;
	and.b16  	%rs347, %rs346, 255;
	selp.b64 	%rd365, %rd402, %rd364, %p314;
	selp.b64 	%rd366, %rd363, %rd365, %p313;
	ld.shared.u8 	%rs348, [_ZZN3cub18CUB_300001_SM_10006detail6reduce28DeviceReduceSingleTileKernelINS2_10policy_hubIN4cuda3std3__45tupleIJblEEEyN6thrust24THRUST_300001_SM_1000_NS8cuda_cub9__find_if7functorIS9_EEE10Policy1000ENSB_12zip_iteratorINS8_IJNSD_26transform_input_iterator_tIbNSB_10device_ptrIdEE17nonZeroComparatorEENSB_17counting_iteratorIlNSB_11use_defaultESP_SP_EEEEEEEPS9_ySF_S9_S9_NS7_10__identityEEEvT0_T1_T2_T3_T4_T6_E12temp_storage+40];
	ld.shared.u64 	%rd367, [_ZZN3cub18CUB_300001_SM_10006detail6reduce28DeviceReduceSingleTileKernelINS2_10policy_hubIN4cuda3std3__45tupleIJblEEEyN6thrust24THRUST_300001_SM_1000_NS8cuda_cub9__find_if7functorIS9_EEE10Policy1000ENSB_12zip_iteratorINS8_IJNSD_26transform_input_iterator_tIbNSB_10device_ptrIdEE17nonZeroComparatorEENSB_17counting_iteratorIlNSB_11use_defaultESP_SP_EEEEEEEPS9_ySF_S9_S9_NS7_10__identityEEEvT0_T1_T2_T3_T4_T6_E12temp_storage+48];
	setp.eq.s16 	%p315, %rs347, 0;
	setp.eq.s16 	%p316, %rs348, 0;
	min.s64 	%rd368, %rd367, %rd366;
	selp.b16 	%rs349, %rs346, 1, %p316;
	selp.b16 	%rs350, %rs348, %rs349, %p315;
	and.b16  	%rs351, %rs350, 255;
	selp.b64 	%rd369, %rd366, %rd368, %p316;
	selp.b64 	%rd370, %rd367, %rd369, %p315;
	ld.shared.u8 	%rs352, [_ZZN3cub18CUB_300001_SM_10006detail6reduce28DeviceReduceSingleTileKernelINS2_10policy_hubIN4cuda3std3__45tupleIJblEEEyN6thrust24THRUST_300001_SM_1000_NS8cuda_cub9__find_if7functorIS9_EEE10Policy1000ENSB_12zip_iteratorINS8_IJNSD_26transform_input_iterator_tIbNSB_10device_ptrIdEE17nonZeroComparatorEENSB_17counting_iteratorIlNSB_11use_defaultESP_SP_EEEEEEEPS9_ySF_S9_S9_NS7_10__identityEEEvT0_T1_T2_T3_T4_T6_E12temp_storage+56];
	ld.shared.u64 	%rd371, [_ZZN3cub18CUB_300001_SM_10006detail6reduce28DeviceReduceSingleTileKernelINS2_10policy_hubIN4cuda3std3__45tupleIJblEEEyN6thrust24THRUST_300001_SM_1000_NS8cuda_cub9__find_if7functorIS9_EEE10Policy1000ENSB_12zip_iteratorINS8_IJNSD_26transform_input_iterator_tIbNSB_10device_ptrIdEE17nonZeroComparatorEENSB_17counting_iteratorIlNSB_11use_defaultESP_SP_EEEEEEEPS9_ySF_S9_S9_NS7_10__identityEEEvT0_T1_T2_T3_T4_T6_E12temp_storage+64];
	setp.eq.s16 	%p317, %rs351, 0;
	setp.eq.s16 	%p318, %rs352, 0;
	min.s64 	%rd372, %rd371, %rd370;
	selp.b16 	%rs353, %rs350, 1, %p318;
	selp.b16 	%rs354, %rs352, %rs353, %p317;
	and.b16  	%rs355, %rs354, 255;
	selp.b64 	%rd373, %rd370, %rd372, %p318;
	selp.b64 	%rd374, %rd371, %rd373, %p317;
	ld.shared.u8 	%rs356, [_ZZN3cub18CUB_300001_SM_10006detail6reduce28DeviceReduceSingleTileKernelINS2_10policy_hubIN4cuda3std3__45tupleIJblEEEyN6thrust24THRUST_300001_SM_1000_NS8cuda_cub9__find_if7functorIS9_EEE10Policy1000ENSB_12zip_iteratorINS8_IJNSD_26transform_input_iterator_tIbNSB_10device_ptrIdEE17nonZeroComparatorEENSB_17counting_iteratorIlNSB_11use_defaultESP_SP_EEEEEEEPS9_ySF_S9_S9_NS7_10__identityEEEvT0_T1_T2_T3_T4_T6_E12temp_storage+72];
	ld.shared.u64 	%rd375, [_ZZN3cub18CUB_300001_SM_10006detail6reduce28DeviceReduceSingleTileKernelINS2_10policy_hubIN4cuda3std3__45tupleIJblEEEyN6thrust24THRUST_300001_SM_1000_NS8cuda_cub9__find_if7functorIS9_EEE10Policy1000ENSB_12zip_iteratorINS8_IJNSD_26transform_input_iterator_tIbNSB_10device_ptrIdEE17nonZeroComparatorEENSB_17counting_iteratorIlNSB_11use_defaultESP_SP_EEEEEEEPS9_ySF_S9_S9_NS7_10__identityEEEvT0_T1_T2_T3_T4_T6_E12temp_storage+80];
	setp.eq.s16 	%p319, %rs355, 0;
	setp.eq.s16 	%p320, %rs356, 0;
	min.s64 	%rd376, %rd375, %rd374;
	selp.b16 	%rs357, %rs354, 1, %p320;
	selp.b16 	%rs358, %rs356, %rs357, %p319;
	and.b16  	%rs359, %rs358, 255;
	selp.b64 	%rd377, %rd374, %rd376, %p320;
	selp.b64 	%rd378, %rd375, %rd377, %p319;
	ld.shared.u8 	%rs360, [_ZZN3cub18CUB_300001_SM_10006detail6reduce28DeviceReduceSingleTileKernelINS2_10policy_hubIN4cuda3std3__45tupleIJblEEEyN6thrust24THRUST_300001_SM_1000_NS8cuda_cub9__find_if7functorIS9_EEE10Policy1000ENSB_12zip_iteratorINS8_IJNSD_26transform_input_iterator_tIbNSB_10device_ptrIdEE17nonZeroComparatorEENSB_17counting_iteratorIlNSB_11use_defaultESP_SP_EEEEEEEPS9_ySF_S9_S9_NS7_10__identityEEEvT0_T1_T2_T3_T4_T6_E12temp_storage+88];
	ld.shared.u64 	%rd379, [_ZZN3cub18CUB_300001_SM_10006detail6reduce28DeviceReduceSingleTileKernelINS2_10policy_hubIN4cuda3std3__45tupleIJblEEEyN6thrust24THRUST_300001_SM_1000_NS8cuda_cub9__find_if7functorIS9_EEE10Policy1000ENSB_12zip_iteratorINS8_IJNSD_26transform_input_iterator_tIbNSB_10device_ptrIdEE17nonZeroComparatorEENSB_17counting_iteratorIlNSB_11use_defaultESP_SP_EEEEEEEPS9_ySF_S9_S9_NS7_10__identityEEEvT0_T1_T2_T3_T4_T6_E12temp_storage+96];
	setp.eq.s16 	%p321, %rs359, 0;
	setp.eq.s16 	%p322, %rs360, 0;
	min.s64 	%rd380, %rd379, %rd378;
	selp.b16 	%rs361, %rs358, 1, %p322;
	selp.b16 	%rs362, %rs360, %rs361, %p321;
	and.b16  	%rs363, %rs362, 255;
	selp.b64 	%rd381, %rd378, %rd380, %p322;
	selp.b64 	%rd382, %rd379, %rd381, %p321;
	ld.shared.u8 	%rs364, [_ZZN3cub18CUB_300001_SM_10006detail6reduce28DeviceReduceSingleTileKernelINS2_10policy_hubIN4cuda3std3__45tupleIJblEEEyN6thrust24THRUST_300001_SM_1000_NS8cuda_cub9__find_if7functorIS9_EEE10Policy1000ENSB_12zip_iteratorINS8_IJNSD_26transform_input_iterator_tIbNSB_10device_ptrIdEE17nonZeroComparatorEENSB_17counting_iteratorIlNSB_11use_defaultESP_SP_EEEEEEEPS9_ySF_S9_S9_NS7_10__identityEEEvT0_T1_T2_T3_T4_T6_E12temp_storage+104];
	ld.shared.u64 	%rd383, [_ZZN3cub18CUB_300001_SM_10006detail6reduce28DeviceReduceSingleTileKernelINS2_10policy_hubIN4cuda3std3__45tupleIJblEEEyN6thrust24THRUST_300001_SM_1000_NS8cuda_cub9__find_if7functorIS9_EEE10Policy1000ENSB_12zip_iteratorINS8_IJNSD_26transform_input_iterator_tIbNSB_10device_ptrIdEE17nonZeroComparatorEENSB_17counting_iteratorIlNSB_11use_defaultESP_SP_EEEEEEEPS9_ySF_S9_S9_NS7_10__identityEEEvT0_T1_T2_T3_T4_T6_E12temp_storage+112];
	setp.eq.s16 	%p323, %rs363, 0;
	setp.eq.s16 	%p324, %rs364, 0;
	min.s64 	%rd384, %rd383, %rd382;
	selp.b16 	%rs365, %rs362, 1, %p324;
	selp.b16 	%rs366, %rs364, %rs365, %p323;
	and.b16  	%rs367, %rs366, 255;
	selp.b64 	%rd385, %rd382, %rd384, %p324;
	selp.b64 	%rd386, %rd383, %rd385, %p323;
	ld.shared.u8 	%rs368, [_ZZN3cub18CUB_300001_SM_10006detail6reduce28DeviceReduceSingleTileKernelINS2_10policy_hubIN4cuda3std3__45tupleIJblEEEyN6thrust24THRUST_300001_SM_1000_NS8cuda_cub9__find_if7functorIS9_EEE10Policy1000ENSB_12zip_iteratorINS8_IJNSD_26transform_input_iterator_tIbNSB_10device_ptrIdEE17nonZeroComparatorEENSB_17counting_iteratorIlNSB_11use_defaultESP_SP_EEEEEEEPS9_ySF_S9_S9_NS7_10__identityEEEvT0_T1_T2_T3_T4_T6_E12temp_storage+120];
	ld.shared.u64 	%rd387, [_ZZN3cub18CUB_300001_SM_10006detail6reduce28DeviceReduceSingleTileKernelINS2_10policy_hubIN4cuda3std3__45tupleIJblEEEyN6thrust24THRUST_300001_SM_1000_NS8cuda_cub9__find_if7functorIS9_EEE10Policy1000ENSB_12zip_iteratorINS8_IJNSD_26transform_input_iterator_tIbNSB_10device_ptrIdEE17nonZeroComparatorEENSB_17counting_iteratorIlNSB_11use_defaultESP_SP_EEEEEEEPS9_ySF_S9_S9_NS7_10__identityEEEvT0_T1_T2_T3_T4_T6_E12temp_storage+128];
	setp.eq.s16 	%p325, %rs367, 0;
	setp.eq.s16 	%p326, %rs368, 0;
	min.s64 	%rd388, %rd387, %rd386;
	selp.b16 	%rs369, %rs366, 1, %p326;
	selp.b16 	%rs383, %rs368, %rs369, %p325;
	selp.b64 	%rd389, %rd386, %rd388, %p326;
	selp.b64 	%rd402, %rd387, %rd389, %p325;
	bra.uni 	$L__BB16_124;
$L__BB16_43:
	// begin inline asm
	mov.u32 %r183, %laneid;
	// end inline asm
	and.b32  	%r204, %r2, 992;
	add.s32 	%r205, %r204, 32;
	setp.gt.u32 	%p237, %r205, %r1;
	not.b32 	%r206, %r204;
	add.s32 	%r207, %r1, %r206;
	selp.b32 	%r202, %r207, 31, %p237;
	cvt.u32.u16 	%r208, %rs383;
	and.b32  	%r185, %r208, 255;
	mov.b32 	%r201, 1;
	mov.b32 	%r203, -1;
	// begin inline asm
	shfl.sync.down.b32 %r184, %r185, %r201, %r202, %r203;
	// end inline asm
	// begin inline asm
	shfl.sync.down.b32 %r189, %r190, %r201, %r202, %r203;
	// end inline asm
	mov.b64 	{%r195, %r200}, %rd402;
	// begin inline asm
	shfl.sync.down.b32 %r194, %r195, %r201, %r202, %r203;
	// end inline asm
	// begin inline asm
	shfl.sync.down.b32 %r199, %r200, %r201, %r202, %r203;
	// end inline asm
	mov.b64 	%rd39, {%r194, %r199};
	cvt.u16.u32 	%rs31, %r184;
	setp.ge.s32 	%p238, %r183, %r202;
	@%p238 bra 	$L__BB16_47;
	and.b16  	%rs282, %rs383, 255;
	setp.eq.s16 	%p239, %rs282, 0;
	and.b16  	%rs283, %rs31, 255;
	setp.eq.s16 	%p240, %rs283, 0;
	or.pred  	%p241, %p239, %p240;
	@%p241 bra 	$L__BB16_46;
	min.s64 	%rd402, %rd39, %rd402;
	mov.b16 	%rs383, 1;
	bra.uni 	$L__BB16_47;
$L__BB16_46:
	setp.eq.s16 	%p242, %rs282, 0;
	selp.b16 	%rs383, %rs31, %rs383, %p242;
	selp.b64 	%rd402, %rd39, %rd402, %p242;
$L__BB16_47:
	cvt.u32.u16 	%r229, %rs383;
	and.b32  	%r210, %r229, 255;
	mov.b32 	%r226, 2;
	mov.b32 	%r228, -1;
	// begin inline asm
	shfl.sync.down.b32 %r209, %r210, %r226, %r202, %r228;
	// end inline asm
	// begin inline asm
	shfl.sync.down.b32 %r214, %r215, %r226, %r202, %r228;
	// end inline asm
	mov.b64 	{%r220, %r225}, %rd402;
	// begin inline asm
	shfl.sync.down.b32 %r219, %r220, %r226, %r202, %r228;
	// end inline asm
	// begin inline asm
	shfl.sync.down.b32 %r224, %r225, %r226, %r202, %r228;
	// end inline asm
	mov.b64 	%rd43, {%r219, %r224};
	cvt.u16.u32 	%rs34, %r209;
	add.s32 	%r230, %r183, 2;
	setp.gt.s32 	%p243, %r230, %r202;
	@%p243 bra 	$L__BB16_51;
	and.b16  	%rs286, %rs383, 255;
	setp.eq.s16 	%p244, %rs286, 0;
	and.b16  	%rs287, %rs34, 255;
	setp.eq.s16 	%p245, %rs287, 0;
	or.pred  	%p246, %p244, %p245;
	@%p246 bra 	$L__BB16_50;
	min.s64 	%rd402, %rd43, %rd402;
	mov.b16 	%rs383, 1;
	bra.uni 	$L__BB16_51;
$L__BB16_50:
	setp.eq.s16 	%p247, %rs286, 0;
	selp.b16 	%rs383, %rs34, %rs383, %p247;
	selp.b64 	%rd402, %rd43, %rd402, %p247;
$L__BB16_51:
	cvt.u32.u16 	%r251, %rs383;
	and.b32  	%r232, %r251, 255;
	mov.b32 	%r248, 4;
	mov.b32 	%r250, -1;
	// begin inline asm
	shfl.sync.down.b32 %r231, %r232, %r248, %r202, %r250;
	// end inline asm
	// begin inline asm
	shfl.sync.down.b32 %r236, %r237, %r248, %r202, %r250;
	// end inline asm
	mov.b64 	{%r242, %r247}, %rd402;
	// begin inline asm
	shfl.sync.down.b32 %r241, %r242, %r248, %r202, %r250;
	// end inline asm
	// begin inline asm
	shfl.sync.down.b32 %r246, %r247, %r248, %r202, %r250;
	// end inline asm
	mov.b64 	%rd47, {%r241, %r246};
	cvt.u16.u32 	%rs37, %r231;
	add.s32 	%r252, %r183, 4;
	setp.gt.s32 	%p248, %r252, %r202;
	@%p248 bra 	$L__BB16_55;
	and.b16  	%rs290, %rs383, 255;
	setp.eq.s16 	%p249, %rs290, 0;
	and.b16  	%rs291, %rs37, 255;
	setp.eq.s16 	%p250, %rs291, 0;
	or.pred  	%p251, %p249, %p250;
	@%p251 bra 	$L__BB16_54;
	min.s64 	%rd402, %rd47, %rd402;
	mov.b16 	%rs383, 1;
	bra.uni 	$L__BB16_55;
$L__BB16_54:
	setp.eq.s16 	%p252, %rs290, 0;
	selp.b16 	%rs383, %rs37, %rs383, %p252;
	selp.b64 	%rd402, %rd47, %rd402, %p252;
$L__BB16_55:
	cvt.u32.u16 	%r273, %rs383;
	and.b32  	%r254, %r273, 255;
	mov.b32 	%r270, 8;
	mov.b32 	%r272, -1;
	// begin inline asm
	shfl.sync.down.b32 %r253, %r254, %r270, %r202, %r272;
	// end inline asm
	// begin inline asm
	shfl.sync.down.b32 %r258, %r259, %r270, %r202, %r272;
	// end inline asm
	mov.b64 	{%r264, %r269}, %rd402;
	// begin inline asm
	shfl.sync.down.b32 %r263, %r264, %r270, %r202, %r272;
	// end inline asm
	// begin inline asm
	shfl.sync.down.b32 %r268, %r269, %r270, %r202, %r272;
	// end inline asm
	mov.b64 	%rd51, {%r263, %r268};
	cvt.u16.u32 	%rs40, %r253;
	add.s32 	%r274, %r183, 8;
	setp.gt.s32 	%p253, %r274, %r202;
	@%p253 bra 	$L__BB16_59;
	and.b16  	%rs294, %rs383, 255;
	setp.eq.s16 	%p254, %rs294, 0;
	and.b16  	%rs295, %rs40, 255;
	setp.eq.s16 	%p255, %rs295, 0;
	or.pred  	%p256, %p254, %p255;
	@%p256 bra 	$L__BB16_58;
	min.s64 	%rd402, %rd51, %rd402;
	mov.b16 	%rs383, 1;
	bra.uni 	$L__BB16_59;
$L__BB16_58:
	setp.eq.s16 	%p257, %rs294, 0;
	selp.b16 	%rs383, %rs40, %rs383, %p257;
	selp.b64 	%rd402, %rd51, %rd402, %p257;
$L__BB16_59:
	cvt.u32.u16 	%r295, %rs383;
	and.b32  	%r276, %r295, 255;
	mov.b32 	%r292, 16;
	mov.b32 	%r294, -1;
	// begin inline asm
	shfl.sync.down.b32 %r275, %r276, %r292, %r202, %r294;
	// end inline asm
	// begin inline asm
	shfl.sync.down.b32 %r280, %r281, %r292, %r202, %r294;
	// end inline asm
	mov.b64 	{%r286, %r291}, %rd402;
	// begin inline asm
	shfl.sync.down.b32 %r285, %r286, %r292, %r202, %r294;
	// end inline asm
	// begin inline asm
	shfl.sync.down.b32 %r290, %r291, %r292, %r202, %r294;
	// end inline asm
	mov.b64 	%rd55, {%r285, %r290};
	cvt.u16.u32 	%rs43, %r275;
	add.s32 	%r296, %r183, 16;
	setp.gt.s32 	%p258, %r296, %r202;
	@%p258 bra 	$L__BB16_63;
	and.b16  	%rs298, %rs383, 255;
	setp.eq.s16 	%p259, %rs298, 0;
	and.b16  	%rs299, %rs43, 255;
	setp.eq.s16 	%p260, %rs299, 0;
	or.pred  	%p261, %p259, %p260;
	@%p261 bra 	$L__BB16_62;
	min.s64 	%rd402, %rd55, %rd402;
	mov.b16 	%rs383, 1;
	bra.uni 	$L__BB16_63;
$L__BB16_62:
	setp.eq.s16 	%p262, %rs298, 0;
	selp.b16 	%rs383, %rs43, %rs383, %p262;
	selp.b64 	%rd402, %rd55, %rd402, %p262;
$L__BB16_63:
	setp.ne.s32 	%p263, %r183, 0;
	@%p263 bra 	$L__BB16_65;
	shr.u32 	%r297, %r2, 1;
	and.b32  	%r298, %r297, 496;
	mov.u32 	%r299, _ZZN3cub18CUB_300001_SM_10006detail6reduce28DeviceReduceSingleTileKernelINS2_10policy_hubIN4cuda3std3__45tupleIJblEEEyN6thrust24THRUST_300001_SM_1000_NS8cuda_cub9__find_if7functorIS9_EEE10Policy1000ENSB_12zip_iteratorINS8_IJNSD_26transform_input_iterator_tIbNSB_10device_ptrIdEE17nonZeroComparatorEENSB_17counting_iteratorIlNSB_11use_defaultESP_SP_EEEEEEEPS9_ySF_S9_S9_NS7_10__identityEEEvT0_T1_T2_T3_T4_T6_E12temp_storage;
	add.s32 	%r300, %r299, %r298;
	st.shared.u8 	[%r300+8], %rs383;
	st.shared.u64 	[%r300+16], %rd402;
$L__BB16_65:
	bar.sync 	0;
	setp.ne.s32 	%p264, %r2, 0;
	@%p264 bra 	$L__BB16_124;
	setp.lt.u64 	%p265, %rd121, 33;
	@%p265 bra 	$L__BB16_68;
	ld.shared.u8 	%rs302, [_ZZN3cub18CUB_300001_SM_10006detail6reduce28DeviceReduceSingleTileKernelINS2_10policy_hubIN4cuda3std3__45tupleIJblEEEyN6thrust24THRUST_300001_SM_1000_NS8cuda_cub9__find_if7functorIS9_EEE10Policy1000ENSB_12zip_iteratorINS8_IJNSD_26transform_input_iterator_tIbNSB_10device_ptrIdEE17nonZeroComparatorEENSB_17counting_iteratorIlNSB_11use_defaultESP_SP_EEEEEEEPS9_ySF_S9_S9_NS7_10__identityEEEvT0_T1_T2_T3_T4_T6_E12temp_storage+24];
	ld.shared.u64 	%rd342, [_ZZN3cub18CUB_300001_SM_10006detail6reduce28DeviceReduceSingleTileKernelINS2_10policy_hubIN4cuda3std3__45tupleIJblEEEyN6thrust24THRUST_300001_SM_1000_NS8cuda_cub9__find_if7functorIS9_EEE10Policy1000ENSB_12zip_iteratorINS8_IJNSD_26transform_input_iterator_tIbNSB_10device_ptrIdEE17nonZeroComparatorEENSB_17counting_iteratorIlNSB_11use_defaultESP_SP_EEEEEEEPS9_ySF_S9_S9_NS7_10__identityEEEvT0_T1_T2_T3_T4_T6_E12temp_storage+32];
	and.b16  	%rs303, %rs383, 255;
	setp.eq.s16 	%p266, %rs303, 0;
	setp.eq.s16 	%p267, %rs302, 0;
	min.s64 	%rd343, %rd342, %rd402;
	selp.b16 	%rs304, %rs383, 1, %p267;
	selp.b16 	%rs383, %rs302, %rs304, %p266;
	selp.b64 	%rd344, %rd402, %rd343, %p267;
	selp.b64 	%rd402, %rd342, %rd344, %p266;
$L__BB16_68:
	setp.lt.u64 	%p268, %rd121, 65;
	@%p268 bra 	$L__BB16_70;
	ld.shared.u8 	%rs305, [_ZZN3cub18CUB_300001_SM_10006detail6reduce28DeviceReduceSingleTileKernelINS2_10policy_hubIN4cuda3std3__45tupleIJblEEEyN6thrust24THRUST_300001_SM_1000_NS8cuda_cub9__find_if7functorIS9_EEE10Policy1000ENSB_12zip_iteratorINS8_IJNSD_26transform_input_iterator_tIbNSB_10device_ptrIdEE17nonZeroComparatorEENSB_17counting_iteratorIlNSB_11use_defaultESP_SP_EEEEEEEPS9_ySF_S9_S9_NS7_10__identityEEEvT0_T1_T2_T3_T4_T6_E12temp_storage+40];
	ld.shared.u64 	%rd345, [_ZZN3cub18CUB_300001_SM_10006detail6reduce28DeviceReduceSingleTileKernelINS2_10policy_hubIN4cuda3std3__45tupleIJblEEEyN6thrust24THRUST_300001_SM_1000_NS8cuda_cub9__find_if7functorIS9_EEE10Policy1000ENSB_12zip_iteratorINS8_IJNSD_26transform_input_iterator_tIbNSB_10device_ptrIdEE17nonZeroComparatorEENSB_17counting_iteratorIlNSB_11use_defaultESP_SP_EEEEEEEPS9_ySF_S9_S9_NS7_10__identityEEEvT0_T1_T2_T3_T4_T6_E12temp_storage+48];
	and.b16  	%rs306, %rs383, 255;
	setp.eq.s16 	%p269, %rs306, 0;
	setp.eq.s16 	%p270, %rs305, 0;
	min.s64 	%rd346, %rd345, %rd402;
	selp.b16 	%rs307, %rs383, 1, %p270;
	selp.b16 	%rs383, %rs305, %rs307, %p269;
	selp.b64 	%rd347, %rd402, %rd346, %p270;
	selp.b64 	%rd402, %rd345, %rd347, %p269;
$L__BB16_70:
	setp.lt.u64 	%p271, %rd121, 97;
	@%p271 bra 	$L__BB16_72;
	ld.shared.u8 	%rs308, [_ZZN3cub18CUB_300001_SM_10006detail6reduce28DeviceReduceSingleTileKernelINS2_10policy_hubIN4cuda3std3__45tupleIJblEEEyN6thrust24THRUST_300001_SM_1000_NS8cuda_cub9__find_if7functorIS9_EEE10Policy1000ENSB_12zip_iteratorINS8_IJNSD_26transform_input_iterator_tIbNSB_10device_ptrIdEE17nonZeroComparatorEENSB_17counting_iteratorIlNSB_11use_defaultESP_SP_EEEEEEEPS9_ySF_S9_S9_NS7_10__identityEEEvT0_T1_T2_T3_T4_T6_E12temp_storage+56];
	ld.shared.u64 	%rd348, [_ZZN3cub18CUB_300001_SM_10006detail6reduce28DeviceReduceSingleTileKernelINS2_10policy_hubIN4cuda3std3__45tupleIJblEEEyN6thrust24THRUST_300001_SM_1000_NS8cuda_cub9__find_if7functorIS9_EEE10Policy1000ENSB_12zip_iteratorINS8_IJNSD_26transform_input_iterator_tIbNSB_10device_ptrIdEE17nonZeroComparatorEENSB_17counting_iteratorIlNSB_11use_defaultESP_SP_EEEEEEEPS9_ySF_S9_S9_NS7_10__identityEEEvT0_T1_T2_T3_T4_T6_E12temp_storage+64];
	and.b16  	%rs309, %rs383, 255;
	setp.eq.s16 	%p272, %rs309, 0;
	setp.eq.s16 	%p273, %rs308, 0;
	min.s64 	%rd349, %rd348, %rd402;
	selp.b16 	%rs310, %rs383, 1, %p273;
	selp.b16 	%rs383, %rs308, %rs310, %p272;
	selp.b64 	%rd350, %rd402, %rd349, %p273;
	selp.b64 	%rd402, %rd348, %rd350, %p272;
$L__BB16_72:
	setp.lt.u64 	%p274, %rd121, 129;
	@%p274 bra 	$L__BB16_74;
	ld.shared.u8 	%rs311, [_ZZN3cub18CUB_300001_SM_10006detail6reduce28DeviceReduceSingleTileKernelINS2_10policy_hubIN4cuda3std3__45tupleIJblEEEyN6thrust24THRUST_300001_SM_1000_NS8cuda_cub9__find_if7functorIS9_EEE10Policy1000ENSB_12zip_iteratorINS8_IJNSD_26transform_input_iterator_tIbNSB_10device_ptrIdEE17nonZeroComparatorEENSB_17counting_iteratorIlNSB_11use_defaultESP_SP_EEEEEEEPS9_ySF_S9_S9_NS7_10__identityEEEvT0_T1_T2_T3_T4_T6_E12temp_storage+72];
	ld.shared.u64 	%rd351, [_ZZN3cub18CUB_300001_SM_10006detail6reduce28DeviceReduceSingleTileKernelINS2_10policy_hubIN4cuda3std3__45tupleIJblEEEyN6thrust24THRUST_300001_SM_1000_NS8cuda_cub9__find_if7functorIS9_EEE10Policy1000ENSB_12zip_iteratorINS8_IJNSD_26transform_input_iterator_tIbNSB_10device_ptrIdEE17nonZeroComparatorEENSB_17counting_iteratorIlNSB_11use_defaultESP_SP_EEEEEEEPS9_ySF_S9_S9_NS7_10__identityEEEvT0_T1_T2_T3_T4_T6_E12temp_storage+80];
	and.b16  	%rs312, %rs383, 255;
	setp.eq.s16 	%p275, %rs312, 0;
	setp.eq.s16 	%p276, %rs311, 0;
	min.s64 	%rd352, %rd351, %rd402;
	selp.b16 	%rs313, %rs383, 1, %p276;
	selp.b16 	%rs383, %rs311, %rs313, %p275;
	selp.b64 	%rd353, %rd402, %rd352, %p276;
	selp.b64 	%rd402, %rd351, %rd353, %p275;
$L__BB16_74:
	setp.lt.u64 	%p277, %rd121, 161;
	@%p277 bra 	$L__BB16_76;
	ld.shared.u8 	%rs314, [_ZZN3cub18CUB_300001_SM_10006detail6reduce28DeviceReduceSingleTileKernelINS2_10policy_hubIN4cuda3std3__45tupleIJblEEEyN6thrust24THRUST_300001_SM_1000_NS8cuda_cub9__find_if7functorIS9_EEE10Policy1000ENSB_12zip_iteratorINS8_IJNSD_26transform_input_iterator_tIbNSB_10device_ptrIdEE17nonZeroComparatorEENSB_17counting_iteratorIlNSB_11use_defaultESP_SP_EEEEEEEPS9_ySF_S9_S9_NS7_10__identityEEEvT0_T1_T2_T3_T4_T6_E12temp_storage+88];
	ld.shared.u64 	%rd354, [_ZZN3cub18CUB_300001_SM_10006detail6reduce28DeviceReduceSingleTileKernelINS2_10policy_hubIN4cuda3std3__45tupleIJblEEEyN6thrust24THRUST_300001_SM_1000_NS8cuda_cub9__find_if7functorIS9_EEE10Policy1000ENSB_12zip_iteratorINS8_IJNSD_26transform_input_iterator_tIbNSB_10device_ptrIdEE17nonZeroComparatorEENSB_17counting_iteratorIlNSB_11use_defaultESP_SP_EEEEEEEPS9_ySF_S9_S9_NS7_10__identityEEEvT0_T1_T2_T3_T4_T6_E12temp_storage+96];
	and.b16  	%rs315, %rs383, 255;
	setp.eq.s16 	%p278, %rs315, 0;
	setp.eq.s16 	%p279, %rs314, 0;
	min.s64 	%rd355, %rd354, %rd402;
	selp.b16 	%rs316, %rs383, 1, %p279;
	selp.b16 	%rs383, %rs314, %rs316, %p278;
	selp.b64 	%rd356, %rd402, %rd355, %p279;
	selp.b64 	%rd402, %rd354, %rd356, %p278;
$L__BB16_76:
	setp.lt.u64 	%p280, %rd121, 193;
	@%p280 bra 	$L__BB16_78;
	ld.shared.u8 	%rs317, [_ZZN3cub18CUB_300001_SM_10006detail6reduce28DeviceReduceSingleTileKernelINS2_10policy_hubIN4cuda3std3__45tupleIJblEEEyN6thrust24THRUST_300001_SM_1000_NS8cuda_cub9__find_if7functorIS9_EEE10Policy1000ENSB_12zip_iteratorINS8_IJNSD_26transform_input_iterator_tIbNSB_10device_ptrIdEE17nonZeroComparatorEENSB_17counting_iteratorIlNSB_11use_defaultESP_SP_EEEEEEEPS9_ySF_S9_S9_NS7_10__identityEEEvT0_T1_T2_T3_T4_T6_E12temp_storage+104];
	ld.shared.u64 	%rd357, [_ZZN3cub18CUB_300001_SM_10006detail6reduce28DeviceReduceSingleTileKernelINS2_10policy_hubIN4cuda3std3__45tupleIJblEEEyN6thrust24THRUST_300001_SM_1000_NS8cuda_cub9__find_if7functorIS9_EEE10Policy1000ENSB_12zip_iteratorINS8_IJNSD_26transform_input_iterator_tIbNSB_10device_ptrIdEE17nonZeroComparatorEENSB_17counting_iteratorIlNSB_11use_defaultESP_SP_EEEEEEEPS9_ySF_S9_S9_NS7_10__identityEEEvT0_T1_T2_T3_T4_T6_E12temp_storage+112];
	and.b16  	%rs318, %rs383, 255;
	setp.eq.s16 	%p281, %rs318, 0;
	setp.eq.s16 	%p282, %rs317, 0;
	min.s64 	%rd358, %rd357, %rd402;
	selp.b16 	%rs319, %rs383, 1, %p282;
	selp.b16 	%rs383, %rs317, %rs319, %p281;
	selp.b64 	%rd359, %rd402, %rd358, %p282;
	selp.b64 	%rd402, %rd357, %rd359, %p281;
$L__BB16_78:
	setp.lt.u64 	%p283, %rd121, 225;
	@%p283 bra 	$L__BB16_124;
	ld.shared.u8 	%rs320, [_ZZN3cub18CUB_300001_SM_10006detail6reduce28DeviceReduceSingleTileKernelINS2_10policy_hubIN4cuda3std3__45tupleIJblEEEyN6thrust24THRUST_300001_SM_1000_NS8cuda_cub9__find_if7functorIS9_EEE10Policy1000ENSB_12zip_iteratorINS8_IJNSD_26transform_input_iterator_tIbNSB_10device_ptrIdEE17nonZeroComparatorEENSB_17counting_iteratorIlNSB_11use_defaultESP_SP_EEEEEEEPS9_ySF_S9_S9_NS7_10__identityEEEvT0_T1_T2_T3_T4_T6_E12temp_storage+120];
	ld.shared.u64 	%rd360, [_ZZN3cub18CUB_300001_SM_10006detail6reduce28DeviceReduceSingleTileKernelINS2_10policy_hubIN4cuda3std3__45tupleIJblEEEyN6thrust24THRUST_300001_SM_1000_NS8cuda_cub9__find_if7functorIS9_EEE10Policy1000ENSB_12zip_iteratorINS8_IJNSD_26transform_input_iterator_tIbNSB_10device_ptrIdEE17nonZeroComparatorEENSB_17counting_iteratorIlNSB_11use_defaultESP_SP_EEEEEEEPS9_ySF_S9_S9_NS7_10__identityEEEvT0_T1_T2_T3_T4_T6_E12temp_storage+128];
	and.b16  	%rs321, %rs383, 255;
	setp.eq.s16 	%p284, %rs321, 0;
	setp.eq.s16 	%p285, %rs320, 0;
	min.s64 	%rd361, %rd360, %rd402;
	selp.b16 	%rs322, %rs383, 1, %p285;
	selp.b16 	%rs383, %rs320, %rs322, %p284;
	selp.b64 	%rd362, %rd402, %rd361, %p285;
	selp.b64 	%rd402, %rd360, %rd362, %p284;
	bra.uni 	$L__BB16_124;
$L__BB16_80:
	mov.u32 	%r21, %tid.x;
	ld.const.f64 	%fd7, [ZERO];
	cvt.u64.u32 	%rd72, %r21;
	mul.wide.u32 	%rd125, %r21, 8;
	add.s64 	%rd73, %rd2, %rd125;
	ld.global.f64 	%fd8, [%rd73];
	abs.f64 	%fd9, %fd8;
	setp.leu.f64 	%p3, %fd9, %fd7;
	add.s32 	%r46, %r21, 256;
	cvt.u64.u32 	%rd126, %r46;
	ld.global.f64 	%fd10, [%rd73+2048];
	abs.f64 	%fd11, %fd10;
	setp.leu.f64 	%p4, %fd11, %fd7;
	add.s32 	%r47, %r21, 512;
	cvt.u64.u32 	%rd127, %r47;
	add.s64 	%rd128, %rd120, %rd127;
	ld.global.f64 	%fd13, [%rd73+4096];
	abs.f64 	%fd14, %fd13;
	setp.leu.f64 	%p5, %fd14, %fd7;
	add.s64 	%rd129, %rd128, 256;
	ld.global.f64 	%fd15, [%rd73+6144];
	abs.f64 	%fd16, %fd15;
	setp.gt.f64 	%p7, %fd16, %fd7;
	and.pred  	%p9, %p3, %p4;
	selp.b64 	%rd130, %rd126, %rd72, %p3;
	add.s64 	%rd131, %rd120, %rd130;
	min.s64 	%rd132, %rd128, %rd131;
	and.pred  	%p10, %p9, %p5;
	selp.b64 	%rd133, %rd131, %rd132, %p5;
	selp.b64 	%rd134, %rd128, %rd133, %p9;
	min.s64 	%rd135, %rd129, %rd134;
	not.pred 	%p11, %p10;
	or.pred  	%p12, %p11, %p7;
	selp.u16 	%rs383, 1, 0, %p12;
	selp.b64 	%rd136, %rd135, %rd134, %p7;
	selp.b64 	%rd402, %rd129, %rd136, %p10;
	add.s64 	%rd75, %rd121, -1024;
	setp.lt.u64 	%p13, %rd75, 1024;
	mov.b64 	%rd422, 1024;
	@%p13 bra 	$L__BB16_88;
	mov.b64 	%rd422, 1024;
$L__BB16_82:
	add.s64 	%rd138, %rd422, %rd72;
	shl.b64 	%rd139, %rd422, 3;
	add.s64 	%rd140, %rd73, %rd139;
	add.s64 	%rd78, %rd138, %rd120;
	ld.global.f64 	%fd17, [%rd140];
	abs.f64 	%fd3, %fd17;
	ld.global.f64 	%fd4, [%rd140+2048];
	ld.global.f64 	%fd5, [%rd140+4096];
	ld.global.f64 	%fd6, [%rd140+6144];
	and.b16  	%rs103, %rs383, 255;
	setp.eq.s16 	%p14, %rs103, 0;
	@%p14 bra 	$L__BB16_85;
	setp.leu.f64 	%p15, %fd3, %fd7;
	@%p15 bra 	$L__BB16_86;
	min.s64 	%rd402, %rd78, %rd402;
	mov.b16 	%rs383, 1;
	bra.uni 	$L__BB16_86;
$L__BB16_85:
	setp.gt.f64 	%p16, %fd3, %fd7;
	selp.u16 	%rs383, 1, 0, %p16;
	mov.u64 	%rd402, %rd78;
$L__BB16_86:
	add.s64 	%rd141, %rd78, 256;
	abs.f64 	%fd18, %fd4;
	add.s64 	%rd142, %rd78, 512;
	abs.f64 	%fd19, %fd5;
	add.s64 	%rd143, %rd78, 768;
	abs.f64 	%fd20, %fd6;
	setp.gt.f64 	%p17, %fd20, %fd7;
	setp.gt.f64 	%p18, %fd19, %fd7;
	setp.gt.f64 	%p19, %fd18, %fd7;
	and.b16  	%rs105, %rs383, 255;
	setp.eq.s16 	%p20, %rs105, 0;
	min.s64 	%rd144, %rd141, %rd402;
	selp.b16 	%rs106, 1, %rs383, %p19;
	selp.u16 	%rs107, 1, 0, %p19;
	selp.b16 	%rs108, %rs107, %rs106, %p20;
	and.b16  	%rs109, %rs108, 255;
	selp.b64 	%rd145, %rd144, %rd402, %p19;
	selp.b64 	%rd146, %rd141, %rd145, %p20;
	setp.eq.s16 	%p21, %rs109, 0;
	min.s64 	%rd147, %rd142, %rd146;
	selp.b16 	%rs110, 1, %rs108, %p18;
	selp.u16 	%rs111, 1, 0, %p18;
	selp.b16 	%rs112, %rs111, %rs110, %p21;
	and.b16  	%rs113, %rs112, 255;
	selp.b64 	%rd148, %rd147, %rd146, %p18;
	selp.b64 	%rd149, %rd142, %rd148, %p21;
	setp.eq.s16 	%p22, %rs113, 0;
	min.s64 	%rd150, %rd143, %rd149;
	selp.b16 	%rs114, 1, %rs112, %p17;
	selp.u16 	%rs115, 1, 0, %p17;
	selp.b16 	%rs383, %rs115, %rs114, %p22;
	selp.b64 	%rd151, %rd150, %rd149, %p17;
	selp.b64 	%rd402, %rd143, %rd151, %p22;
	sub.s64 	%rd152, %rd121, %rd422;
	setp.lt.u64 	%p23, %rd152, 1024;
	@%p23 bra 	$L__BB16_100;
	add.s64 	%rd422, %rd422, 1024;
	setp.le.u64 	%p24, %rd422, %rd75;
	@%p24 bra 	$L__BB16_82;
$L__BB16_88:
	setp.le.u64 	%p25, %rd121, %rd422;
	cvt.u32.u64 	%r48, %rd422;
	cvt.u32.u64 	%r49, %rd121;
	sub.s32 	%r50, %r49, %r48;
	setp.ge.s32 	%p26, %r21, %r50;
	or.pred  	%p27, %p25, %p26;
	@%p27 bra 	$L__BB16_100;
	not.b32 	%r53, %r21;
	add.s32 	%r54, %r53, %r49;
	sub.s32 	%r22, %r54, %r48;
	shr.u32 	%r56, %r22, 8;
	add.s32 	%r23, %r56, 1;
	and.b32  	%r24, %r23, 7;
	setp.lt.u32 	%p28, %r22, 1792;
	mov.u32 	%r421, %r21;
	@%p28 bra 	$L__BB16_92;
	and.b32  	%r57, %r23, 33554424;
	neg.s32 	%r419, %r57;
	mov.u32 	%r421, %r21;
$L__BB16_91:
	.pragma "nounroll";
	cvt.u64.u32 	%rd154, %r421;
	add.s64 	%rd155, %rd422, %rd154;
	shl.b64 	%rd156, %rd155, 3;
	add.s64 	%rd157, %rd2, %rd156;
	add.s64 	%rd158, %rd155, %rd120;
	ld.global.f64 	%fd21, [%rd157];
	abs.f64 	%fd22, %fd21;
	setp.gt.f64 	%p29, %fd22, %fd7;
	selp.u16 	%rs117, 1, 0, %p29;
	and.b16  	%rs118, %rs383, 255;
	setp.ne.s16 	%p31, %rs118, 0;
	and.pred  	%p32, %p31, %p29;
	min.s64 	%rd159, %rd158, %rd402;
	setp.eq.s16 	%p33, %rs118, 0;
	selp.b16 	%rs119, %rs117, %rs383, %p33;
	selp.b64 	%rd160, %rd158, %rd402, %p33;
	selp.b16 	%rs120, 1, %rs119, %p32;
	and.b16  	%rs121, %rs120, 255;
	selp.b64 	%rd161, %rd159, %rd160, %p32;
	add.s64 	%rd162, %rd158, 256;
	ld.global.f64 	%fd23, [%rd157+2048];
	abs.f64 	%fd24, %fd23;
	setp.gt.f64 	%p34, %fd24, %fd7;
	selp.u16 	%rs122, 1, 0, %p34;
	setp.ne.s16 	%p36, %rs121, 0;
	and.pred  	%p37, %p36, %p34;
	min.s64 	%rd163, %rd162, %rd161;
	setp.eq.s16 	%p38, %rs121, 0;
	selp.b16 	%rs123, %rs122, %rs120, %p38;
	selp.b64 	%rd164, %rd162, %rd161, %p38;
	selp.b16 	%rs124, 1, %rs123, %p37;
	and.b16  	%rs125, %rs124, 255;
	selp.b64 	%rd165, %rd163, %rd164, %p37;
	add.s64 	%rd166, %rd158, 512;
	ld.global.f64 	%fd25, [%rd157+4096];
	abs.f64 	%fd26, %fd25;
	setp.gt.f64 	%p39, %fd26, %fd7;
	selp.u16 	%rs126, 1, 0, %p39;
	setp.ne.s16 	%p41, %rs125, 0;
	and.pred  	%p42, %p41, %p39;
	min.s64 	%rd167, %rd166, %rd165;
	setp.eq.s16 	%p43, %rs125, 0;
	selp.b16 	%rs127, %rs126, %rs124, %p43;
	selp.b64 	%rd168, %rd166, %rd165, %p43;
	selp.b16 	%rs128, 1, %rs127, %p42;
	and.b16  	%rs129, %rs128, 255;
	selp.b64 	%rd169, %rd167, %rd168, %p42;
	add.s64 	%rd170, %rd158, 768;
	ld.global.f64 	%fd27, [%rd157+6144];
	abs.f64 	%fd28, %fd27;
	setp.gt.f64 	%p44, %fd28, %fd7;
	selp.u16 	%rs130, 1, 0, %p44;
	setp.ne.s16 	%p46, %rs129, 0;
	and.pred  	%p47, %p46, %p44;
	min.s64 	%rd171, %rd170, %rd169;
	setp.eq.s16 	%p48, %rs129, 0;
	selp.b16 	%rs131, %rs130, %rs128, %p48;
	selp.b64 	%rd172, %rd170, %rd169, %p48;
	selp.b16 	%rs132, 1, %rs131, %p47;
	and.b16  	%rs133, %rs132, 255;
	selp.b64 	%rd173, %rd171, %rd172, %p47;
	add.s64 	%rd174, %rd158, 1024;
	ld.global.f64 	%fd29, [%rd157+8192];
	abs.f64 	%fd30, %fd29;
	setp.gt.f64 	%p49, %fd30, %fd7;
	selp.u16 	%rs134, 1, 0, %p49;
	setp.ne.s16 	%p51, %rs133, 0;
	and.pred  	%p52, %p51, %p49;
	min.s64 	%rd175, %rd174, %rd173;
	setp.eq.s16 	%p53, %rs133, 0;
	selp.b16 	%rs135, %rs134, %rs132, %p53;
	selp.b64 	%rd176, %rd174, %rd173, %p53;
	selp.b16 	%rs136, 1, %rs135, %p52;
	and.b16  	%rs137, %rs136, 255;
	selp.b64 	%rd177, %rd175, %rd176, %p52;
	add.s64 	%rd178, %rd158, 1280;
	ld.global.f64 	%fd31, [%rd157+10240];
	abs.f64 	%fd32, %fd31;
	setp.gt.f64 	%p54, %fd32, %fd7;
	selp.u16 	%rs138, 1, 0, %p54;
	setp.ne.s16 	%p56, %rs137, 0;
	and.pred  	%p57, %p56, %p54;
	min.s64 	%rd179, %rd178, %rd177;
	setp.eq.s16 	%p58, %rs137, 0;
	selp.b16 	%rs139, %rs138, %rs136, %p58;
	selp.b64 	%rd180, %rd178, %rd177, %p58;
	selp.b16 	%rs140, 1, %rs139, %p57;
	and.b16  	%rs141, %rs140, 255;
	selp.b64 	%rd181, %rd179, %rd180, %p57;
	add.s64 	%rd182, %rd158, 1536;
	ld.global.f64 	%fd33, [%rd157+12288];
	abs.f64 	%fd34, %fd33;
	setp.gt.f64 	%p59, %fd34, %fd7;
	selp.u16 	%rs142, 1, 0, %p59;
	setp.ne.s16 	%p61, %rs141, 0;
	and.pred  	%p62, %p61, %p59;
	min.s64 	%rd183, %rd182, %rd181;
	setp.eq.s16 	%p63, %rs141, 0;
	selp.b16 	%rs143, %rs142, %rs140, %p63;
	selp.b64 	%rd184, %rd182, %rd181, %p63;
	selp.b16 	%rs144, 1, %rs143, %p62;
	and.b16  	%rs145, %rs144, 255;
	selp.b64 	%rd185, %rd183, %rd184, %p62;
	add.s64 	%rd186, %rd158, 1792;
	ld.global.f64 	%fd35, [%rd157+14336];
	abs.f64 	%fd36, %fd35;
	setp.gt.f64 	%p64, %fd36, %fd7;
	selp.u16 	%rs146, 1, 0, %p64;
	setp.ne.s16 	%p66, %rs145, 0;
	and.pred  	%p67, %p66, %p64;
	min.s64 	%rd187, %rd186, %rd185;
	setp.eq.s16 	%p68, %rs145, 0;
	selp.b16 	%rs147, %rs146, %rs144, %p68;
	selp.b64 	%rd188, %rd186, %rd185, %p68;
	selp.b16 	%rs383, 1, %rs147, %p67;
	selp.b64 	%rd402, %rd187, %rd188, %p67;
	add.s32 	%r421, %r421, 2048;
	add.s32 	%r419, %r419, 8;
	setp.ne.s32 	%p69, %r419, 0;
	@%p69 bra 	$L__BB16_91;
$L__BB16_92:
	setp.eq.s32 	%p70, %r24, 0;
	@%p70 bra 	$L__BB16_100;
	setp.lt.u32 	%p71, %r24, 4;
	@%p71 bra 	$L__BB16_95;
	cvt.u64.u32 	%rd190, %r421;
	add.s64 	%rd191, %rd422, %rd190;
	shl.b64 	%rd192, %rd191, 3;
	add.s64 	%rd193, %rd2, %rd192;
	add.s64 	%rd194, %rd191, %rd120;
	ld.global.f64 	%fd37, [%rd193];
	abs.f64 	%fd38, %fd37;
	setp.gt.f64 	%p72, %fd38, %fd7;
	selp.u16 	%rs149, 1, 0, %p72;
	and.b16  	%rs150, %rs383, 255;
	setp.ne.s16 	%p74, %rs150, 0;
	and.pred  	%p75, %p74, %p72;
	min.s64 	%rd195, %rd194, %rd402;
	setp.eq.s16 	%p76, %rs150, 0;
	selp.b16 	%rs151, %rs149, %rs383, %p76;
	selp.b64 	%rd196, %rd194, %rd402, %p76;
	selp.b16 	%rs152, 1, %rs151, %p75;
	and.b16  	%rs153, %rs152, 255;
	selp.b64 	%rd197, %rd195, %rd196, %p75;
	add.s32 	%r58, %r421, 256;
	cvt.u64.u32 	%rd198, %r58;
	add.s64 	%rd199, %rd422, %rd198;
	add.s64 	%rd200, %rd199, %rd120;
	ld.global.f64 	%fd39, [%rd193+2048];
	abs.f64 	%fd40, %fd39;
	setp.gt.f64 	%p77, %fd40, %fd7;
	selp.u16 	%rs154, 1, 0, %p77;
	setp.ne.s16 	%p79, %rs153, 0;
	and.pred  	%p80, %p79, %p77;
	min.s64 	%rd201, %rd200, %rd197;
	setp.eq.s16 	%p81, %rs153, 0;
	selp.b16 	%rs155, %rs154, %rs152, %p81;
	selp.b64 	%rd202, %rd200, %rd197, %p81;
	selp.b16 	%rs156, 1, %rs155, %p80;
	and.b16  	%rs157, %rs156, 255;
	selp.b64 	%rd203, %rd201, %rd202, %p80;
	add.s32 	%r59, %r421, 512;
	cvt.u64.u32 	%rd204, %r59;
	add.s64 	%rd205, %rd422, %rd204;
	add.s64 	%rd206, %rd205, %rd120;
	ld.global.f64 	%fd41, [%rd193+4096];
	abs.f64 	%fd42, %fd41;
	setp.gt.f64 	%p82, %fd42, %fd7;
	selp.u16 	%rs158, 1, 0, %p82;
	setp.ne.s16 	%p84, %rs157, 0;
	and.pred  	%p85, %p84, %p82;
	min.s64 	%rd207, %rd206, %rd203;
	setp.eq.s16 	%p86, %rs157, 0;
	selp.b16 	%rs159, %rs158, %rs156, %p86;
	selp.b64 	%rd208, %rd206, %rd203, %p86;
	selp.b16 	%rs160, 1, %rs159, %p85;
	and.b16  	%rs161, %rs160, 255;
	selp.b64 	%rd209, %rd207, %rd208, %p85;
	add.s32 	%r60, %r421, 768;
	cvt.u64.u32 	%rd210, %r60;
	add.s64 	%rd211, %rd422, %rd210;
	add.s64 	%rd212, %rd211, %rd120;
	ld.global.f64 	%fd43, [%rd193+6144];
	abs.f64 	%fd44, %fd43;
	setp.gt.f64 	%p87, %fd44, %fd7;
	selp.u16 	%rs162, 1, 0, %p87;
	setp.ne.s16 	%p89, %rs161, 0;
	and.pred  	%p90, %p89, %p87;
	min.s64 	%rd213, %rd212, %rd209;
	setp.eq.s16 	%p91, %rs161, 0;
	selp.b16 	%rs163, %rs162, %rs160, %p91;
	selp.b64 	%rd214, %rd212, %rd209, %p91;
	selp.b16 	%rs383, 1, %rs163, %p90;
	selp.b64 	%rd402, %rd213, %rd214, %p90;
	add.s32 	%r421, %r421, 1024;
$L__BB16_95:
	and.b32  	%r61, %r23, 3;
	setp.eq.s32 	%p92, %r61, 0;
	@%p92 bra 	$L__BB16_100;
	setp.eq.s32 	%p93, %r61, 1;
	@%p93 bra 	$L__BB16_98;
	cvt.u64.u32 	%rd216, %r421;
	add.s64 	%rd217, %rd422, %rd216;
	shl.b64 	%rd218, %rd217, 3;
	add.s64 	%rd219, %rd2, %rd218;
	add.s64 	%rd220, %rd217, %rd120;
	ld.global.f64 	%fd45, [%rd219];
	abs.f64 	%fd46, %fd45;
	setp.gt.f64 	%p94, %fd46, %fd7;
	selp.u16 	%rs165, 1, 0, %p94;
	and.b16  	%rs166, %rs383, 255;
	setp.ne.s16 	%p96, %rs166, 0;
	and.pred  	%p97, %p96, %p94;
	min.s64 	%rd221, %rd220, %rd402;
	setp.eq.s16 	%p98, %rs166, 0;
	selp.b16 	%rs167, %rs165, %rs383, %p98;
	selp.b64 	%rd222, %rd220, %rd402, %p98;
	selp.b16 	%rs168, 1, %rs167, %p97;
	and.b16  	%rs169, %rs168, 255;
	selp.b64 	%rd223, %rd221, %rd222, %p97;
	add.s32 	%r62, %r421, 256;
	cvt.u64.u32 	%rd224, %r62;
	add.s64 	%rd225, %rd422, %rd224;
	add.s64 	%rd226, %rd225, %rd120;
	ld.global.f64 	%fd47, [%rd219+2048];
	abs.f64 	%fd48, %fd47;
	setp.gt.f64 	%p99, %fd48, %fd7;
	selp.u16 	%rs170, 1, 0, %p99;
	setp.ne.s16 	%p101, %rs169, 0;
	and.pred  	%p102, %p101, %p99;
	min.s64 	%rd227, %rd226, %rd223;
	setp.eq.s16 	%p103, %rs169, 0;
	selp.b16 	%rs171, %rs170, %rs168, %p103;
	selp.b64 	%rd228, %rd226, %rd223, %p103;
	selp.b16 	%rs383, 1, %rs171, %p102;
	selp.b64 	%rd402, %rd227, %rd228, %p102;
	add.s32 	%r421, %r421, 512;
$L__BB16_98:
	and.b32  	%r63, %r22, 256;
	setp.ne.s32 	%p104, %r63, 0;
	@%p104 bra 	$L__BB16_100;
	cvt.u64.u32 	%rd229, %r421;
	add.s64 	%rd230, %rd422, %rd229;
	shl.b64 	%rd231, %rd230, 3;
	add.s64 	%rd232, %rd2, %rd231;
	add.s64 	%rd233, %rd230, %rd120;
	ld.global.f64 	%fd49, [%rd232];
	abs.f64 	%fd50, %fd49;
	setp.gt.f64 	%p105, %fd50, %fd7;
	selp.u16 	%rs172, 1, 0, %p105;
	and.b16  	%rs173, %rs383, 255;
	setp.ne.s16 	%p107, %rs173, 0;
	and.pred  	%p108, %p107, %p105;
	min.s64 	%rd234, %rd233, %rd402;
	setp.eq.s16 	%p109, %rs173, 0;
	selp.b16 	%rs174, %rs172, %rs383, %p109;
	selp.b64 	%rd235, %rd233, %rd402, %p109;
	selp.b16 	%rs383, 1, %rs174, %p108;
	selp.b64 	%rd402, %rd234, %rd235, %p108;
$L__BB16_100:
	// begin inline asm
	mov.u32 %r64, %laneid;
	// end inline asm
	cvt.u32.u16 	%r85, %rs383;
	and.b32  	%r66, %r85, 255;
	mov.b32 	%r82, 1;
	mov.b32 	%r83, 31;
	mov.b32 	%r84, -1;
	// begin inline asm
	shfl.sync.down.b32 %r65, %r66, %r82, %r83, %r84;
	// end inline asm
	// begin inline asm
	shfl.sync.down.b32 %r70, %r71, %r82, %r83, %r84;
	// end inline asm
	mov.b64 	{%r76, %r81}, %rd402;
	// begin inline asm
	shfl.sync.down.b32 %r75, %r76, %r82, %r83, %r84;
	// end inline asm
	// begin inline asm
	shfl.sync.down.b32 %r80, %r81, %r82, %r83, %r84;
	// end inline asm
	mov.b64 	%rd97, {%r75, %r80};
	cvt.u16.u32 	%rs77, %r65;
	setp.gt.s32 	%p110, %r64, 30;
	@%p110 bra 	$L__BB16_104;
	and.b16  	%rs175, %rs383, 255;
	setp.eq.s16 	%p111, %rs175, 0;
	and.b16  	%rs176, %rs77, 255;
	setp.eq.s16 	%p112, %rs176, 0;
	or.pred  	%p113, %p111, %p112;
	@%p113 bra 	$L__BB16_103;
	min.s64 	%rd402, %rd97, %rd402;
	mov.b16 	%rs383, 1;
	bra.uni 	$L__BB16_104;
$L__BB16_103:
	setp.eq.s16 	%p114, %rs175, 0;
	selp.b16 	%rs383, %rs77, %rs383, %p114;
	selp.b64 	%rd402, %rd97, %rd402, %p114;
$L__BB16_104:
	cvt.u32.u16 	%r106, %rs383;
	and.b32  	%r87, %r106, 255;
	mov.b32 	%r103, 2;
	mov.b32 	%r104, 31;
	mov.b32 	%r105, -1;
	// begin inline asm
	shfl.sync.down.b32 %r86, %r87, %r103, %r104, %r105;
	// end inline asm
	// begin inline asm
	shfl.sync.down.b32 %r91, %r92, %r103, %r104, %r105;
	// end inline asm
	mov.b64 	{%r97, %r102}, %rd402;
	// begin inline asm
	shfl.sync.down.b32 %r96, %r97, %r103, %r104, %r105;
	// end inline asm
	// begin inline asm
	shfl.sync.down.b32 %r101, %r102, %r103, %r104, %r105;
	// end inline asm
	mov.b64 	%rd101, {%r96, %r101};
	cvt.u16.u32 	%rs80, %r86;
	setp.gt.s32 	%p115, %r64, 29;
	@%p115 bra 	$L__BB16_108;
	and.b16  	%rs179, %rs383, 255;
	setp.eq.s16 	%p116, %rs179, 0;
	and.b16  	%rs180, %rs80, 255;
	setp.eq.s16 	%p117, %rs180, 0;
	or.pred  	%p118, %p116, %p117;
	@%p118 bra 	$L__BB16_107;
	min.s64 	%rd402, %rd101, %rd402;
	mov.b16 	%rs383, 1;
	bra.uni 	$L__BB16_108;
$L__BB16_107:
	setp.eq.s16 	%p119, %rs179, 0;
	selp.b16 	%rs383, %rs80, %rs383, %p119;
	selp.b64 	%rd402, %rd101, %rd402, %p119;
$L__BB16_108:
	cvt.u32.u16 	%r127, %rs383;
	and.b32  	%r108, %r127, 255;
	mov.b32 	%r124, 4;
	mov.b32 	%r125, 31;
	mov.b32 	%r126, -1;
	// begin inline asm
	shfl.sync.down.b32 %r107, %r108, %r124, %r125, %r126;
	// end inline asm
	// begin inline asm
	shfl.sync.down.b32 %r112, %r113, %r124, %r125, %r126;
	// end inline asm
	mov.b64 	{%r118, %r123}, %rd402;
	// begin inline asm
	shfl.sync.down.b32 %r117, %r118, %r124, %r125, %r126;
	// end inline asm
	// begin inline asm
	shfl.sync.down.b32 %r122, %r123, %r124, %r125, %r126;
	// end inline asm
	mov.b64 	%rd105, {%r117, %r122};
	cvt.u16.u32 	%rs83, %r107;
	setp.gt.s32 	%p120, %r64, 27;
	@%p120 bra 	$L__BB16_112;
	and.b16  	%rs183, %rs383, 255;
	setp.eq.s16 	%p121, %rs183, 0;
	and.b16  	%rs184, %rs83, 255;
	setp.eq.s16 	%p122, %rs184, 0;
	or.pred  	%p123, %p121, %p122;
	@%p123 bra 	$L__BB16_111;
	min.s64 	%rd402, %rd105, %rd402;
	mov.b16 	%rs383, 1;
	bra.uni 	$L__BB16_112;
$L__BB16_111:
	setp.eq.s16 	%p124, %rs183, 0;
	selp.b16 	%rs383, %rs83, %rs383, %p124;
	selp.b64 	%rd402, %rd105, %rd402, %p124;
$L__BB16_112:
	cvt.u32.u16 	%r148, %rs383;
	and.b32  	%r129, %r148, 255;
	mov.b32 	%r145, 8;
	mov.b32 	%r146, 31;
	mov.b32 	%r147, -1;
	// begin inline asm
	shfl.sync.down.b32 %r128, %r129, %r145, %r146, %r147;
	// end inline asm
	// begin inline asm
	shfl.sync.down.b32 %r133, %r134, %r145, %r146, %r147;
	// end inline asm
	mov.b64 	{%r139, %r144}, %rd402;
	// begin inline asm
	shfl.sync.down.b32 %r138, %r139, %r145, %r146, %r147;
	// end inline asm
	// begin inline asm
	shfl.sync.down.b32 %r143, %r144, %r145, %r146, %r147;
	// end inline asm
	mov.b64 	%rd109, {%r138, %r143};
	cvt.u16.u32 	%rs86, %r128;
	setp.gt.s32 	%p125, %r64, 23;
	@%p125 bra 	$L__BB16_116;
	and.b16  	%rs187, %rs383, 255;
	setp.eq.s16 	%p126, %rs187, 0;
	and.b16  	%rs188, %rs86, 255;
	setp.eq.s16 	%p127, %rs188, 0;
	or.pred  	%p128, %p126, %p127;
	@%p128 bra 	$L__BB16_115;
	min.s64 	%rd402, %rd109, %rd402;
	mov.b16 	%rs383, 1;
	bra.uni 	$L__BB16_116;
$L__BB16_115:
	setp.eq.s16 	%p129, %rs187, 0;
	selp.b16 	%rs383, %rs86, %rs383, %p129;
	selp.b64 	%rd402, %rd109, %rd402, %p129;
$L__BB16_116:
	cvt.u32.u16 	%r169, %rs383;
	and.b32  	%r150, %r169, 255;
	mov.b32 	%r166, 16;
	mov.b32 	%r167, 31;
	mov.b32 	%r168, -1;
	// begin inline asm
	shfl.sync.down.b32 %r149, %r150, %r166, %r167, %r168;
	// end inline asm
	// begin inline asm
	shfl.sync.down.b32 %r154, %r155, %r166, %r167, %r168;
	// end inline asm
	mov.b64 	{%r160, %r165}, %rd402;
	// begin inline asm
	shfl.sync.down.b32 %r159, %r160, %r166, %r167, %r168;
	// end inline asm
	// begin inline asm
	shfl.sync.down.b32 %r164, %r165, %r166, %r167, %r168;
	// end inline asm
	mov.b64 	%rd113, {%r159, %r164};
	cvt.u16.u32 	%rs89, %r149;
	setp.gt.s32 	%p130, %r64, 15;
	@%p130 bra 	$L__BB16_120;
	and.b16  	%rs191, %rs383, 255;
	setp.eq.s16 	%p131, %rs191, 0;
	and.b16  	%rs192, %rs89, 255;
	setp.eq.s16 	%p132, %rs192, 0;
	or.pred  	%p133, %p131, %p132;
	@%p133 bra 	$L__BB16_119;
	min.s64 	%rd402, %rd113, %rd402;
	mov.b16 	%rs383, 1;
	bra.uni 	$L__BB16_120;
$L__BB16_119:
	setp.eq.s16 	%p134, %rs191, 0;
	selp.b16 	%rs383, %rs89, %rs383, %p134;
	selp.b64 	%rd402, %rd113, %rd402, %p134;
$L__BB16_120:
	setp.ne.s32 	%p135, %r64, 0;
	@%p135 bra 	$L__BB16_122;
	shr.u32 	%r170, %r21, 1;
	and.b32  	%r171, %r170, 496;
	mov.u32 	%r172, _ZZN3cub18CUB_300001_SM_10006detail6reduce28DeviceReduceSingleTileKernelINS2_10policy_hubIN4cuda3std3__45tupleIJblEEEyN6thrust24THRUST_300001_SM_1000_NS8cuda_cub9__find_if7functorIS9_EEE10Policy1000ENSB_12zip_iteratorINS8_IJNSD_26transform_input_iterator_tIbNSB_10device_ptrIdEE17nonZeroComparatorEENSB_17counting_iteratorIlNSB_11use_defaultESP_SP_EEEEEEEPS9_ySF_S9_S9_NS7_10__identityEEEvT0_T1_T2_T3_T4_T6_E12temp_storage;
	add.s32 	%r173, %r172, %r171;
	st.shared.u8 	[%r173+8], %rs383;
	st.shared.u64 	[%r173+16], %rd402;
$L__BB16_122:
	bar.sync 	0;
	setp.ne.s32 	%p136, %r21, 0;
	@%p136 bra 	$L__BB16_124;
	ld.shared.u8 	%rs195, [_ZZN3cub18CUB_300001_SM_10006detail6reduce28DeviceReduceSingleTileKernelINS2_10policy_hubIN4cuda3std3__45tupleIJblEEEyN6thrust24THRUST_300001_SM_1000_NS8cuda_cub9__find_if7functorIS9_EEE10Policy1000ENSB_12zip_iteratorINS8_IJNSD_26transform_input_iterator_tIbNSB_10device_ptrIdEE17nonZeroComparatorEENSB_17counting_iteratorIlNSB_11use_defaultESP_SP_EEEEEEEPS9_ySF_S9_S9_NS7_10__identityEEEvT0_T1_T2_T3_T4_T6_E12temp_storage+24];
	ld.shared.u64 	%rd236, [_ZZN3cub18CUB_300001_SM_10006detail6reduce28DeviceReduceSingleTileKernelINS2_10policy_hubIN4cuda3std3__45tupleIJblEEEyN6thrust24THRUST_300001_SM_1000_NS8cuda_cub9__find_if7functorIS9_EEE10Policy1000ENSB_12zip_iteratorINS8_IJNSD_26transform_input_iterator_tIbNSB_10device_ptrIdEE17nonZeroComparatorEENSB_17counting_iteratorIlNSB_11use_defaultESP_SP_EEEEEEEPS9_ySF_S9_S9_NS7_10__identityEEEvT0_T1_T2_T3_T4_T6_E12temp_storage+32];
	and.b16  	%rs196, %rs383, 255;
	setp.eq.s16 	%p137, %rs196, 0;
	setp.eq.s16 	%p138, %rs195, 0;
	min.s64 	%rd237, %rd236, %rd402;
	selp.b16 	%rs197, %rs383, 1, %p138;
	selp.b16 	%rs198, %rs195, %rs197, %p137;
	and.b16  	%rs199, %rs198, 255;
	selp.b64 	%rd238, %rd402, %rd237, %p138;
	selp.b64 	%rd239, %rd236, %rd238, %p137;
	ld.shared.u8 	%rs200, [_ZZN3cub18CUB_300001_SM_10006detail6reduce28DeviceReduceSingleTileKernelINS2_10policy_hubIN4cuda3std3__45tupleIJblEEEyN6thrust24THRUST_300001_SM_1000_NS8cuda_cub9__find_if7functorIS9_EEE10Policy1000ENSB_12zip_iteratorINS8_IJNSD_26transform_input_iterator_tIbNSB_10device_ptrIdEE17nonZeroComparatorEENSB_17counting_iteratorIlNSB_11use_defaultESP_SP_EEEEEEEPS9_ySF_S9_S9_NS7_10__identityEEEvT0_T1_T2_T3_T4_T6_E12temp_storage+40];
	ld.shared.u64 	%rd240, [_ZZN3cub18CUB_300001_SM_10006detail6reduce28DeviceReduceSingleTileKernelINS2_10policy_hubIN4cuda3std3__45tupleIJblEEEyN6thrust24THRUST_300001_SM_1000_NS8cuda_cub9__find_if7functorIS9_EEE10Policy1000ENSB_12zip_iteratorINS8_IJNSD_26transform_input_iterator_tIbNSB_10device_ptrIdEE17nonZeroComparatorEENSB_17counting_iteratorIlNSB_11use_defaultESP_SP_EEEEEEEPS9_ySF_S9_S9_NS7_10__identityEEEvT0_T1_T2_T3_T4_T6_E12temp_storage+48];
	setp.eq.s16 	%p139, %rs199, 0;
	setp.eq.s16 	%p140, %rs200, 0;
	min.s64 	%rd241, %rd240, %rd239;
	selp.b16 	%rs201, %rs198, 1, %p140;
	selp.b16 	%rs202, %rs200, %rs201, %p139;
	and.b16  	%rs203, %rs202, 255;
	selp.b64 	%rd242, %rd239, %rd241, %p140;
	selp.b64 	%rd243, %rd240, %rd242, %p139;
	ld.shared.u8 	%rs204, [_ZZN3cub18CUB_300001_SM_10006detail6reduce28DeviceReduceSingleTileKernelINS2_10policy_hubIN4cuda3std3__45tupleIJblEEEyN6thrust24THRUST_300001_SM_1000_NS8cuda_cub9__find_if7functorIS9_EEE10Policy1000ENSB_12zip_iteratorINS8_IJNSD_26transform_input_iterator_tIbNSB_10device_ptrIdEE17nonZeroComparatorEENSB_17counting_iteratorIlNSB_11use_defaultESP_SP_EEEEEEEPS9_ySF_S9_S9_NS7_10__identityEEEvT0_T1_T2_T3_T4_T6_E12temp_storage+56];
	ld.shared.u64 	%rd244, [_ZZN3cub18CUB_300001_SM_10006detail6reduce28DeviceReduceSingleTileKernelINS2_10policy_hubIN4cuda3std3__45tupleIJblEEEyN6thrust24THRUST_300001_SM_1000_NS8cuda_cub9__find_if7functorIS9_EEE10Policy1000ENSB_12zip_iteratorINS8_IJNSD_26transform_input_iterator_tIbNSB_10device_ptrIdEE17nonZeroComparatorEENSB_17counting_iteratorIlNSB_11use_defaultESP_SP_EEEEEEEPS9_ySF_S9_S9_NS7_10__identityEEEvT0_T1_T2_T3_T4_T6_E12temp_storage+64];
	setp.eq.s16 	%p141, %rs203, 0;
	setp.eq.s16 	%p142, %rs204, 0;
	min.s64 	%rd245, %rd244, %rd243;
	selp.b16 	%rs205, %rs202, 1, %p142;
	selp.b16 	%rs206, %rs204, %rs205, %p141;
	and.b16  	%rs207, %rs206, 255;
	selp.b64 	%rd246, %rd243, %rd245, %p142;
	selp.b64 	%rd247, %rd244, %rd246, %p141;
	ld.shared.u8 	%rs208, [_ZZN3cub18CUB_300001_SM_10006detail6reduce28DeviceReduceSingleTileKernelINS2_10policy_hubIN4cuda3std3__45tupleIJblEEEyN6thrust24THRUST_300001_SM_1000_NS8cuda_cub9__find_if7functorIS9_EEE10Policy1000ENSB_12zip_iteratorINS8_IJNSD_26transform_input_iterator_tIbNSB_10device_ptrIdEE17nonZeroComparatorEENSB_17counting_iteratorIlNSB_11use_defaultESP_SP_EEEEEEEPS9_ySF_S9_S9_NS7_10__identityEEEvT0_T1_T2_T3_T4_T6_E12temp_storage+72];
	ld.shared.u64 	%rd248, [_ZZN3cub18CUB_300001_SM_10006detail6reduce28DeviceReduceSingleTileKernelINS2_10policy_hubIN4cuda3std3__45tupleIJblEEEyN6thrust24THRUST_300001_SM_1000_NS8cuda_cub9__find_if7functorIS9_EEE10Policy1000ENSB_12zip_iteratorINS8_IJNSD_26transform_input_iterator_tIbNSB_10device_ptrIdEE17nonZeroComparatorEENSB_17counting_iteratorIlNSB_11use_defaultESP_SP_EEEEEEEPS9_ySF_S9_S9_NS7_10__identityEEEvT0_T1_T2_T3_T4_T6_E12temp_storage+80];
	setp.eq.s16 	%p143, %rs207, 0;
	setp.eq.s16 	%p144, %rs208, 0;
	min.s64 	%rd249, %rd248, %rd247;
	selp.b16 	%rs209, %rs206, 1, %p144;
	selp.b16 	%rs210, %rs208, %rs209, %p143;
	and.b16  	%rs211, %rs210, 255;
	selp.b64 	%rd250, %rd247, %rd249, %p144;
	selp.b64 	%rd251, %rd248, %rd250, %p143;
	ld.shared.u8 	%rs212, [_ZZN3cub18CUB_300001_SM_10006detail6reduce28DeviceReduceSingleTileKernelINS2_10policy_hubIN4cuda3std3__45tupleIJblEEEyN6thrust24THRUST_300001_SM_1000_NS8cuda_cub9__find_if7functorIS9_EEE10Policy1000ENSB_12zip_iteratorINS8_IJNSD_26transform_input_iterator_tIbNSB_10device_ptrIdEE17nonZeroComparatorEENSB_17counting_iteratorIlNSB_11use_defaultESP_SP_EEEEEEEPS9_ySF_S9_S9_NS7_10__identityEEEvT0_T1_T2_T3_T4_T6_E12temp_storage+88];
	ld.shared.u64 	%rd252, [_ZZN3cub18CUB_300001_SM_10006detail6reduce28DeviceReduceSingleTileKernelINS2_10policy_hubIN4cuda3std3__45tupleIJblEEEyN6thrust24THRUST_300001_SM_1000_NS8cuda_cub9__find_if7functorIS9_EEE10Policy1000ENSB_12zip_iteratorINS8_IJNSD_26transform_input_iterator_tIbNSB_10device_ptrIdEE17nonZeroComparatorEENSB_17counting_iteratorIlNSB_11use_defaultESP_SP_EEEEEEEPS9_ySF_S9_S9_NS7_10__identityEEEvT0_T1_T2_T3_T4_T6_E12temp_storage+96];
	setp.eq.s16 	%p145, %rs211, 0;
	setp.eq.s16 	%p146, %rs212, 0;
	min.s64 	%rd253, %rd252, %rd251;
	selp.b16 	%rs213, %rs210, 1, %p146;
	selp.b16 	%rs214, %rs212, %rs213, %p145;
	and.b16  	%rs215, %rs214, 255;
	selp.b64 	%rd254, %rd251, %rd253, %p146;
	selp.b64 	%rd255, %rd252, %rd254, %p145;
	ld.shared.u8 	%rs216, [_ZZN3cub18CUB_300001_SM_10006detail6reduce28DeviceReduceSingleTileKernelINS2_10policy_hubIN4cuda3std3__45tupleIJblEEEyN6thrust24THRUST_300001_SM_1000_NS8cuda_cub9__find_if7functorIS9_EEE10Policy1000ENSB_12zip_iteratorINS8_IJNSD_26transform_input_iterator_tIbNSB_10device_ptrIdEE17nonZeroComparatorEENSB_17counting_iteratorIlNSB_11use_defaultESP_SP_EEEEEEEPS9_ySF_S9_S9_NS7_10__identityEEEvT0_T1_T2_T3_T4_T6_E12temp_storage+104];
	ld.shared.u64 	%rd256, [_ZZN3cub18CUB_300001_SM_10006detail6reduce28DeviceReduceSingleTileKernelINS2_10policy_hubIN4cuda3std3__45tupleIJblEEEyN6thrust24THRUST_300001_SM_1000_NS8cuda_cub9__find_if7functorIS9_EEE10Policy1000ENSB_12zip_iteratorINS8_IJNSD_26transform_input_iterator_tIbNSB_10device_ptrIdEE17nonZeroComparatorEENSB_17counting_iteratorIlNSB_11use_defaultESP_SP_EEEEEEEPS9_ySF_S9_S9_NS7_10__identityEEEvT0_T1_T2_T3_T4_T6_E12temp_storage+112];
	setp.eq.s16 	%p147, %rs215, 0;
	setp.eq.s16 	%p148, %rs216, 0;
	min.s64 	%rd257, %rd256, %rd255;
	selp.b16 	%rs217, %rs214, 1, %p148;
	selp.b16 	%rs218, %rs216, %rs217, %p147;
	and.b16  	%rs219, %rs218, 255;
	selp.b64 	%rd258, %rd255, %rd257, %p148;
	selp.b64 	%rd259, %rd256, %rd258, %p147;
	ld.shared.u8 	%rs220, [_ZZN3cub18CUB_300001_SM_10006detail6reduce28DeviceReduceSingleTileKernelINS2_10policy_hubIN4cuda3std3__45tupleIJblEEEyN6thrust24THRUST_300001_SM_1000_NS8cuda_cub9__find_if7functorIS9_EEE10Policy1000ENSB_12zip_iteratorINS8_IJNSD_26transform_input_iterator_tIbNSB_10device_ptrIdEE17nonZeroComparatorEENSB_17counting_iteratorIlNSB_11use_defaultESP_SP_EEEEEEEPS9_ySF_S9_S9_NS7_10__identityEEEvT0_T1_T2_T3_T4_T6_E12temp_storage+120];
	ld.shared.u64 	%rd260, [_ZZN3cub18CUB_300001_SM_10006detail6reduce28DeviceReduceSingleTileKernelINS2_10policy_hubIN4cuda3std3__45tupleIJblEEEyN6thrust24THRUST_300001_SM_1000_NS8cuda_cub9__find_if7functorIS9_EEE10Policy1000ENSB_12zip_iteratorINS8_IJNSD_26transform_input_iterator_tIbNSB_10device_ptrIdEE17nonZeroComparatorEENSB_17counting_iteratorIlNSB_11use_defaultESP_SP_EEEEEEEPS9_ySF_S9_S9_NS7_10__identityEEEvT0_T1_T2_T3_T4_T6_E12temp_storage+128];
	setp.eq.s16 	%p149, %rs219, 0;
	setp.eq.s16 	%p150, %rs220, 0;
	min.s64 	%rd261, %rd260, %rd259;
	selp.b16 	%rs221, %rs218, 1, %p150;
	selp.b16 	%rs383, %rs220, %rs221, %p149;
	selp.b64 	%rd262, %rd259, %rd261, %p150;
	selp.b64 	%rd402, %rd260, %rd262, %p149;
$L__BB16_124:
	mov.u32 	%r411, %tid.x;
	setp.ne.s32 	%p327, %r411, 0;
	@%p327 bra 	$L__BB16_126;
	setp.eq.s16 	%p328, %rs102, 0;
	and.b16  	%rs371, %rs383, 255;
	setp.eq.s16 	%p329, %rs371, 0;
	min.s64 	%rd390, %rd402, %rd122;
	selp.b16 	%rs372, %rs102, 1, %p329;
	selp.b16 	%rs373, %rs383, %rs372, %p328;
	selp.b64 	%rd391, %rd122, %rd390, %p329;
	selp.b64 	%rd392, %rd402, %rd391, %p328;
	st.global.u8 	[%rd1], %rs373;
	st.global.u64 	[%rd1+8], %rd392;
$L__BB16_126:
	ret;

}
	// .globl	_ZN3cub18CUB_300001_SM_10006detail6reduce18DeviceReduceKernelINS2_10policy_hubIN4cuda3std3__45tupleIJblEEEyN6thrust24THRUST_300001_SM_1000_NS8cuda_cub9__find_if7functorIS9_EEE10Policy1000ENSB_12zip_iteratorINS8_IJNSD_26transform_input_iterator_tIbNSB_10device_ptrIdEE17nonZeroComparatorEENSB_17counting_iteratorIlNSB_11use_defaultESP_SP_EEEEEEEySF_S9_NS7_10__identityEEEvT0_PT3_T1_NS0_13GridEvenShareISX_EET2_T4_
.visible .entry _ZN3cub18CUB_300001_SM_10006detail6reduce18DeviceReduceKernelINS2_10policy_hubIN4cuda3std3__45tupleIJblEEEyN6thrust24THRUST_300001_SM_1000_NS8cuda_cub9__find_if7functorIS9_EEE10Policy1000ENSB_12zip_iteratorINS8_IJNSD_26transform_input_iterator_tIbNSB_10device_ptrIdEE17nonZeroComparatorEENSB_17counting_iteratorIlNSB_11use_defaultESP_SP_EEEEEEEySF_S9_NS7_10__identityEEEvT0_PT3_T1_NS0_13GridEvenShareISX_EET2_T4_(
	.param .align 8 .b8 _ZN3cub18CUB_300001_SM_10006detail6reduce18DeviceReduceKernelINS2_10policy_hubIN4cuda3std3__45tupleIJblEEEyN6thrust24THRUST_300001_SM_1000_NS8cuda_cub9__find_if7functorIS9_EEE10Policy1000ENSB_12zip_iteratorINS8_IJNSD_26transform_input_iterator_tIbNSB_10device_ptrIdEE17nonZeroComparatorEENSB_17counting_iteratorIlNSB_11use_defaultESP_SP_EEEEEEEySF_S9_NS7_10__identityEEEvT0_PT3_T1_NS0_13GridEvenShareISX_EET2_T4__param_0[24],
	.param .u64 .ptr .align 1 _ZN3cub18CUB_300001_SM_10006detail6reduce18DeviceReduceKernelINS2_10policy_hubIN4cuda3std3__45tupleIJblEEEyN6thrust24THRUST_300001_SM_1000_NS8cuda_cub9__find_if7functorIS9_EEE10Policy1000ENSB_12zip_iteratorINS8_IJNSD_26transform_input_iterator_tIbNSB_10device_ptrIdEE17nonZeroComparatorEENSB_17counting_iteratorIlNSB_11use_defaultESP_SP_EEEEEEEySF_S9_NS7_10__identityEEEvT0_PT3_T1_NS0_13GridEvenShareISX_EET2_T4__param_1,
	.param .u64 _ZN3cub18CUB_300001_SM_10006detail6reduce18DeviceReduceKernelINS2_10policy_hubIN4cuda3std3__45tupleIJblEEEyN6thrust24THRUST_300001_SM_1000_NS8cuda_cub9__find_if7functorIS9_EEE10Policy1000ENSB_12zip_iteratorINS8_IJNSD_26transform_input_iterator_tIbNSB_10device_ptrIdEE17nonZeroComparatorEENSB_17counting_iteratorIlNSB_11use_defaultESP_SP_EEEEEEEySF_S9_NS7_10__identityEEEvT0_PT3_T1_NS0_13GridEvenShareISX_EET2_T4__param_2,
	.param .align 8 .b8 _ZN3cub18CUB_300001_SM_10006detail6reduce18DeviceReduceKernelINS2_10policy_hubIN4cuda3std3__45tupleIJblEEEyN6thrust24THRUST_300001_SM_1000_NS8cuda_cub9__find_if7functorIS9_EEE10Policy1000ENSB_12zip_iteratorINS8_IJNSD_26transform_input_iterator_tIbNSB_10device_ptrIdEE17nonZeroComparatorEENSB_17counting_iteratorIlNSB_11use_defaultESP_SP_EEEEEEEySF_S9_NS7_10__identityEEEvT0_PT3_T1_NS0_13GridEvenShareISX_EET2_T4__param_3[72],
	.param .align 1 .b8 _ZN3cub18CUB_300001_SM_10006detail6reduce18DeviceReduceKernelINS2_10policy_hubIN4cuda3std3__45tupleIJblEEEyN6thrust24THRUST_300001_SM_1000_NS8cuda_cub9__find_if7functorIS9_EEE10Policy1000ENSB_12zip_iteratorINS8_IJNSD_26transform_input_iterator_tIbNSB_10device_ptrIdEE17nonZeroComparatorEENSB_17counting_iteratorIlNSB_11use_defaultESP_SP_EEEEEEEySF_S9_NS7_10__identityEEEvT0_PT3_T1_NS0_13GridEvenShareISX_EET2_T4__param_4[1],
	.param .align 1 .b8 _ZN3cub18CUB_300001_SM_10006detail6reduce18DeviceReduceKernelINS2_10policy_hubIN4cuda3std3__45tupleIJblEEEyN6thrust24THRUST_300001_SM_1000_NS8cuda_cub9__find_if7functorIS9_EEE10Policy1000ENSB_12zip_iteratorINS8_IJNSD_26transform_input_iterator_tIbNSB_10device_ptrIdEE17nonZeroComparatorEENSB_17counting_iteratorIlNSB_11use_defaultESP_SP_EEEEEEEySF_S9_NS7_10__identityEEEvT0_PT3_T1_NS0_13GridEvenShareISX_EET2_T4__param_5[1]
)
.maxntid 256
{
	.reg .pred 	%p<327>;
	.reg .b16 	%rs<401>;
	.reg .b32 	%r<453>;
	.reg .b64 	%rd<458>;
	.reg .b64 	%fd<84>;
	// demoted variable
	.shared .align 8 .b8 _ZZN3cub18CUB_300001_SM_10006detail6reduce18DeviceReduceKernelINS2_10policy_hubIN4cuda3std3__45tupleIJblEEEyN6thrust24THRUST_300001_SM_1000_NS8cuda_cub9__find_if7functorIS9_EEE10Policy1000ENSB_12zip_iteratorINS8_IJNSD_26transform_input_iterator_tIbNSB_10device_ptrIdEE17nonZeroComparatorEENSB_17counting_iteratorIlNSB_11use_defaultESP_SP_EEEEEEEySF_S9_NS7_10__identityEEEvT0_PT3_T1_NS0_13GridEvenShareISX_EET2_T4_E12temp_storage[152];
	ld.param.u64 	%rd3, [_ZN3cub18CUB_300001_SM_10006detail6reduce18DeviceReduceKernelINS2_10policy_hubIN4cuda3std3__45tupleIJblEEEyN6thrust24THRUST_300001_SM_1000_NS8cuda_cub9__find_if7functorIS9_EEE10Policy1000ENSB_12zip_iteratorINS8_IJNSD_26transform_input_iterator_tIbNSB_10device_ptrIdEE17nonZeroComparatorEENSB_17counting_iteratorIlNSB_11use_defaultESP_SP_EEEEEEEySF_S9_NS7_10__identityEEEvT0_PT3_T1_NS0_13GridEvenShareISX_EET2_T4__param_0+16];
	ld.param.u64 	%rd1, [_ZN3cub18CUB_300001_SM_10006detail6reduce18DeviceReduceKernelINS2_10policy_hubIN4cuda3std3__45tupleIJblEEEyN6thrust24THRUST_300001_SM_1000_NS8cuda_cub9__find_if7functorIS9_EEE10Policy1000ENSB_12zip_iteratorINS8_IJNSD_26transform_input_iterator_tIbNSB_10device_ptrIdEE17nonZeroComparatorEENSB_17counting_iteratorIlNSB_11use_defaultESP_SP_EEEEEEEySF_S9_NS7_10__identityEEEvT0_PT3_T1_NS0_13GridEvenShareISX_EET2_T4__param_3+32];
	ld.param.u32 	%r1, [_ZN3cub18CUB_300001_SM_10006detail6reduce18DeviceReduceKernelINS2_10policy_hubIN4cuda3std3__45tupleIJblEEEyN6thrust24THRUST_300001_SM_1000_NS8cuda_cub9__find_if7functorIS9_EEE10Policy1000ENSB_12zip_iteratorINS8_IJNSD_26transform_input_iterator_tIbNSB_10device_ptrIdEE17nonZeroComparatorEENSB_17counting_iteratorIlNSB_11use_defaultESP_SP_EEEEEEEySF_S9_NS7_10__identityEEEvT0_PT3_T1_NS0_13GridEvenShareISX_EET2_T4__param_3+40];
	ld.param.u64 	%rd119, [_ZN3cub18CUB_300001_SM_10006detail6reduce18DeviceReduceKernelINS2_10policy_hubIN4cuda3std3__45tupleIJblEEEyN6thrust24THRUST_300001_SM_1000_NS8cuda_cub9__find_if7functorIS9_EEE10Policy1000ENSB_12zip_iteratorINS8_IJNSD_26transform_input_iterator_tIbNSB_10device_ptrIdEE17nonZeroComparatorEENSB_17counting_iteratorIlNSB_11use_defaultESP_SP_EEEEEEEySF_S9_NS7_10__identityEEEvT0_PT3_T1_NS0_13GridEvenShareISX_EET2_T4__param_0];
	cvta.to.global.u64 	%rd2, %rd119;
	mov.u32 	%r2, %ctaid.x;
	shl.b32 	%r47, %r1, 10;
	cvt.s64.s32 	%rd4, %r47;
	shl.b32 	%r48, %r2, 10;
	cvt.u64.u32 	%rd5, %r48;
	sub.s64 	%rd6, %rd1, %rd5;
	setp.gt.u64 	%p1, %rd6, 1023;
	@%p1 bra 	$L__BB17_78;
	cvt.u32.u64 	%r190, %rd5;
	cvt.u32.u64 	%r3, %rd1;
	sub.s32 	%r4, %r3, %r190;
	mov.u32 	%r5, %tid.x;
	setp.ge.s32 	%p150, %r5, %r4;
	mov.b16 	%rs369, 0;
	mov.b64 	%rd425, 0;
	mov.u32 	%r443, %r5;
	@%p150 bra 	$L__BB17_3;
	add.s32 	%r192, %r190, %r5;
	cvt.u64.u32 	%rd264, %r192;
	mul.wide.u32 	%rd265, %r192, 8;
	add.s64 	%rd266, %rd2, %rd265;
	add.s64 	%rd425, %rd3, %rd264;
	ld.global.f64 	%fd51, [%rd266];
	abs.f64 	%fd52, %fd51;
	ld.const.f64 	%fd53, [ZERO];
	setp.gt.f64 	%p151, %fd52, %fd53;
	selp.u16 	%rs369, 1, 0, %p151;
	add.s32 	%r443, %r5, 256;
$L__BB17_3:
	setp.ge.s32 	%p152, %r443, %r4;
	@%p152 bra 	$L__BB17_16;
	ld.const.f64 	%fd1, [ZERO];
	not.b32 	%r194, %r443;
	add.s32 	%r8, %r194, %r3;
	sub.s32 	%r195, %r8, %r190;
	shr.u32 	%r196, %r195, 8;
	add.s32 	%r9, %r196, 1;
	and.b32  	%r10, %r9, 7;
	setp.lt.u32 	%p153, %r195, 1792;
	@%p153 bra 	$L__BB17_8;
	add.s32 	%r442, %r443, 1024;
	and.b32  	%r197, %r9, 33554424;
	neg.s32 	%r441, %r197;
$L__BB17_6:
	.pragma "nounroll";
	add.s32 	%r198, %r442, -1024;
	cvt.s64.s32 	%rd268, %r198;
	add.s64 	%rd269, %rd268, %rd5;
	shl.b64 	%rd270, %rd269, 3;
	add.s64 	%rd271, %rd2, %rd270;
	add.s64 	%rd272, %rd269, %rd3;
	ld.global.f64 	%fd54, [%rd271];
	abs.f64 	%fd55, %fd54;
	setp.gt.f64 	%p154, %fd55, %fd1;
	selp.u16 	%rs214, 1, 0, %p154;
	and.b16  	%rs215, %rs369, 255;
	setp.ne.s16 	%p156, %rs215, 0;
	and.pred  	%p157, %p156, %p154;
	min.s64 	%rd273, %rd272, %rd425;
	setp.eq.s16 	%p158, %rs215, 0;
	selp.b64 	%rd274, %rd272, %rd425, %p158;
	selp.b16 	%rs216, %rs214, %rs369, %p158;
	selp.b64 	%rd275, %rd273, %rd274, %p157;
	selp.b16 	%rs217, 1, %rs216, %p157;
	and.b16  	%rs218, %rs217, 255;
	add.s32 	%r199, %r442, -768;
	cvt.s64.s32 	%rd276, %r199;
	add.s64 	%rd277, %rd276, %rd5;
	add.s64 	%rd278, %rd277, %rd3;
	ld.global.f64 	%fd56, [%rd271+2048];
	abs.f64 	%fd57, %fd56;
	setp.gt.f64 	%p159, %fd57, %fd1;
	selp.u16 	%rs219, 1, 0, %p159;
	setp.ne.s16 	%p161, %rs218, 0;
	and.pred  	%p162, %p161, %p159;
	min.s64 	%rd279, %rd278, %rd275;
	setp.eq.s16 	%p163, %rs218, 0;
	selp.b64 	%rd280, %rd278, %rd275, %p163;
	selp.b16 	%rs220, %rs219, %rs217, %p163;
	selp.b64 	%rd281, %rd279, %rd280, %p162;
	selp.b16 	%rs221, 1, %rs220, %p162;
	and.b16  	%rs222, %rs221, 255;
	add.s32 	%r200, %r442, -512;
	cvt.s64.s32 	%rd282, %r200;
	add.s64 	%rd283, %rd282, %rd5;
	add.s64 	%rd284, %rd283, %rd3;
	ld.global.f64 	%fd58, [%rd271+4096];
	abs.f64 	%fd59, %fd58;
	setp.gt.f64 	%p164, %fd59, %fd1;
	selp.u16 	%rs223, 1, 0, %p164;
	setp.ne.s16 	%p166, %rs222, 0;
	and.pred  	%p167, %p166, %p164;
	min.s64 	%rd285, %rd284, %rd281;
	setp.eq.s16 	%p168, %rs222, 0;
	selp.b64 	%rd286, %rd284, %rd281, %p168;
	selp.b16 	%rs224, %rs223, %rs221, %p168;
	selp.b64 	%rd287, %rd285, %rd286, %p167;
	selp.b16 	%rs225, 1, %rs224, %p167;
	and.b16  	%rs226, %rs225, 255;
	add.s32 	%r201, %r442, -256;
	cvt.s64.s32 	%rd288, %r201;
	add.s64 	%rd289, %rd288, %rd5;
	add.s64 	%rd290, %rd289, %rd3;
	ld.global.f64 	%fd60, [%rd271+6144];
	abs.f64 	%fd61, %fd60;
	setp.gt.f64 	%p169, %fd61, %fd1;
	selp.u16 	%rs227, 1, 0, %p169;
	setp.ne.s16 	%p171, %rs226, 0;
	and.pred  	%p172, %p171, %p169;
	min.s64 	%rd291, %rd290, %rd287;
	setp.eq.s16 	%p173, %rs226, 0;
	selp.b64 	%rd292, %rd290, %rd287, %p173;
	selp.b16 	%rs228, %rs227, %rs225, %p173;
	selp.b64 	%rd293, %rd291, %rd292, %p172;
	selp.b16 	%rs229, 1, %rs228, %p172;
	and.b16  	%rs230, %rs229, 255;
	add.s32 	%r202, %r442, 768;
	cvt.s64.s32 	%rd294, %r442;
	add.s64 	%rd295, %rd294, %rd5;
	add.s64 	%rd296, %rd295, %rd3;
	ld.global.f64 	%fd62, [%rd271+8192];
	abs.f64 	%fd63, %fd62;
	setp.gt.f64 	%p174, %fd63, %fd1;
	selp.u16 	%rs231, 1, 0, %p174;
	setp.ne.s16 	%p176, %rs230, 0;
	and.pred  	%p177, %p176, %p174;
	min.s64 	%rd297, %rd296, %rd293;
	setp.eq.s16 	%p178, %rs230, 0;
	selp.b64 	%rd298, %rd296, %rd293, %p178;
	selp.b16 	%rs232, %rs231, %rs229, %p178;
	selp.b64 	%rd299, %rd297, %rd298, %p177;
	selp.b16 	%rs233, 1, %rs232, %p177;
	and.b16  	%rs234, %rs233, 255;
	add.s32 	%r203, %r442, 256;
	cvt.s64.s32 	%rd300, %r203;
	add.s64 	%rd301, %rd300, %rd5;
	add.s64 	%rd302, %rd301, %rd3;
	ld.global.f64 	%fd64, [%rd271+10240];
	abs.f64 	%fd65, %fd64;
	setp.gt.f64 	%p179, %fd65, %fd1;
	selp.u16 	%rs235, 1, 0, %p179;
	setp.ne.s16 	%p181, %rs234, 0;
	and.pred  	%p182, %p181, %p179;
	min.s64 	%rd303, %rd302, %rd299;
	setp.eq.s16 	%p183, %rs234, 0;
	selp.b64 	%rd304, %rd302, %rd299, %p183;
	selp.b16 	%rs236, %rs235, %rs233, %p183;
	selp.b64 	%rd305, %rd303, %rd304, %p182;
	selp.b16 	%rs237, 1, %rs236, %p182;
	and.b16  	%rs238, %rs237, 255;
	add.s32 	%r204, %r442, 512;
	cvt.s64.s32 	%rd306, %r204;
	add.s64 	%rd307, %rd306, %rd5;
	add.s64 	%rd308, %rd307, %rd3;
	ld.global.f64 	%fd66, [%rd271+12288];
	abs.f64 	%fd67, %fd66;
	setp.gt.f64 	%p184, %fd67, %fd1;
	selp.u16 	%rs239, 1, 0, %p184;
	setp.ne.s16 	%p186, %rs238, 0;
	and.pred  	%p187, %p186, %p184;
	min.s64 	%rd309, %rd308, %rd305;
	setp.eq.s16 	%p188, %rs238, 0;
	selp.b64 	%rd310, %rd308, %rd305, %p188;
	selp.b16 	%rs240, %rs239, %rs237, %p188;
	selp.b64 	%rd311, %rd309, %rd310, %p187;
	selp.b16 	%rs241, 1, %rs240, %p187;
	and.b16  	%rs242, %rs241, 255;
	cvt.s64.s32 	%rd312, %r202;
	add.s64 	%rd313, %rd312, %rd5;
	add.s64 	%rd314, %rd313, %rd3;
	ld.global.f64 	%fd68, [%rd271+14336];
	abs.f64 	%fd69, %fd68;
	setp.gt.f64 	%p189, %fd69, %fd1;
	selp.u16 	%rs243, 1, 0, %p189;
	setp.ne.s16 	%p191, %rs242, 0;
	and.pred  	%p192, %p191, %p189;
	min.s64 	%rd315, %rd314, %rd311;
	setp.eq.s16 	%p193, %rs242, 0;
	selp.b64 	%rd316, %rd314, %rd311, %p193;
	selp.b16 	%rs244, %rs243, %rs241, %p193;
	selp.b64 	%rd425, %rd315, %rd316, %p192;
	selp.b16 	%rs369, 1, %rs244, %p192;
	add.s32 	%r442, %r442, 2048;
	add.s32 	%r441, %r441, 8;
	setp.ne.s32 	%p194, %r441, 0;
	@%p194 bra 	$L__BB17_6;
	add.s32 	%r443, %r442, -1024;
$L__BB17_8:
	setp.eq.s32 	%p195, %r10, 0;
	@%p195 bra 	$L__BB17_16;
	setp.lt.u32 	%p196, %r10, 4;
	@%p196 bra 	$L__BB17_11;
	cvt.s64.s32 	%rd318, %r443;
	add.s64 	%rd319, %rd318, %rd5;
	shl.b64 	%rd320, %rd319, 3;
	add.s64 	%rd321, %rd2, %rd320;
	add.s64 	%rd322, %rd319, %rd3;
	ld.global.f64 	%fd70, [%rd321];
	abs.f64 	%fd71, %fd70;
	setp.gt.f64 	%p197, %fd71, %fd1;
	selp.u16 	%rs246, 1, 0, %p197;
	and.b16  	%rs247, %rs369, 255;
	setp.ne.s16 	%p199, %rs247, 0;
	and.pred  	%p200, %p199, %p197;
	min.s64 	%rd323, %rd322, %rd425;
	setp.eq.s16 	%p201, %rs247, 0;
	selp.b64 	%rd324, %rd322, %rd425, %p201;
	selp.b16 	%rs248, %rs246, %rs369, %p201;
	selp.b64 	%rd325, %rd323, %rd324, %p200;
	selp.b16 	%rs249, 1, %rs248, %p200;
	and.b16  	%rs250, %rs249, 255;
	add.s32 	%r205, %r443, 256;
	cvt.s64.s32 	%rd326, %r205;
	add.s64 	%rd327, %rd326, %rd5;
	add.s64 	%rd328, %rd327, %rd3;
	ld.global.f64 	%fd72, [%rd321+2048];
	abs.f64 	%fd73, %fd72;
	setp.gt.f64 	%p202, %fd73, %fd1;
	selp.u16 	%rs251, 1, 0, %p202;
	setp.ne.s16 	%p204, %rs250, 0;
	and.pred  	%p205, %p204, %p202;
	min.s64 	%rd329, %rd328, %rd325;
	setp.eq.s16 	%p206, %rs250, 0;
	selp.b64 	%rd330, %rd328, %rd325, %p206;
	selp.b16 	%rs252, %rs251, %rs249, %p206;
	selp.b64 	%rd331, %rd329, %rd330, %p205;
	selp.b16 	%rs253, 1, %rs252, %p205;
	and.b16  	%rs254, %rs253, 255;
	add.s32 	%r206, %r443, 512;
	cvt.s64.s32 	%rd332, %r206;
	add.s64 	%rd333, %rd332, %rd5;
	add.s64 	%rd334, %rd333, %rd3;
	ld.global.f64 	%fd74, [%rd321+4096];
	abs.f64 	%fd75, %fd74;
	setp.gt.f64 	%p207, %fd75, %fd1;
	selp.u16 	%rs255, 1, 0, %p207;
	setp.ne.s16 	%p209, %rs254, 0;
	and.pred  	%p210, %p209, %p207;
	min.s64 	%rd335, %rd334, %rd331;
	setp.eq.s16 	%p211, %rs254, 0;
	selp.b64 	%rd336, %rd334, %rd331, %p211;
	selp.b16 	%rs256, %rs255, %rs253, %p211;
	selp.b64 	%rd337, %rd335, %rd336, %p210;
	selp.b16 	%rs257, 1, %rs256, %p210;
	and.b16  	%rs258, %rs257, 255;
	add.s32 	%r207, %r443, 768;
	cvt.s64.s32 	%rd338, %r207;
	add.s64 	%rd339, %rd338, %rd5;
	add.s64 	%rd340, %rd339, %rd3;
	ld.global.f64 	%fd76, [%rd321+6144];
	abs.f64 	%fd77, %fd76;
	setp.gt.f64 	%p212, %fd77, %fd1;
	selp.u16 	%rs259, 1, 0, %p212;
	setp.ne.s16 	%p214, %rs258, 0;
	and.pred  	%p215, %p214, %p212;
	min.s64 	%rd341, %rd340, %rd337;
	setp.eq.s16 	%p216, %rs258, 0;
	selp.b64 	%rd342, %rd340, %rd337, %p216;
	selp.b16 	%rs260, %rs259, %rs257, %p216;
	selp.b64 	%rd425, %rd341, %rd342, %p215;
	selp.b16 	%rs369, 1, %rs260, %p215;
	add.s32 	%r443, %r443, 1024;
$L__BB17_11:
	and.b32  	%r208, %r9, 3;
	setp.eq.s32 	%p217, %r208, 0;
	@%p217 bra 	$L__BB17_16;
	setp.eq.s32 	%p218, %r208, 1;
	@%p218 bra 	$L__BB17_14;
	cvt.s64.s32 	%rd344, %r443;
	add.s64 	%rd345, %rd344, %rd5;
	shl.b64 	%rd346, %rd345, 3;
	add.s64 	%rd347, %rd2, %rd346;
	add.s64 	%rd348, %rd345, %rd3;
	ld.global.f64 	%fd78, [%rd347];
	abs.f64 	%fd79, %fd78;
	setp.gt.f64 	%p219, %fd79, %fd1;
	selp.u16 	%rs262, 1, 0, %p219;
	and.b16  	%rs263, %rs369, 255;
	setp.ne.s16 	%p221, %rs263, 0;
	and.pred  	%p222, %p221, %p219;
	min.s64 	%rd349, %rd348, %rd425;
	setp.eq.s16 	%p223, %rs263, 0;
	selp.b64 	%rd350, %rd348, %rd425, %p223;
	selp.b16 	%rs264, %rs262, %rs369, %p223;
	selp.b64 	%rd351, %rd349, %rd350, %p222;
	selp.b16 	%rs265, 1, %rs264, %p222;
	and.b16  	%rs266, %rs265, 255;
	add.s32 	%r209, %r443, 256;
	cvt.s64.s32 	%rd352, %r209;
	add.s64 	%rd353, %rd352, %rd5;
	add.s64 	%rd354, %rd353, %rd3;
	ld.global.f64 	%fd80, [%rd347+2048];
	abs.f64 	%fd81, %fd80;
	setp.gt.f64 	%p224, %fd81, %fd1;
	selp.u16 	%rs267, 1, 0, %p224;
	setp.ne.s16 	%p226, %rs266, 0;
	and.pred  	%p227, %p226, %p224;
	min.s64 	%rd355, %rd354, %rd351;
	setp.eq.s16 	%p228, %rs266, 0;
	selp.b64 	%rd356, %rd354, %rd351, %p228;
	selp.b16 	%rs268, %rs267, %rs265, %p228;
	selp.b64 	%rd425, %rd355, %rd356, %p227;
	selp.b16 	%rs369, 1, %rs268, %p227;
	add.s32 	%r443, %r443, 512;
$L__BB17_14:
	and.b32  	%r210, %r8, 256;
	setp.ne.s32 	%p229, %r210, 0;
	@%p229 bra 	$L__BB17_16;
	cvt.s64.s32 	%rd357, %r443;
	add.s64 	%rd358, %rd357, %rd5;
	shl.b64 	%rd359, %rd358, 3;
	add.s64 	%rd360, %rd2, %rd359;
	add.s64 	%rd361, %rd358, %rd3;
	ld.global.f64 	%fd82, [%rd360];
	abs.f64 	%fd83, %fd82;
	setp.gt.f64 	%p230, %fd83, %fd1;
	selp.u16 	%rs269, 1, 0, %p230;
	and.b16  	%rs270, %rs369, 255;
	setp.ne.s16 	%p232, %rs270, 0;
	and.pred  	%p233, %p232, %p230;
	min.s64 	%rd362, %rd361, %rd425;
	setp.eq.s16 	%p234, %rs270, 0;
	selp.b64 	%rd363, %rd361, %rd425, %p234;
	selp.b16 	%rs271, %rs269, %rs369, %p234;
	selp.b64 	%rd425, %rd362, %rd363, %p233;
	selp.b16 	%rs369, 1, %rs271, %p233;
$L__BB17_16:
	setp.lt.s32 	%p235, %r4, 256;
	@%p235 bra 	$L__BB17_41;
	// begin inline asm
	mov.u32 %r329, %laneid;
	// end inline asm
	cvt.u32.u16 	%r350, %rs369;
	and.b32  	%r331, %r350, 255;
	mov.b32 	%r347, 1;
	mov.b32 	%r348, 31;
	mov.b32 	%r349, -1;
	// begin inline asm
	shfl.sync.down.b32 %r330, %r331, %r347, %r348, %r349;
	// end inline asm
	// begin inline asm
	shfl.sync.down.b32 %r335, %r336, %r347, %r348, %r349;
	// end inline asm
	mov.b64 	{%r341, %r346}, %rd425;
	// begin inline asm
	shfl.sync.down.b32 %r340, %r341, %r347, %r348, %r349;
	// end inline asm
	// begin inline asm
	shfl.sync.down.b32 %r345, %r346, %r347, %r348, %r349;
	// end inline asm
	mov.b64 	%rd21, {%r340, %r345};
	cvt.u16.u32 	%rs15, %r330;
	setp.gt.s32 	%p285, %r329, 30;
	@%p285 bra 	$L__BB17_21;
	and.b16  	%rs313, %rs369, 255;
	setp.eq.s16 	%p286, %rs313, 0;
	and.b16  	%rs314, %rs15, 255;
	setp.eq.s16 	%p287, %rs314, 0;
	or.pred  	%p288, %p286, %p287;
	@%p288 bra 	$L__BB17_20;
	min.s64 	%rd425, %rd21, %rd425;
	mov.b16 	%rs369, 1;
	bra.uni 	$L__BB17_21;
$L__BB17_20:
	setp.eq.s16 	%p289, %rs313, 0;
	selp.b64 	%rd425, %rd21, %rd425, %p289;
	selp.b16 	%rs369, %rs15, %rs369, %p289;
$L__BB17_21:
	cvt.u32.u16 	%r371, %rs369;
	and.b32  	%r352, %r371, 255;
	mov.b32 	%r368, 2;
	mov.b32 	%r369, 31;
	mov.b32 	%r370, -1;
	// begin inline asm
	shfl.sync.down.b32 %r351, %r352, %r368, %r369, %r370;
	// end inline asm
	// begin inline asm
	shfl.sync.down.b32 %r356, %r357, %r368, %r369, %r370;
	// end inline asm
	mov.b64 	{%r362, %r367}, %rd425;
	// begin inline asm
	shfl.sync.down.b32 %r361, %r362, %r368, %r369, %r370;
	// end inline asm
	// begin inline asm
	shfl.sync.down.b32 %r366, %r367, %r368, %r369, %r370;
	// end inline asm
	mov.b64 	%rd25, {%r361, %r366};
	cvt.u16.u32 	%rs18, %r351;
	setp.gt.s32 	%p290, %r329, 29;
	@%p290 bra 	$L__BB17_25;
	and.b16  	%rs317, %rs369, 255;
	setp.eq.s16 	%p291, %rs317, 0;
	and.b16  	%rs318, %rs18, 255;
	setp.eq.s16 	%p292, %rs318, 0;
	or.pred  	%p293, %p291, %p292;
	@%p293 bra 	$L__BB17_24;
	min.s64 	%rd425, %rd25, %rd425;
	mov.b16 	%rs369, 1;
	bra.uni 	$L__BB17_25;
$L__BB17_24:
	setp.eq.s16 	%p294, %rs317, 0;
	selp.b64 	%rd425, %rd25, %rd425, %p294;
	selp.b16 	%rs369, %rs18, %rs369, %p294;
$L__BB17_25:
	cvt.u32.u16 	%r392, %rs369;
	and.b32  	%r373, %r392, 255;
	mov.b32 	%r389, 4;
	mov.b32 	%r390, 31;
	mov.b32 	%r391, -1;
	// begin inline asm
	shfl.sync.down.b32 %r372, %r373, %r389, %r390, %r391;
	// end inline asm
	// begin inline asm
	shfl.sync.down.b32 %r377, %r378, %r389, %r390, %r391;
	// end inline asm
	mov.b64 	{%r383, %r388}, %rd425;
	// begin inline asm
	shfl.sync.down.b32 %r382, %r383, %r389, %r390, %r391;
	// end inline asm
	// begin inline asm
	shfl.sync.down.b32 %r387, %r388, %r389, %r390, %r391;
	// end inline asm
	mov.b64 	%rd29, {%r382, %r387};
	cvt.u16.u32 	%rs21, %r372;
	setp.gt.s32 	%p295, %r329, 27;
	@%p295 bra 	$L__BB17_29;
	and.b16  	%rs321, %rs369, 255;
	setp.eq.s16 	%p296, %rs321, 0;
	and.b16  	%rs322, %rs21, 255;
	setp.eq.s16 	%p297, %rs322, 0;
	or.pred  	%p298, %p296, %p297;
	@%p298 bra 	$L__BB17_28;
	min.s64 	%rd425, %rd29, %rd425;
	mov.b16 	%rs369, 1;
	bra.uni 	$L__BB17_29;
$L__BB17_28:
	setp.eq.s16 	%p299, %rs321, 0;
	selp.b64 	%rd425, %rd29, %rd425, %p299;
	selp.b16 	%rs369, %rs21, %rs369, %p299;
$L__BB17_29:
	cvt.u32.u16 	%r413, %rs369;
	and.b32  	%r394, %r413, 255;
	mov.b32 	%r410, 8;
	mov.b32 	%r411, 31;
	mov.b32 	%r412, -1;
	// begin inline asm
	shfl.sync.down.b32 %r393, %r394, %r410, %r411, %r412;
	// end inline asm
	// begin inline asm
	shfl.sync.down.b32 %r398, %r399, %r410, %r411, %r412;
	// end inline asm
	mov.b64 	{%r404, %r409}, %rd425;
	// begin inline asm
	shfl.sync.down.b32 %r403, %r404, %r410, %r411, %r412;
	// end inline asm
	// begin inline asm
	shfl.sync.down.b32 %r408, %r409, %r410, %r411, %r412;
	// end inline asm
	mov.b64 	%rd33, {%r403, %r408};
	cvt.u16.u32 	%rs24, %r393;
	setp.gt.s32 	%p300, %r329, 23;
	@%p300 bra 	$L__BB17_33;
	and.b16  	%rs325, %rs369, 255;
	setp.eq.s16 	%p301, %rs325, 0;
	and.b16  	%rs326, %rs24, 255;
	setp.eq.s16 	%p302, %rs326, 0;
	or.pred  	%p303, %p301, %p302;
	@%p303 bra 	$L__BB17_32;
	min.s64 	%rd425, %rd33, %rd425;
	mov.b16 	%rs369, 1;
	bra.uni 	$L__BB17_33;
$L__BB17_32:
	setp.eq.s16 	%p304, %rs325, 0;
	selp.b64 	%rd425, %rd33, %rd425, %p304;
	selp.b16 	%rs369, %rs24, %rs369, %p304;
$L__BB17_33:
	cvt.u32.u16 	%r434, %rs369;
	and.b32  	%r415, %r434, 255;
	mov.b32 	%r431, 16;
	mov.b32 	%r432, 31;
	mov.b32 	%r433, -1;
	// begin inline asm
	shfl.sync.down.b32 %r414, %r415, %r431, %r432, %r433;
	// end inline asm
	// begin inline asm
	shfl.sync.down.b32 %r419, %r420, %r431, %r432, %r433;
	// end inline asm
	mov.b64 	{%r425, %r430}, %rd425;
	// begin inline asm
	shfl.sync.down.b32 %r424, %r425, %r431, %r432, %r433;
	// end inline asm
	// begin inline asm
	shfl.sync.down.b32 %r429, %r430, %r431, %r432, %r433;
	// end inline asm
	mov.b64 	%rd37, {%r424, %r429};
	cvt.u16.u32 	%rs27, %r414;
	setp.gt.s32 	%p305, %r329, 15;
	@%p305 bra 	$L__BB17_37;
	and.b16  	%rs329, %rs369, 255;
	setp.eq.s16 	%p306, %rs329, 0;
	and.b16  	%rs330, %rs27, 255;
	setp.eq.s16 	%p307, %rs330, 0;
	or.pred  	%p308, %p306, %p307;
	@%p308 bra 	$L__BB17_36;
	min.s64 	%rd425, %rd37, %rd425;
	mov.b16 	%rs369, 1;
	bra.uni 	$L__BB17_37;
$L__BB17_36:
	setp.eq.s16 	%p309, %rs329, 0;
	selp.b16 	%rs369, %rs27, %rs369, %p309;
	selp.b64 	%rd425, %rd37, %rd425, %p309;
$L__BB17_37:
	setp.ne.s32 	%p310, %r329, 0;
	@%p310 bra 	$L__BB17_39;
	shr.u32 	%r435, %r5, 1;
	and.b32  	%r436, %r435, 496;
	mov.u32 	%r437, _ZZN3cub18CUB_300001_SM_10006detail6reduce18DeviceReduceKernelINS2_10policy_hubIN4cuda3std3__45tupleIJblEEEyN6thrust24THRUST_300001_SM_1000_NS8cuda_cub9__find_if7functorIS9_EEE10Policy1000ENSB_12zip_iteratorINS8_IJNSD_26transform_input_iterator_tIbNSB_10device_ptrIdEE17nonZeroComparatorEENSB_17counting_iteratorIlNSB_11use_defaultESP_SP_EEEEEEEySF_S9_NS7_10__identityEEEvT0_PT3_T1_NS0_13GridEvenShareISX_EET2_T4_E12temp_storage;
	add.s32 	%r438, %r437, %r436;
	st.shared.u8 	[%r438+8], %rs369;
	st.shared.u64 	[%r438+16], %rd425;
$L__BB17_39:
	bar.sync 	0;
	setp.ne.s32 	%p311, %r5, 0;
	@%p311 bra 	$L__BB17_122;
	ld.shared.u8 	%rs333, [_ZZN3cub18CUB_300001_SM_10006detail6reduce18DeviceReduceKernelINS2_10policy_hubIN4cuda3std3__45tupleIJblEEEyN6thrust24THRUST_300001_SM_1000_NS8cuda_cub9__find_if7functorIS9_EEE10Policy1000ENSB_12zip_iteratorINS8_IJNSD_26transform_input_iterator_tIbNSB_10device_ptrIdEE17nonZeroComparatorEENSB_17counting_iteratorIlNSB_11use_defaultESP_SP_EEEEEEEySF_S9_NS7_10__identityEEEvT0_PT3_T1_NS0_13GridEvenShareISX_EET2_T4_E12temp_storage+24];
	ld.shared.u64 	%rd385, [_ZZN3cub18CUB_300001_SM_10006detail6reduce18DeviceReduceKernelINS2_10policy_hubIN4cuda3std3__45tupleIJblEEEyN6thrust24THRUST_300001_SM_1000_NS8cuda_cub9__find_if7functorIS9_EEE10Policy1000ENSB_12zip_iteratorINS8_IJNSD_26transform_input_iterator_tIbNSB_10device_ptrIdEE17nonZeroComparatorEENSB_17counting_iteratorIlNSB_11use_defaultESP_SP_EEEEEEEySF_S9_NS7_10__identityEEEvT0_PT3_T1_NS0_13GridEvenShareISX_EET2_T4_E12temp_storage+32];
	and.b16  	%rs334, %rs369, 255;
	setp.eq.s16 	%p312, %rs334, 0;
	setp.eq.s16 	%p313, %rs333, 0;
	min.s64 	%rd386, %rd385, %rd425;
	selp.b16 	%rs335, %rs369, 1, %p313;
	selp.b16 	%rs336, %rs333, %rs335, %p312;
	and.b16  	%rs337, %rs336, 255;
	selp.b64 	%rd387, %rd425, %rd386, %p313;
	selp.b64 	%rd388, %rd385, %rd387, %p312;
	ld.shared.u8 	%rs338, [_ZZN3cub18CUB_300001_SM_10006detail6reduce18DeviceReduceKernelINS2_10policy_hubIN4cuda3std3__45tupleIJblEEEyN6thrust24THRUST_300001_SM_1000_NS8cuda_cub9__find_if7functorIS9_EEE10Policy1000ENSB_12zip_iteratorINS8_IJNSD_26transform_input_iterator_tIbNSB_10device_ptrIdEE17nonZeroComparatorEENSB_17counting_iteratorIlNSB_11use_defaultESP_SP_EEEEEEEySF_S9_NS7_10__identityEEEvT0_PT3_T1_NS0_13GridEvenShareISX_EET2_T4_E12temp_storage+40];
	ld.shared.u64 	%rd389, [_ZZN3cub18CUB_300001_SM_10006detail6reduce18DeviceReduceKernelINS2_10policy_hubIN4cuda3std3__45tupleIJblEEEyN6thrust24THRUST_300001_SM_1000_NS8cuda_cub9__find_if7functorIS9_EEE10Policy1000ENSB_12zip_iteratorINS8_IJNSD_26transform_input_iterator_tIbNSB_10device_ptrIdEE17nonZeroComparatorEENSB_17counting_iteratorIlNSB_11use_defaultESP_SP_EEEEEEEySF_S9_NS7_10__identityEEEvT0_PT3_T1_NS0_13GridEvenShareISX_EET2_T4_E12temp_storage+48];
	setp.eq.s16 	%p314, %rs337, 0;
	setp.eq.s16 	%p315, %rs338, 0;
	min.s64 	%rd390, %rd389, %rd388;
	selp.b16 	%rs339, %rs336, 1, %p315;
	selp.b16 	%rs340, %rs338, %rs339, %p314;
	and.b16  	%rs341, %rs340, 255;
	selp.b64 	%rd391, %rd388, %rd390, %p315;
	selp.b64 	%rd392, %rd389, %rd391, %p314;
	ld.shared.u8 	%rs342, [_ZZN3cub18CUB_300001_SM_10006detail6reduce18DeviceReduceKernelINS2_10policy_hubIN4cuda3std3__45tupleIJblEEEyN6thrust24THRUST_300001_SM_1000_NS8cuda_cub9__find_if7functorIS9_EEE10Policy1000ENSB_12zip_iteratorINS8_IJNSD_26transform_input_iterator_tIbNSB_10device_ptrIdEE17nonZeroComparatorEENSB_17counting_iteratorIlNSB_11use_defaultESP_SP_EEEEEEEySF_S9_NS7_10__identityEEEvT0_PT3_T1_NS0_13GridEvenShareISX_EET2_T4_E12temp_storage+56];
	ld.shared.u64 	%rd393, [_ZZN3cub18CUB_300001_SM_10006detail6reduce18DeviceReduceKernelINS2_10policy_hubIN4cuda3std3__45tupleIJblEEEyN6thrust24THRUST_300001_SM_1000_NS8cuda_cub9__find_if7functorIS9_EEE10Policy1000ENSB_12zip_iteratorINS8_IJNSD_26transform_input_iterator_tIbNSB_10device_ptrIdEE17nonZeroComparatorEENSB_17counting_iteratorIlNSB_11use_defaultESP_SP_EEEEEEEySF_S9_NS7_10__identityEEEvT0_PT3_T1_NS0_13GridEvenShareISX_EET2_T4_E12temp_storage+64];
	setp.eq.s16 	%p316, %rs341, 0;
	setp.eq.s16 	%p317, %rs342, 0;
	min.s64 	%rd394, %rd393, %rd392;
	selp.b16 	%rs343, %rs340, 1, %p317;
	selp.b16 	%rs344, %rs342, %rs343, %p316;
	and.b16  	%rs345, %rs344, 255;
	selp.b64 	%rd395, %rd392, %rd394, %p317;
	selp.b64 	%rd396, %rd393, %rd395, %p316;
	ld.shared.u8 	%rs346, [_ZZN3cub18CUB_300001_SM_10006detail6reduce18DeviceReduceKernelINS2_10policy_hubIN4cuda3std3__45tupleIJblEEEyN6thrust24THRUST_300001_SM_1000_NS8cuda_cub9__find_if7functorIS9_EEE10Policy1000ENSB_12zip_iteratorINS8_IJNSD_26transform_input_iterator_tIbNSB_10device_ptrIdEE17nonZeroComparatorEENSB_17counting_iteratorIlNSB_11use_defaultESP_SP_EEEEEEEySF_S9_NS7_10__identityEEEvT0_PT3_T1_NS0_13GridEvenShareISX_EET2_T4_E12temp_storage+72];
	ld.shared.u64 	%rd397, [_ZZN3cub18CUB_300001_SM_10006detail6reduce18DeviceReduceKernelINS2_10policy_hubIN4cuda3std3__45tupleIJblEEEyN6thrust24THRUST_300001_SM_1000_NS8cuda_cub9__find_if7functorIS9_EEE10Policy1000ENSB_12zip_iteratorINS8_IJNSD_26transform_input_iterator_tIbNSB_10device_ptrIdEE17nonZeroComparatorEENSB_17counting_iteratorIlNSB_11use_defaultESP_SP_EEEEEEEySF_S9_NS7_10__identityEEEvT0_PT3_T1_NS0_13GridEvenShareISX_EET2_T4_E12temp_storage+80];
	setp.eq.s16 	%p318, %rs345, 0;
	setp.eq.s16 	%p319, %rs346, 0;
	min.s64 	%rd398, %rd397, %rd396;
	selp.b16 	%rs347, %rs344, 1, %p319;
	selp.b16 	%rs348, %rs346, %rs347, %p318;
	and.b16  	%rs349, %rs348, 255;
	selp.b64 	%rd399, %rd396, %rd398, %p319;
	selp.b64 	%rd400, %rd397, %rd399, %p318;
	ld.shared.u8 	%rs350, [_ZZN3cub18CUB_300001_SM_10006detail6reduce18DeviceReduceKernelINS2_10policy_hubIN4cuda3std3__45tupleIJblEEEyN6thrust24THRUST_300001_SM_1000_NS8cuda_cub9__find_if7functorIS9_EEE10Policy1000ENSB_12zip_iteratorINS8_IJNSD_26transform_input_iterator_tIbNSB_10device_ptrIdEE17nonZeroComparatorEENSB_17counting_iteratorIlNSB_11use_defaultESP_SP_EEEEEEEySF_S9_NS7_10__identityEEEvT0_PT3_T1_NS0_13GridEvenShareISX_EET2_T4_E12temp_storage+88];
	ld.shared.u64 	%rd401, [_ZZN3cub18CUB_300001_SM_10006detail6reduce18DeviceReduceKernelINS2_10policy_hubIN4cuda3std3__45tupleIJblEEEyN6thrust24THRUST_300001_SM_1000_NS8cuda_cub9__find_if7functorIS9_EEE10Policy1000ENSB_12zip_iteratorINS8_IJNSD_26transform_input_iterator_tIbNSB_10device_ptrIdEE17nonZeroComparatorEENSB_17counting_iteratorIlNSB_11use_defaultESP_SP_EEEEEEEySF_S9_NS7_10__identityEEEvT0_PT3_T1_NS0_13GridEvenShareISX_EET2_T4_E12temp_storage+96];
	setp.eq.s16 	%p320, %rs349, 0;
	setp.eq.s16 	%p321, %rs350, 0;
	min.s64 	%rd402, %rd401, %rd400;
	selp.b16 	%rs351, %rs348, 1, %p321;
	selp.b16 	%rs352, %rs350, %rs351, %p320;
	and.b16  	%rs353, %rs352, 255;
	selp.b64 	%rd403, %rd400, %rd402, %p321;
	selp.b64 	%rd404, %rd401, %rd403, %p320;
	ld.shared.u8 	%rs354, [_ZZN3cub18CUB_300001_SM_10006detail6reduce18DeviceReduceKernelINS2_10policy_hubIN4cuda3std3__45tupleIJblEEEyN6thrust24THRUST_300001_SM_1000_NS8cuda_cub9__find_if7functorIS9_EEE10Policy1000ENSB_12zip_iteratorINS8_IJNSD_26transform_input_iterator_tIbNSB_10device_ptrIdEE17nonZeroComparatorEENSB_17counting_iteratorIlNSB_11use_defaultESP_SP_EEEEEEEySF_S9_NS7_10__identityEEEvT0_PT3_T1_NS0_13GridEvenShareISX_EET2_T4_E12temp_storage+104];
	ld.shared.u64 	%rd405, [_ZZN3cub18CUB_300001_SM_10006detail6reduce18DeviceReduceKernelINS2_10policy_hubIN4cuda3std3__45tupleIJblEEEyN6thrust24THRUST_300001_SM_1000_NS8cuda_cub9__find_if7functorIS9_EEE10Policy1000ENSB_12zip_iteratorINS8_IJNSD_26transform_input_iterator_tIbNSB_10device_ptrIdEE17nonZeroComparatorEENSB_17counting_iteratorIlNSB_11use_defaultESP_SP_EEEEEEEySF_S9_NS7_10__identityEEEvT0_PT3_T1_NS0_13GridEvenShareISX_EET2_T4_E12temp_storage+112];
	setp.eq.s16 	%p322, %rs353, 0;
	setp.eq.s16 	%p323, %rs354, 0;
	min.s64 	%rd406, %rd405, %rd404;
	selp.b16 	%rs355, %rs352, 1, %p323;
	selp.b16 	%rs356, %rs354, %rs355, %p322;
	and.b16  	%rs357, %rs356, 255;
	selp.b64 	%rd407, %rd404, %rd406, %p323;
	selp.b64 	%rd408, %rd405, %rd407, %p322;
	ld.shared.u8 	%rs358, [_ZZN3cub18CUB_300001_SM_10006detail6reduce18DeviceReduceKernelINS2_10policy_hubIN4cuda3std3__45tupleIJblEEEyN6thrust24THRUST_300001_SM_1000_NS8cuda_cub9__find_if7functorIS9_EEE10Policy1000ENSB_12zip_iteratorINS8_IJNSD_26transform_input_iterator_tIbNSB_10device_ptrIdEE17nonZeroComparatorEENSB_17counting_iteratorIlNSB_11use_defaultESP_SP_EEEEEEEySF_S9_NS7_10__identityEEEvT0_PT3_T1_NS0_13GridEvenShareISX_EET2_T4_E12temp_storage+120];
	ld.shared.u64 	%rd409, [_ZZN3cub18CUB_300001_SM_10006detail6reduce18DeviceReduceKernelINS2_10policy_hubIN4cuda3std3__45tupleIJblEEEyN6thrust24THRUST_300001_SM_1000_NS8cuda_cub9__find_if7functorIS9_EEE10Policy1000ENSB_12zip_iteratorINS8_IJNSD_26transform_input_iterator_tIbNSB_10device_ptrIdEE17nonZeroComparatorEENSB_17counting_iteratorIlNSB_11use_defaultESP_SP_EEEEEEEySF_S9_NS7_10__identityEEEvT0_PT3_T1_NS0_13GridEvenShareISX_EET2_T4_E12temp_storage+128];
	setp.eq.s16 	%p324, %rs357, 0;
	setp.eq.s16 	%p325, %rs358, 0;
	min.s64 	%rd410, %rd409, %rd408;
	selp.b16 	%rs359, %rs356, 1, %p325;
	selp.b16 	%rs369, %rs358, %rs359, %p324;
	selp.b64 	%rd411, %rd408, %rd410, %p325;
	selp.b64 	%rd425, %rd409, %rd411, %p324;
	bra.uni 	$L__BB17_122;
$L__BB17_41:
	// begin inline asm
	mov.u32 %r211, %laneid;
	// end inline asm
	and.b32  	%r232, %r5, 992;
	add.s32 	%r233, %r232, 32;
	setp.gt.s32 	%p236, %r233, %r4;
	not.b32 	%r234, %r232;
	add.s32 	%r235, %r4, %r234;
	selp.b32 	%r230, %r235, 31, %p236;
	cvt.u32.u16 	%r236, %rs369;
	and.b32  	%r213, %r236, 255;
	mov.b32 	%r229, 1;
	mov.b32 	%r231, -1;
	// begin inline asm
	shfl.sync.down.b32 %r212, %r213, %r229, %r230, %r231;
	// end inline asm
	// begin inline asm
	shfl.sync.down.b32 %r217, %r218, %r229, %r230, %r231;
	// end inline asm
	mov.b64 	{%r223, %r228}, %rd425;
	// begin inline asm
	shfl.sync.down.b32 %r222, %r223, %r229, %r230, %r231;
	// end inline asm
	// begin inline asm
	shfl.sync.down.b32 %r227, %r228, %r229, %r230, %r231;
	// end inline asm
	mov.b64 	%rd42, {%r222, %r227};
	cvt.u16.u32 	%rs31, %r212;
	setp.ge.s32 	%p237, %r211, %r230;
	@%p237 bra 	$L__BB17_45;
	and.b16  	%rs272, %rs369, 255;
	setp.eq.s16 	%p238, %rs272, 0;
	and.b16  	%rs273, %rs31, 255;
	setp.eq.s16 	%p239, %rs273, 0;
	or.pred  	%p240, %p238, %p239;
	@%p240 bra 	$L__BB17_44;
	min.s64 	%rd425, %rd42, %rd425;
	mov.b16 	%rs369, 1;
	bra.uni 	$L__BB17_45;
$L__BB17_44:
	setp.eq.s16 	%p241, %rs272, 0;
	selp.b16 	%rs369, %rs31, %rs369, %p241;
	selp.b64 	%rd425, %rd42, %rd425, %p241;
$L__BB17_45:
	cvt.u32.u16 	%r257, %rs369;
	and.b32  	%r238, %r257, 255;
	mov.b32 	%r254, 2;
	mov.b32 	%r256, -1;
	// begin inline asm
	shfl.sync.down.b32 %r237, %r238, %r254, %r230, %r256;
	// end inline asm
	// begin inline asm
	shfl.sync.down.b32 %r242, %r243, %r254, %r230, %r256;
	// end inline asm
	mov.b64 	{%r248, %r253}, %rd425;
	// begin inline asm
	shfl.sync.down.b32 %r247, %r248, %r254, %r230, %r256;
	// end inline asm
	// begin inline asm
	shfl.sync.down.b32 %r252, %r253, %r254, %r230, %r256;
	// end inline asm
	mov.b64 	%rd46, {%r247, %r252};
	cvt.u16.u32 	%rs34, %r237;
	add.s32 	%r258, %r211, 2;
	setp.gt.s32 	%p242, %r258, %r230;
	@%p242 bra 	$L__BB17_49;
	and.b16  	%rs276, %rs369, 255;
	setp.eq.s16 	%p243, %rs276, 0;
	and.b16  	%rs277, %rs34, 255;
	setp.eq.s16 	%p244, %rs277, 0;
	or.pred  	%p245, %p243, %p244;
	@%p245 bra 	$L__BB17_48;
	min.s64 	%rd425, %rd46, %rd425;
	mov.b16 	%rs369, 1;
	bra.uni 	$L__BB17_49;
$L__BB17_48:
	setp.eq.s16 	%p246, %rs276, 0;
	selp.b16 	%rs369, %rs34, %rs369, %p246;
	selp.b64 	%rd425, %rd46, %rd425, %p246;
$L__BB17_49:
	cvt.u32.u16 	%r279, %rs369;
	and.b32  	%r260, %r279, 255;
	mov.b32 	%r276, 4;
	mov.b32 	%r278, -1;
	// begin inline asm
	shfl.sync.down.b32 %r259, %r260, %r276, %r230, %r278;
	// end inline asm
	// begin inline asm
	shfl.sync.down.b32 %r264, %r265, %r276, %r230, %r278;
	// end inline asm
	mov.b64 	{%r270, %r275}, %rd425;
	// begin inline asm
	shfl.sync.down.b32 %r269, %r270, %r276, %r230, %r278;
	// end inline asm
	// begin inline asm
	shfl.sync.down.b32 %r274, %r275, %r276, %r230, %r278;
	// end inline asm
	mov.b64 	%rd50, {%r269, %r274};
	cvt.u16.u32 	%rs37, %r259;
	add.s32 	%r280, %r211, 4;
	setp.gt.s32 	%p247, %r280, %r230;
	@%p247 bra 	$L__BB17_53;
	and.b16  	%rs280, %rs369, 255;
	setp.eq.s16 	%p248, %rs280, 0;
	and.b16  	%rs281, %rs37, 255;
	setp.eq.s16 	%p249, %rs281, 0;
	or.pred  	%p250, %p248, %p249;
	@%p250 bra 	$L__BB17_52;
	min.s64 	%rd425, %rd50, %rd425;
	mov.b16 	%rs369, 1;
	bra.uni 	$L__BB17_53;
$L__BB17_52:
	setp.eq.s16 	%p251, %rs280, 0;
	selp.b16 	%rs369, %rs37, %rs369, %p251;
	selp.b64 	%rd425, %rd50, %rd425, %p251;
$L__BB17_53:
	cvt.u32.u16 	%r301, %rs369;
	and.b32  	%r282, %r301, 255;
	mov.b32 	%r298, 8;
	mov.b32 	%r300, -1;
	// begin inline asm
	shfl.sync.down.b32 %r281, %r282, %r298, %r230, %r300;
	// end inline asm
	// begin inline asm
	shfl.sync.down.b32 %r286, %r287, %r298, %r230, %r300;
	// end inline asm
	mov.b64 	{%r292, %r297}, %rd425;
	// begin inline asm
	shfl.sync.down.b32 %r291, %r292, %r298, %r230, %r300;
	// end inline asm
	// begin inline asm
	shfl.sync.down.b32 %r296, %r297, %r298, %r230, %r300;
	// end inline asm
	mov.b64 	%rd54, {%r291, %r296};
	cvt.u16.u32 	%rs40, %r281;
	add.s32 	%r302, %r211, 8;
	setp.gt.s32 	%p252, %r302, %r230;
	@%p252 bra 	$L__BB17_57;
	and.b16  	%rs284, %rs369, 255;
	setp.eq.s16 	%p253, %rs284, 0;
	and.b16  	%rs285, %rs40, 255;
	setp.eq.s16 	%p254, %rs285, 0;
	or.pred  	%p255, %p253, %p254;
	@%p255 bra 	$L__BB17_56;
	min.s64 	%rd425, %rd54, %rd425;
	mov.b16 	%rs369, 1;
	bra.uni 	$L__BB17_57;
$L__BB17_56:
	setp.eq.s16 	%p256, %rs284, 0;
	selp.b16 	%rs369, %rs40, %rs369, %p256;
	selp.b64 	%rd425, %rd54, %rd425, %p256;
$L__BB17_57:
	cvt.u32.u16 	%r323, %rs369;
	and.b32  	%r304, %r323, 255;
	mov.b32 	%r320, 16;
	mov.b32 	%r322, -1;
	// begin inline asm
	shfl.sync.down.b32 %r303, %r304, %r320, %r230, %r322;
	// end inline asm
	// begin inline asm
	shfl.sync.down.b32 %r308, %r309, %r320, %r230, %r322;
	// end inline asm
	mov.b64 	{%r314, %r319}, %rd425;
	// begin inline asm
	shfl.sync.down.b32 %r313, %r314, %r320, %r230, %r322;
	// end inline asm
	// begin inline asm
	shfl.sync.down.b32 %r318, %r319, %r320, %r230, %r322;
	// end inline asm
	mov.b64 	%rd58, {%r313, %r318};
	cvt.u16.u32 	%rs43, %r303;
	add.s32 	%r324, %r211, 16;
	setp.gt.s32 	%p257, %r324, %r230;
	@%p257 bra 	$L__BB17_61;
	and.b16  	%rs288, %rs369, 255;
	setp.eq.s16 	%p258, %rs288, 0;
	and.b16  	%rs289, %rs43, 255;
	setp.eq.s16 	%p259, %rs289, 0;
	or.pred  	%p260, %p258, %p259;
	@%p260 bra 	$L__BB17_60;
	min.s64 	%rd425, %rd58, %rd425;
	mov.b16 	%rs369, 1;
	bra.uni 	$L__BB17_61;
$L__BB17_60:
	setp.eq.s16 	%p261, %rs288, 0;
	selp.b16 	%rs369, %rs43, %rs369, %p261;
	selp.b64 	%rd425, %rd58, %rd425, %p261;
$L__BB17_61:
	setp.ne.s32 	%p262, %r211, 0;
	@%p262 bra 	$L__BB17_63;
	shr.u32 	%r325, %r5, 1;
	and.b32  	%r326, %r325, 496;
	mov.u32 	%r327, _ZZN3cub18CUB_300001_SM_10006detail6reduce18DeviceReduceKernelINS2_10policy_hubIN4cuda3std3__45tupleIJblEEEyN6thrust24THRUST_300001_SM_1000_NS8cuda_cub9__find_if7functorIS9_EEE10Policy1000ENSB_12zip_iteratorINS8_IJNSD_26transform_input_iterator_tIbNSB_10device_ptrIdEE17nonZeroComparatorEENSB_17counting_iteratorIlNSB_11use_defaultESP_SP_EEEEEEEySF_S9_NS7_10__identityEEEvT0_PT3_T1_NS0_13GridEvenShareISX_EET2_T4_E12temp_storage;
	add.s32 	%r328, %r327, %r326;
	st.shared.u8 	[%r328+8], %rs369;
	st.shared.u64 	[%r328+16], %rd425;
$L__BB17_63:
	bar.sync 	0;
	setp.ne.s32 	%p263, %r5, 0;
	@%p263 bra 	$L__BB17_122;
	setp.lt.s32 	%p264, %r4, 33;
	@%p264 bra 	$L__BB17_66;
	ld.shared.u8 	%rs292, [_ZZN3cub18CUB_300001_SM_10006detail6reduce18DeviceReduceKernelINS2_10policy_hubIN4cuda3std3__45tupleIJblEEEyN6thrust24THRUST_300001_SM_1000_NS8cuda_cub9__find_if7functorIS9_EEE10Policy1000ENSB_12zip_iteratorINS8_IJNSD_26transform_input_iterator_tIbNSB_10device_ptrIdEE17nonZeroComparatorEENSB_17counting_iteratorIlNSB_11use_defaultESP_SP_EEEEEEEySF_S9_NS7_10__identityEEEvT0_PT3_T1_NS0_13GridEvenShareISX_EET2_T4_E12temp_storage+24];
	ld.shared.u64 	%rd364, [_ZZN3cub18CUB_300001_SM_10006detail6reduce18DeviceReduceKernelINS2_10policy_hubIN4cuda3std3__45tupleIJblEEEyN6thrust24THRUST_300001_SM_1000_NS8cuda_cub9__find_if7functorIS9_EEE10Policy1000ENSB_12zip_iteratorINS8_IJNSD_26transform_input_iterator_tIbNSB_10device_ptrIdEE17nonZeroComparatorEENSB_17counting_iteratorIlNSB_11use_defaultESP_SP_EEEEEEEySF_S9_NS7_10__identityEEEvT0_PT3_T1_NS0_13GridEvenShareISX_EET2_T4_E12temp_storage+32];
	and.b16  	%rs293, %rs369, 255;
	setp.eq.s16 	%p265, %rs293, 0;
	setp.eq.s16 	%p266, %rs292, 0;
	min.s64 	%rd365, %rd364, %rd425;
	selp.b16 	%rs294, %rs369, 1, %p266;
	selp.b16 	%rs369, %rs292, %rs294, %p265;
	selp.b64 	%rd366, %rd425, %rd365, %p266;
	selp.b64 	%rd425, %rd364, %rd366, %p265;
$L__BB17_66:
	setp.lt.s32 	%p267, %r4, 65;
	@%p267 bra 	$L__BB17_68;
	ld.shared.u8 	%rs295, [_ZZN3cub18CUB_300001_SM_10006detail6reduce18DeviceReduceKernelINS2_10policy_hubIN4cuda3std3__45tupleIJblEEEyN6thrust24THRUST_300001_SM_1000_NS8cuda_cub9__find_if7functorIS9_EEE10Policy1000ENSB_12zip_iteratorINS8_IJNSD_26transform_input_iterator_tIbNSB_10device_ptrIdEE17nonZeroComparatorEENSB_17counting_iteratorIlNSB_11use_defaultESP_SP_EEEEEEEySF_S9_NS7_10__identityEEEvT0_PT3_T1_NS0_13GridEvenShareISX_EET2_T4_E12temp_storage+40];
	ld.shared.u64 	%rd367, [_ZZN3cub18CUB_300001_SM_10006detail6reduce18DeviceReduceKernelINS2_10policy_hubIN4cuda3std3__45tupleIJblEEEyN6thrust24THRUST_300001_SM_1000_NS8cuda_cub9__find_if7functorIS9_EEE10Policy1000ENSB_12zip_iteratorINS8_IJNSD_26transform_input_iterator_tIbNSB_10device_ptrIdEE17nonZeroComparatorEENSB_17counting_iteratorIlNSB_11use_defaultESP_SP_EEEEEEEySF_S9_NS7_10__identityEEEvT0_PT3_T1_NS0_13GridEvenShareISX_EET2_T4_E12temp_storage+48];
	and.b16  	%rs296, %rs369, 255;
	setp.eq.s16 	%p268, %rs296, 0;
	setp.eq.s16 	%p269, %rs295, 0;
	min.s64 	%rd368, %rd367, %rd425;
	selp.b16 	%rs297, %rs369, 1, %p269;
	selp.b16 	%rs369, %rs295, %rs297, %p268;
	selp.b64 	%rd369, %rd425, %rd368, %p269;
	selp.b64 	%rd425, %rd367, %rd369, %p268;
$L__BB17_68:
	setp.lt.s32 	%p270, %r4, 97;
	@%p270 bra 	$L__BB17_70;
	ld.shared.u8 	%rs298, [_ZZN3cub18CUB_300001_SM_10006detail6reduce18DeviceReduceKernelINS2_10policy_hubIN4cuda3std3__45tupleIJblEEEyN6thrust24THRUST_300001_SM_1000_NS8cuda_cub9__find_if7functorIS9_EEE10Policy1000ENSB_12zip_iteratorINS8_IJNSD_26transform_input_iterator_tIbNSB_10device_ptrIdEE17nonZeroComparatorEENSB_17counting_iteratorIlNSB_11use_defaultESP_SP_EEEEEEEySF_S9_NS7_10__identityEEEvT0_PT3_T1_NS0_13GridEvenShareISX_EET2_T4_E12temp_storage+56];
	ld.shared.u64 	%rd370, [_ZZN3cub18CUB_300001_SM_10006detail6reduce18DeviceReduceKernelINS2_10policy_hubIN4cuda3std3__45tupleIJblEEEyN6thrust24THRUST_300001_SM_1000_NS8cuda_cub9__find_if7functorIS9_EEE10Policy1000ENSB_12zip_iteratorINS8_IJNSD_26transform_input_iterator_tIbNSB_10device_ptrIdEE17nonZeroComparatorEENSB_17counting_iteratorIlNSB_11use_defaultESP_SP_EEEEEEEySF_S9_NS7_10__identityEEEvT0_PT3_T1_NS0_13GridEvenShareISX_EET2_T4_E12temp_storage+64];
	and.b16  	%rs299, %rs369, 255;
	setp.eq.s16 	%p271, %rs299, 0;
	setp.eq.s16 	%p272, %rs298, 0;
	min.s64 	%rd371, %rd370, %rd425;
	selp.b16 	%rs300, %rs369, 1, %p272;
	selp.b16 	%rs369, %rs298, %rs300, %p271;
	selp.b64 	%rd372, %rd425, %rd371, %p272;
	selp.b64 	%rd425, %rd370, %rd372, %p271;
$L__BB17_70:
	setp.lt.s32 	%p273, %r4, 129;
	@%p273 bra 	$L__BB17_72;
	ld.shared.u8 	%rs301, [_ZZN3cub18CUB_300001_SM_10006detail6reduce18DeviceReduceKernelINS2_10policy_hubIN4cuda3std3__45tupleIJblEEEyN6thrust24THRUST_300001_SM_1000_NS8cuda_cub9__find_if7functorIS9_EEE10Policy1000ENSB_12zip_iteratorINS8_IJNSD_26transform_input_iterator_tIbNSB_10device_ptrIdEE17nonZeroComparatorEENSB_17counting_iteratorIlNSB_11use_defaultESP_SP_EEEEEEEySF_S9_NS7_10__identityEEEvT0_PT3_T1_NS0_13GridEvenShareISX_EET2_T4_E12temp_storage+72];
	ld.shared.u64 	%rd373, [_ZZN3cub18CUB_300001_SM_10006detail6reduce18DeviceReduceKernelINS2_10policy_hubIN4cuda3std3__45tupleIJblEEEyN6thrust24THRUST_300001_SM_1000_NS8cuda_cub9__find_if7functorIS9_EEE10Policy1000ENSB_12zip_iteratorINS8_IJNSD_26transform_input_iterator_tIbNSB_10device_ptrIdEE17nonZeroComparatorEENSB_17counting_iteratorIlNSB_11use_defaultESP_SP_EEEEEEEySF_S9_NS7_10__identityEEEvT0_PT3_T1_NS0_13GridEvenShareISX_EET2_T4_E12temp_storage+80];
	and.b16  	%rs302, %rs369, 255;
	setp.eq.s16 	%p274, %rs302, 0;
	setp.eq.s16 	%p275, %rs301, 0;
	min.s64 	%rd374, %rd373, %rd425;
	selp.b16 	%rs303, %rs369, 1, %p275;
	selp.b16 	%rs369, %rs301, %rs303, %p274;
	selp.b64 	%rd375, %rd425, %rd374, %p275;
	selp.b64 	%rd425, %rd373, %rd375, %p274;
$L__BB17_72:
	setp.lt.s32 	%p276, %r4, 161;
	@%p276 bra 	$L__BB17_74;
	ld.shared.u8 	%rs304, [_ZZN3cub18CUB_300001_SM_10006detail6reduce18DeviceReduceKernelINS2_10policy_hubIN4cuda3std3__45tupleIJblEEEyN6thrust24THRUST_300001_SM_1000_NS8cuda_cub9__find_if7functorIS9_EEE10Policy1000ENSB_12zip_iteratorINS8_IJNSD_26transform_input_iterator_tIbNSB_10device_ptrIdEE17nonZeroComparatorEENSB_17counting_iteratorIlNSB_11use_defaultESP_SP_EEEEEEEySF_S9_NS7_10__identityEEEvT0_PT3_T1_NS0_13GridEvenShareISX_EET2_T4_E12temp_storage+88];
	ld.shared.u64 	%rd376, [_ZZN3cub18CUB_300001_SM_10006detail6reduce18DeviceReduceKernelINS2_10policy_hubIN4cuda3std3__45tupleIJblEEEyN6thrust24THRUST_300001_SM_1000_NS8cuda_cub9__find_if7functorIS9_EEE10Policy1000ENSB_12zip_iteratorINS8_IJNSD_26transform_input_iterator_tIbNSB_10device_ptrIdEE17nonZeroComparatorEENSB_17counting_iteratorIlNSB_11use_defaultESP_SP_EEEEEEEySF_S9_NS7_10__identityEEEvT0_PT3_T1_NS0_13GridEvenShareISX_EET2_T4_E12temp_storage+96];
	and.b16  	%rs305, %rs369, 255;
	setp.eq.s16 	%p277, %rs305, 0;
	setp.eq.s16 	%p278, %rs304, 0;
	min.s64 	%rd377, %rd376, %rd425;
	selp.b16 	%rs306, %rs369, 1, %p278;
	selp.b16 	%rs369, %rs304, %rs306, %p277;
	selp.b64 	%rd378, %rd425, %rd377, %p278;
	selp.b64 	%rd425, %rd376, %rd378, %p277;
$L__BB17_74:
	setp.lt.s32 	%p279, %r4, 193;
	@%p279 bra 	$L__BB17_76;
	ld.shared.u8 	%rs307, [_ZZN3cub18CUB_300001_SM_10006detail6reduce18DeviceReduceKernelINS2_10policy_hubIN4cuda3std3__45tupleIJblEEEyN6thrust24THRUST_300001_SM_1000_NS8cuda_cub9__find_if7functorIS9_EEE10Policy1000ENSB_12zip_iteratorINS8_IJNSD_26transform_input_iterator_tIbNSB_10device_ptrIdEE17nonZeroComparatorEENSB_17counting_iteratorIlNSB_11use_defaultESP_SP_EEEEEEEySF_S9_NS7_10__identityEEEvT0_PT3_T1_NS0_13GridEvenShareISX_EET2_T4_E12temp_storage+104];
	ld.shared.u64 	%rd379, [_ZZN3cub18CUB_300001_SM_10006detail6reduce18DeviceReduceKernelINS2_10policy_hubIN4cuda3std3__45tupleIJblEEEyN6thrust24THRUST_300001_SM_1000_NS8cuda_cub9__find_if7functorIS9_EEE10Policy1000ENSB_12zip_iteratorINS8_IJNSD_26transform_input_iterator_tIbNSB_10device_ptrIdEE17nonZeroComparatorEENSB_17counting_iteratorIlNSB_11use_defaultESP_SP_EEEEEEEySF_S9_NS7_10__identityEEEvT0_PT3_T1_NS0_13GridEvenShareISX_EET2_T4_E12temp_storage+112];
	and.b16  	%rs308, %rs369, 255;
	setp.eq.s16 	%p280, %rs308, 0;
	setp.eq.s16 	%p281, %rs307, 0;
	min.s64 	%rd380, %rd379, %rd425;
	selp.b16 	%rs309, %rs369, 1, %p281;
	selp.b16 	%rs369, %rs307, %rs309, %p280;
	selp.b64 	%rd381, %rd425, %rd380, %p281;
	selp.b64 	%rd425, %rd379, %rd381, %p280;
$L__BB17_76:
	setp.lt.s32 	%p282, %r4, 225;
	@%p282 bra 	$L__BB17_122;
	ld.shared.u8 	%rs310, [_ZZN3cub18CUB_300001_SM_10006detail6reduce18DeviceReduceKernelINS2_10policy_hubIN4cuda3std3__45tupleIJblEEEyN6thrust24THRUST_300001_SM_1000_NS8cuda_cub9__find_if7functorIS9_EEE10Policy1000ENSB_12zip_iteratorINS8_IJNSD_26transform_input_iterator_tIbNSB_10device_ptrIdEE17nonZeroComparatorEENSB_17counting_iteratorIlNSB_11use_defaultESP_SP_EEEEEEEySF_S9_NS7_10__identityEEEvT0_PT3_T1_NS0_13GridEvenShareISX_EET2_T4_E12temp_storage+120];
	ld.shared.u64 	%rd382, [_ZZN3cub18CUB_300001_SM_10006detail6reduce18DeviceReduceKernelINS2_10policy_hubIN4cuda3std3__45tupleIJblEEEyN6thrust24THRUST_300001_SM_1000_NS8cuda_cub9__find_if7functorIS9_EEE10Policy1000ENSB_12zip_iteratorINS8_IJNSD_26transform_input_iterator_tIbNSB_10device_ptrIdEE17nonZeroComparatorEENSB_17counting_iteratorIlNSB_11use_defaultESP_SP_EEEEEEEySF_S9_NS7_10__identityEEEvT0_PT3_T1_NS0_13GridEvenShareISX_EET2_T4_E12temp_storage+128];
	and.b16  	%rs311, %rs369, 255;
	setp.eq.s16 	%p283, %rs311, 0;
	setp.eq.s16 	%p284, %rs310, 0;
	min.s64 	%rd383, %rd382, %rd425;
	selp.b16 	%rs312, %rs369, 1, %p284;
	selp.b16 	%rs369, %rs310, %rs312, %p283;
	selp.b64 	%rd384, %rd425, %rd383, %p284;
	selp.b64 	%rd425, %rd382, %rd384, %p283;
	bra.uni 	$L__BB17_122;
$L__BB17_78:
	mov.u32 	%r26, %tid.x;
	add.s64 	%rd120, %rd3, %rd5;
	ld.const.f64 	%fd7, [ZERO];
	cvt.u64.u32 	%rd75, %r26;
	add.s64 	%rd121, %rd75, %rd5;
	shl.b64 	%rd122, %rd121, 3;
	add.s64 	%rd123, %rd2, %rd122;
	ld.global.f64 	%fd8, [%rd123];
	abs.f64 	%fd9, %fd8;
	setp.leu.f64 	%p2, %fd9, %fd7;
	add.s32 	%r49, %r26, 256;
	cvt.u64.u32 	%rd124, %r49;
	ld.global.f64 	%fd10, [%rd123+2048];
	abs.f64 	%fd11, %fd10;
	setp.leu.f64 	%p3, %fd11, %fd7;
	add.s32 	%r50, %r26, 512;
	cvt.u64.u32 	%rd125, %r50;
	add.s64 	%rd126, %rd120, %rd125;
	ld.global.f64 	%fd13, [%rd123+4096];
	abs.f64 	%fd14, %fd13;
	setp.leu.f64 	%p4, %fd14, %fd7;
	add.s64 	%rd127, %rd126, 256;
	ld.global.f64 	%fd15, [%rd123+6144];
	abs.f64 	%fd16, %fd15;
	setp.gt.f64 	%p6, %fd16, %fd7;
	and.pred  	%p8, %p2, %p3;
	selp.b64 	%rd128, %rd124, %rd75, %p2;
	add.s64 	%rd129, %rd120, %rd128;
	min.s64 	%rd130, %rd126, %rd129;
	and.pred  	%p9, %p8, %p4;
	selp.b64 	%rd131, %rd129, %rd130, %p4;
	selp.b64 	%rd132, %rd126, %rd131, %p8;
	min.s64 	%rd133, %rd127, %rd132;
	not.pred 	%p10, %p9;
	or.pred  	%p11, %p10, %p6;
	selp.u16 	%rs369, 1, 0, %p11;
	selp.b64 	%rd134, %rd133, %rd132, %p6;
	selp.b64 	%rd425, %rd127, %rd134, %p9;
	setp.lt.u64 	%p12, %rd6, %rd4;
	@%p12 bra 	$L__BB17_98;
	cvt.u32.u64 	%r52, %rd4;
	cvt.u32.u64 	%r53, %rd5;
	cvt.u32.u64 	%r27, %rd1;
	not.b32 	%r54, %r26;
	add.s32 	%r55, %r54, %r27;
	sub.s32 	%r56, %r55, %r52;
	sub.s32 	%r446, %r56, %r53;
	mov.b32 	%r447, 0;
	mov.u64 	%rd442, %rd5;
$L__BB17_80:
	add.s64 	%rd442, %rd442, %rd4;
	add.s64 	%rd135, %rd1, -1024;
	setp.gt.u64 	%p13, %rd442, %rd135;
	@%p13 bra 	$L__BB17_86;
	add.s64 	%rd136, %rd442, %rd75;
	shl.b64 	%rd137, %rd136, 3;
	add.s64 	%rd138, %rd2, %rd137;
	add.s64 	%rd80, %rd136, %rd3;
	ld.global.f64 	%fd17, [%rd138];
	abs.f64 	%fd3, %fd17;
	ld.global.f64 	%fd4, [%rd138+2048];
	ld.global.f64 	%fd5, [%rd138+4096];
	ld.global.f64 	%fd6, [%rd138+6144];
	and.b16  	%rs93, %rs369, 255;
	setp.eq.s16 	%p14, %rs93, 0;
	@%p14 bra 	$L__BB17_84;
	setp.leu.f64 	%p15, %fd3, %fd7;
	@%p15 bra 	$L__BB17_85;
	min.s64 	%rd425, %rd80, %rd425;
	mov.b16 	%rs369, 1;
	bra.uni 	$L__BB17_85;
$L__BB17_84:
	setp.gt.f64 	%p16, %fd3, %fd7;
	selp.u16 	%rs369, 1, 0, %p16;
	mov.u64 	%rd425, %rd80;
$L__BB17_85:
	add.s64 	%rd139, %rd442, %rd75;
	add.s64 	%rd140, %rd139, %rd3;
	add.s64 	%rd141, %rd140, 256;
	abs.f64 	%fd18, %fd4;
	add.s64 	%rd142, %rd140, 512;
	abs.f64 	%fd19, %fd5;
	add.s64 	%rd143, %rd140, 768;
	abs.f64 	%fd20, %fd6;
	setp.gt.f64 	%p17, %fd20, %fd7;
	setp.gt.f64 	%p18, %fd19, %fd7;
	setp.gt.f64 	%p19, %fd18, %fd7;
	cvt.u32.u64 	%r57, %rd4;
	and.b16  	%rs95, %rs369, 255;
	setp.eq.s16 	%p20, %rs95, 0;
	min.s64 	%rd144, %rd141, %rd425;
	selp.b16 	%rs96, 1, %rs369, %p19;
	selp.u16 	%rs97, 1, 0, %p19;
	selp.b16 	%rs98, %rs97, %rs96, %p20;
	and.b16  	%rs99, %rs98, 255;
	selp.b64 	%rd145, %rd144, %rd425, %p19;
	selp.b64 	%rd146, %rd141, %rd145, %p20;
	setp.eq.s16 	%p21, %rs99, 0;
	min.s64 	%rd147, %rd142, %rd146;
	selp.b16 	%rs100, 1, %rs98, %p18;
	selp.u16 	%rs101, 1, 0, %p18;
	selp.b16 	%rs102, %rs101, %rs100, %p21;
	and.b16  	%rs103, %rs102, 255;
	selp.b64 	%rd148, %rd147, %rd146, %p18;
	selp.b64 	%rd149, %rd142, %rd148, %p21;
	setp.eq.s16 	%p22, %rs103, 0;
	min.s64 	%rd150, %rd143, %rd149;
	selp.b16 	%rs104, 1, %rs102, %p17;
	selp.u16 	%rs105, 1, 0, %p17;
	selp.b16 	%rs369, %rs105, %rs104, %p22;
	selp.b64 	%rd151, %rd150, %rd149, %p17;
	selp.b64 	%rd425, %rd143, %rd151, %p22;
	sub.s64 	%rd152, %rd1, %rd442;
	setp.lt.u64 	%p23, %rd152, %rd4;
	add.s32 	%r447, %r447, 1;
	sub.s32 	%r446, %r446, %r57;
	@%p23 bra 	$L__BB17_98;
	bra.uni 	$L__BB17_80;
$L__BB17_86:
	setp.le.u64 	%p24, %rd1, %rd442;
	cvt.u32.u64 	%r58, %rd442;
	cvt.u32.u64 	%r59, %rd1;
	sub.s32 	%r60, %r59, %r58;
	setp.ge.s32 	%p25, %r26, %r60;
	or.pred  	%p26, %p24, %p25;
	@%p26 bra 	$L__BB17_98;
	cvt.u32.u64 	%r62, %rd4;
	cvt.u32.u64 	%r63, %rd5;
	not.b32 	%r64, %r26;
	add.s32 	%r33, %r64, %r27;
	add.s32 	%r65, %r62, %r63;
	sub.s32 	%r66, %r33, %r65;
	mul.lo.s32 	%r67, %r1, %r447;
	shl.b32 	%r68, %r67, 10;
	sub.s32 	%r69, %r66, %r68;
	shr.u32 	%r70, %r69, 8;
	add.s32 	%r34, %r70, 1;
	and.b32  	%r35, %r34, 7;
	setp.lt.u32 	%p27, %r69, 1792;
	mov.u32 	%r450, %r26;
	@%p27 bra 	$L__BB17_90;
	shr.u32 	%r71, %r446, 8;
	add.s32 	%r72, %r71, 1;
	and.b32  	%r73, %r72, 33554424;
	neg.s32 	%r448, %r73;
	mov.u32 	%r450, %r26;
$L__BB17_89:
	.pragma "nounroll";
	cvt.u64.u32 	%rd154, %r450;
	add.s64 	%rd155, %rd442, %rd154;
	shl.b64 	%rd156, %rd155, 3;
	add.s64 	%rd157, %rd2, %rd156;
	add.s64 	%rd158, %rd155, %rd3;
	ld.global.f64 	%fd21, [%rd157];
	abs.f64 	%fd22, %fd21;
	setp.gt.f64 	%p28, %fd22, %fd7;
	selp.u16 	%rs107, 1, 0, %p28;
	and.b16  	%rs108, %rs369, 255;
	setp.ne.s16 	%p30, %rs108, 0;
	and.pred  	%p31, %p30, %p28;
	min.s64 	%rd159, %rd158, %rd425;
	setp.eq.s16 	%p32, %rs108, 0;
	selp.b16 	%rs109, %rs107, %rs369, %p32;
	selp.b64 	%rd160, %rd158, %rd425, %p32;
	selp.b16 	%rs110, 1, %rs109, %p31;
	and.b16  	%rs111, %rs110, 255;
	selp.b64 	%rd161, %rd159, %rd160, %p31;
	add.s64 	%rd162, %rd158, 256;
	ld.global.f64 	%fd23, [%rd157+2048];
	abs.f64 	%fd24, %fd23;
	setp.gt.f64 	%p33, %fd24, %fd7;
	selp.u16 	%rs112, 1, 0, %p33;
	setp.ne.s16 	%p35, %rs111, 0;
	and.pred  	%p36, %p35, %p33;
	min.s64 	%rd163, %rd162, %rd161;
	setp.eq.s16 	%p37, %rs111, 0;
	selp.b16 	%rs113, %rs112, %rs110, %p37;
	selp.b64 	%rd164, %rd162, %rd161, %p37;
	selp.b16 	%rs114, 1, %rs113, %p36;
	and.b16  	%rs115, %rs114, 255;
	selp.b64 	%rd165, %rd163, %rd164, %p36;
	add.s64 	%rd166, %rd158, 512;
	ld.global.f64 	%fd25, [%rd157+4096];
	abs.f64 	%fd26, %fd25;
	setp.gt.f64 	%p38, %fd26, %fd7;
	selp.u16 	%rs116, 1, 0, %p38;
	setp.ne.s16 	%p40, %rs115, 0;
	and.pred  	%p41, %p40, %p38;
	min.s64 	%rd167, %rd166, %rd165;
	setp.eq.s16 	%p42, %rs115, 0;
	selp.b16 	%rs117, %rs116, %rs114, %p42;
	selp.b64 	%rd168, %rd166, %rd165, %p42;
	selp.b16 	%rs118, 1, %rs117, %p41;
	and.b16  	%rs119, %rs118, 255;
	selp.b64 	%rd169, %rd167, %rd168, %p41;
	add.s64 	%rd170, %rd158, 768;
	ld.global.f64 	%fd27, [%rd157+6144];
	abs.f64 	%fd28, %fd27;
	setp.gt.f64 	%p43, %fd28, %fd7;
	selp.u16 	%rs120, 1, 0, %p43;
	setp.ne.s16 	%p45, %rs119, 0;
	and.pred  	%p46, %p45, %p43;
	min.s64 	%rd171, %rd170, %rd169;
	setp.eq.s16 	%p47, %rs119, 0;
	selp.b16 	%rs121, %rs120, %rs118, %p47;
	selp.b64 	%rd172, %rd170, %rd169, %p47;
	selp.b16 	%rs122, 1, %rs121, %p46;
	and.b16  	%rs123, %rs122, 255;
	selp.b64 	%rd173, %rd171, %rd172, %p46;
	add.s64 	%rd174, %rd158, 1024;
	ld.global.f64 	%fd29, [%rd157+8192];
	abs.f64 	%fd30, %fd29;
	setp.gt.f64 	%p48, %fd30, %fd7;
	selp.u16 	%rs124, 1, 0, %p48;
	setp.ne.s16 	%p50, %rs123, 0;
	and.pred  	%p51, %p50, %p48;
	min.s64 	%rd175, %rd174, %rd173;
	setp.eq.s16 	%p52, %rs123, 0;
	selp.b16 	%rs125, %rs124, %rs122, %p52;
	selp.b64 	%rd176, %rd174, %rd173, %p52;
	selp.b16 	%rs126, 1, %rs125, %p51;
	and.b16  	%rs127, %rs126, 255;
	selp.b64 	%rd177, %rd175, %rd176, %p51;
	add.s64 	%rd178, %rd158, 1280;
	ld.global.f64 	%fd31, [%rd157+10240];
	abs.f64 	%fd32, %fd31;
	setp.gt.f64 	%p53, %fd32, %fd7;
	selp.u16 	%rs128, 1, 0, %p53;
	setp.ne.s16 	%p55, %rs127, 0;
	and.pred  	%p56, %p55, %p53;
	min.s64 	%rd179, %rd178, %rd177;
	setp.eq.s16 	%p57, %rs127, 0;
	selp.b16 	%rs129, %rs128, %rs126, %p57;
	selp.b64 	%rd180, %rd178, %rd177, %p57;
	selp.b16 	%rs130, 1, %rs129, %p56;
	and.b16  	%rs131, %rs130, 255;
	selp.b64 	%rd181, %rd179, %rd180, %p56;
	add.s64 	%rd182, %rd158, 1536;
	ld.global.f64 	%fd33, [%rd157+12288];
	abs.f64 	%fd34, %fd33;
	setp.gt.f64 	%p58, %fd34, %fd7;
	selp.u16 	%rs132, 1, 0, %p58;
	setp.ne.s16 	%p60, %rs131, 0;
	and.pred  	%p61, %p60, %p58;
	min.s64 	%rd183, %rd182, %rd181;
	setp.eq.s16 	%p62, %rs131, 0;
	selp.b16 	%rs133, %rs132, %rs130, %p62;
	selp.b64 	%rd184, %rd182, %rd181, %p62;
	selp.b16 	%rs134, 1, %rs133, %p61;
	and.b16  	%rs135, %rs134, 255;
	selp.b64 	%rd185, %rd183, %rd184, %p61;
	add.s64 	%rd186, %rd158, 1792;
	ld.global.f64 	%fd35, [%rd157+14336];
	abs.f64 	%fd36, %fd35;
	setp.gt.f64 	%p63, %fd36, %fd7;
	selp.u16 	%rs136, 1, 0, %p63;
	setp.ne.s16 	%p65, %rs135, 0;
	and.pred  	%p66, %p65, %p63;
	min.s64 	%rd187, %rd186, %rd185;
	setp.eq.s16 	%p67, %rs135, 0;
	selp.b16 	%rs137, %rs136, %rs134, %p67;
	selp.b64 	%rd188, %rd186, %rd185, %p67;
	selp.b16 	%rs369, 1, %rs137, %p66;
	selp.b64 	%rd425, %rd187, %rd188, %p66;
	add.s32 	%r450, %r450, 2048;
	add.s32 	%r448, %r448, 8;
	setp.ne.s32 	%p68, %r448, 0;
	@%p68 bra 	$L__BB17_89;
$L__BB17_90:
	setp.eq.s32 	%p69, %r35, 0;
	@%p69 bra 	$L__BB17_98;
	setp.lt.u32 	%p70, %r35, 4;
	@%p70 bra 	$L__BB17_93;
	cvt.u64.u32 	%rd190, %r450;
	add.s64 	%rd191, %rd442, %rd190;
	shl.b64 	%rd192, %rd191, 3;
	add.s64 	%rd193, %rd2, %rd192;
	add.s64 	%rd194, %rd191, %rd3;
	ld.global.f64 	%fd37, [%rd193];
	abs.f64 	%fd38, %fd37;
	setp.gt.f64 	%p71, %fd38, %fd7;
	selp.u16 	%rs139, 1, 0, %p71;
	and.b16  	%rs140, %rs369, 255;
	setp.ne.s16 	%p73, %rs140, 0;
	and.pred  	%p74, %p73, %p71;
	min.s64 	%rd195, %rd194, %rd425;
	setp.eq.s16 	%p75, %rs140, 0;
	selp.b16 	%rs141, %rs139, %rs369, %p75;
	selp.b64 	%rd196, %rd194, %rd425, %p75;
	selp.b16 	%rs142, 1, %rs141, %p74;
	and.b16  	%rs143, %rs142, 255;
	selp.b64 	%rd197, %rd195, %rd196, %p74;
	add.s32 	%r74, %r450, 256;
	cvt.u64.u32 	%rd198, %r74;
	add.s64 	%rd199, %rd442, %rd198;
	add.s64 	%rd200, %rd199, %rd3;
	ld.global.f64 	%fd39, [%rd193+2048];
	abs.f64 	%fd40, %fd39;
	setp.gt.f64 	%p76, %fd40, %fd7;
	selp.u16 	%rs144, 1, 0, %p76;
	setp.ne.s16 	%p78, %rs143, 0;
	and.pred  	%p79, %p78, %p76;
	min.s64 	%rd201, %rd200, %rd197;
	setp.eq.s16 	%p80, %rs143, 0;
	selp.b16 	%rs145, %rs144, %rs142, %p80;
	selp.b64 	%rd202, %rd200, %rd197, %p80;
	selp.b16 	%rs146, 1, %rs145, %p79;
	and.b16  	%rs147, %rs146, 255;
	selp.b64 	%rd203, %rd201, %rd202, %p79;
	add.s32 	%r75, %r450, 512;
	cvt.u64.u32 	%rd204, %r75;
	add.s64 	%rd205, %rd442, %rd204;
	add.s64 	%rd206, %rd205, %rd3;
	ld.global.f64 	%fd41, [%rd193+4096];
	abs.f64 	%fd42, %fd41;
	setp.gt.f64 	%p81, %fd42, %fd7;
	selp.u16 	%rs148, 1, 0, %p81;
	setp.ne.s16 	%p83, %rs147, 0;
	and.pred  	%p84, %p83, %p81;
	min.s64 	%rd207, %rd206, %rd203;
	setp.eq.s16 	%p85, %rs147, 0;
	selp.b16 	%rs149, %rs148, %rs146, %p85;
	selp.b64 	%rd208, %rd206, %rd203, %p85;
	selp.b16 	%rs150, 1, %rs149, %p84;
	and.b16  	%rs151, %rs150, 255;
	selp.b64 	%rd209, %rd207, %rd208, %p84;
	add.s32 	%r76, %r450, 768;
	cvt.u64.u32 	%rd210, %r76;
	add.s64 	%rd211, %rd442, %rd210;
	add.s64 	%rd212, %rd211, %rd3;
	ld.global.f64 	%fd43, [%rd193+6144];
	abs.f64 	%fd44, %fd43;
	setp.gt.f64 	%p86, %fd44, %fd7;
	selp.u16 	%rs152, 1, 0, %p86;
	setp.ne.s16 	%p88, %rs151, 0;
	and.pred  	%p89, %p88, %p86;
	min.s64 	%rd213, %rd212, %rd209;
	setp.eq.s16 	%p90, %rs151, 0;
	selp.b16 	%rs153, %rs152, %rs150, %p90;
	selp.b64 	%rd214, %rd212, %rd209, %p90;
	selp.b16 	%rs369, 1, %rs153, %p89;
	selp.b64 	%rd425, %rd213, %rd214, %p89;
	add.s32 	%r450, %r450, 1024;
$L__BB17_93:
	and.b32  	%r77, %r34, 3;
	setp.eq.s32 	%p91, %r77, 0;
	@%p91 bra 	$L__BB17_98;
	setp.eq.s32 	%p92, %r77, 1;
	@%p92 bra 	$L__BB17_96;
	cvt.u64.u32 	%rd216, %r450;
	add.s64 	%rd217, %rd442, %rd216;
	shl.b64 	%rd218, %rd217, 3;
	add.s64 	%rd219, %rd2, %rd218;
	add.s64 	%rd220, %rd217, %rd3;
	ld.global.f64 	%fd45, [%rd219];
	abs.f64 	%fd46, %fd45;
	setp.gt.f64 	%p93, %fd46, %fd7;
	selp.u16 	%rs155, 1, 0, %p93;
	and.b16  	%rs156, %rs369, 255;
	setp.ne.s16 	%p95, %rs156, 0;
	and.pred  	%p96, %p95, %p93;
	min.s64 	%rd221, %rd220, %rd425;
	setp.eq.s16 	%p97, %rs156, 0;
	selp.b16 	%rs157, %rs155, %rs369, %p97;
	selp.b64 	%rd222, %rd220, %rd425, %p97;
	selp.b16 	%rs158, 1, %rs157, %p96;
	and.b16  	%rs159, %rs158, 255;
	selp.b64 	%rd223, %rd221, %rd222, %p96;
	add.s32 	%r78, %r450, 256;
	cvt.u64.u32 	%rd224, %r78;
	add.s64 	%rd225, %rd442, %rd224;
	add.s64 	%rd226, %rd225, %rd3;
	ld.global.f64 	%fd47, [%rd219+2048];
	abs.f64 	%fd48, %fd47;
	setp.gt.f64 	%p98, %fd48, %fd7;
	selp.u16 	%rs160, 1, 0, %p98;
	setp.ne.s16 	%p100, %rs159, 0;
	and.pred  	%p101, %p100, %p98;
	min.s64 	%rd227, %rd226, %rd223;
	setp.eq.s16 	%p102, %rs159, 0;
	selp.b16 	%rs161, %rs160, %rs158, %p102;
	selp.b64 	%rd228, %rd226, %rd223, %p102;
	selp.b16 	%rs369, 1, %rs161, %p101;
	selp.b64 	%rd425, %rd227, %rd228, %p101;
	add.s32 	%r450, %r450, 512;
$L__BB17_96:
	and.b32  	%r79, %r33, 256;
	setp.ne.s32 	%p103, %r79, 0;
	@%p103 bra 	$L__BB17_98;
	cvt.u64.u32 	%rd229, %r450;
	add.s64 	%rd230, %rd442, %rd229;
	shl.b64 	%rd231, %rd230, 3;
	add.s64 	%rd232, %rd2, %rd231;
	add.s64 	%rd233, %rd230, %rd3;
	ld.global.f64 	%fd49, [%rd232];
	abs.f64 	%fd50, %fd49;
	setp.gt.f64 	%p104, %fd50, %fd7;
	selp.u16 	%rs162, 1, 0, %p104;
	and.b16  	%rs163, %rs369, 255;
	setp.ne.s16 	%p106, %rs163, 0;
	and.pred  	%p107, %p106, %p104;
	min.s64 	%rd234, %rd233, %rd425;
	setp.eq.s16 	%p108, %rs163, 0;
	selp.b16 	%rs164, %rs162, %rs369, %p108;
	selp.b64 	%rd235, %rd233, %rd425, %p108;
	selp.b16 	%rs369, 1, %rs164, %p107;
	selp.b64 	%rd425, %rd234, %rd235, %p107;
$L__BB17_98:
	// begin inline asm
	mov.u32 %r80, %laneid;
	// end inline asm
	cvt.u32.u16 	%r101, %rs369;
	and.b32  	%r82, %r101, 255;
	mov.b32 	%r98, 1;
	mov.b32 	%r99, 31;
	mov.b32 	%r100, -1;
	// begin inline asm
	shfl.sync.down.b32 %r81, %r82, %r98, %r99, %r100;
	// end inline asm
	// begin inline asm
	shfl.sync.down.b32 %r86, %r87, %r98, %r99, %r100;
	// end inline asm
	mov.b64 	{%r92, %r97}, %rd425;
	// begin inline asm
	shfl.sync.down.b32 %r91, %r92, %r98, %r99, %r100;
	// end inline asm
	// begin inline asm
	shfl.sync.down.b32 %r96, %r97, %r98, %r99, %r100;
	// end inline asm
	mov.b64 	%rd96, {%r91, %r96};
	cvt.u16.u32 	%rs76, %r81;
	setp.gt.s32 	%p109, %r80, 30;
	@%p109 bra 	$L__BB17_102;
	and.b16  	%rs165, %rs369, 255;
	setp.eq.s16 	%p110, %rs165, 0;
	and.b16  	%rs166, %rs76, 255;
	setp.eq.s16 	%p111, %rs166, 0;
	or.pred  	%p112, %p110, %p111;
	@%p112 bra 	$L__BB17_101;
	min.s64 	%rd425, %rd96, %rd425;
	mov.b16 	%rs369, 1;
	bra.uni 	$L__BB17_102;
$L__BB17_101:
	setp.eq.s16 	%p113, %rs165, 0;
	selp.b16 	%rs369, %rs76, %rs369, %p113;
	selp.b64 	%rd425, %rd96, %rd425, %p113;
$L__BB17_102:
	cvt.u32.u16 	%r122, %rs369;
	and.b32  	%r103, %r122, 255;
	mov.b32 	%r119, 2;
	mov.b32 	%r120, 31;
	mov.b32 	%r121, -1;
	// begin inline asm
	shfl.sync.down.b32 %r102, %r103, %r119, %r120, %r121;
	// end inline asm
	// begin inline asm
	shfl.sync.down.b32 %r107, %r108, %r119, %r120, %r121;
	// end inline asm
	mov.b64 	{%r113, %r118}, %rd425;
	// begin inline asm
	shfl.sync.down.b32 %r112, %r113, %r119, %r120, %r121;
	// end inline asm
	// begin inline asm
	shfl.sync.down.b32 %r117, %r118, %r119, %r120, %r121;
	// end inline asm
	mov.b64 	%rd100, {%r112, %r117};
	cvt.u16.u32 	%rs79, %r102;
	setp.gt.s32 	%p114, %r80, 29;
	@%p114 bra 	$L__BB17_106;
	and.b16  	%rs169, %rs369, 255;
	setp.eq.s16 	%p115, %rs169, 0;
	and.b16  	%rs170, %rs79, 255;
	setp.eq.s16 	%p116, %rs170, 0;
	or.pred  	%p117, %p115, %p116;
	@%p117 bra 	$L__BB17_105;
	min.s64 	%rd425, %rd100, %rd425;
	mov.b16 	%rs369, 1;
	bra.uni 	$L__BB17_106;
$L__BB17_105:
	setp.eq.s16 	%p118, %rs169, 0;
	selp.b16 	%rs369, %rs79, %rs369, %p118;
	selp.b64 	%rd425, %rd100, %rd425, %p118;
$L__BB17_106:
	cvt.u32.u16 	%r143, %rs369;
	and.b32  	%r124, %r143, 255;
	mov.b32 	%r140, 4;
	mov.b32 	%r141, 31;
	mov.b32 	%r142, -1;
	// begin inline asm
	shfl.sync.down.b32 %r123, %r124, %r140, %r141, %r142;
	// end inline asm
	// begin inline asm
	shfl.sync.down.b32 %r128, %r129, %r140, %r141, %r142;
	// end inline asm
	mov.b64 	{%r134, %r139}, %rd425;
	// begin inline asm
	shfl.sync.down.b32 %r133, %r134, %r140, %r141, %r142;
	// end inline asm
	// begin inline asm
	shfl.sync.down.b32 %r138, %r139, %r140, %r141, %r142;
	// end inline asm
	mov.b64 	%rd104, {%r133, %r138};
	cvt.u16.u32 	%rs82, %r123;
	setp.gt.s32 	%p119, %r80, 27;
	@%p119 bra 	$L__BB17_110;
	and.b16  	%rs173, %rs369, 255;
	setp.eq.s16 	%p120, %rs173, 0;
	and.b16  	%rs174, %rs82, 255;
	setp.eq.s16 	%p121, %rs174, 0;
	or.pred  	%p122, %p120, %p121;
	@%p122 bra 	$L__BB17_109;
	min.s64 	%rd425, %rd104, %rd425;
	mov.b16 	%rs369, 1;
	bra.uni 	$L__BB17_110;
$L__BB17_109:
	setp.eq.s16 	%p123, %rs173, 0;
	selp.b16 	%rs369, %rs82, %rs369, %p123;
	selp.b64 	%rd425, %rd104, %rd425, %p123;
$L__BB17_110:
	cvt.u32.u16 	%r164, %rs369;
	and.b32  	%r145, %r164, 255;
	mov.b32 	%r161, 8;
	mov.b32 	%r162, 31;
	mov.b32 	%r163, -1;
	// begin inline asm
	shfl.sync.down.b32 %r144, %r145, %r161, %r162, %r163;
	// end inline asm
	// begin inline asm
	shfl.sync.down.b32 %r149, %r150, %r161, %r162, %r163;
	// end inline asm
	mov.b64 	{%r155, %r160}, %rd425;
	// begin inline asm
	shfl.sync.down.b32 %r154, %r155, %r161, %r162, %r163;
	// end inline asm
	// begin inline asm
	shfl.sync.down.b32 %r159, %r160, %r161, %r162, %r163;
	// end inline asm
	mov.b64 	%rd108, {%r154, %r159};
	cvt.u16.u32 	%rs85, %r144;
	setp.gt.s32 	%p124, %r80, 23;
	@%p124 bra 	$L__BB17_114;
	and.b16  	%rs177, %rs369, 255;
	setp.eq.s16 	%p125, %rs177, 0;
	and.b16  	%rs178, %rs85, 255;
	setp.eq.s16 	%p126, %rs178, 0;
	or.pred  	%p127, %p125, %p126;
	@%p127 bra 	$L__BB17_113;
	min.s64 	%rd425, %rd108, %rd425;
	mov.b16 	%rs369, 1;
	bra.uni 	$L__BB17_114;
$L__BB17_113:
	setp.eq.s16 	%p128, %rs177, 0;
	selp.b16 	%rs369, %rs85, %rs369, %p128;
	selp.b64 	%rd425, %rd108, %rd425, %p128;
$L__BB17_114:
	cvt.u32.u16 	%r185, %rs369;
	and.b32  	%r166, %r185, 255;
	mov.b32 	%r182, 16;
	mov.b32 	%r183, 31;
	mov.b32 	%r184, -1;
	// begin inline asm
	shfl.sync.down.b32 %r165, %r166, %r182, %r183, %r184;
	// end inline asm
	// begin inline asm
	shfl.sync.down.b32 %r170, %r171, %r182, %r183, %r184;
	// end inline asm
	mov.b64 	{%r176, %r181}, %rd425;
	// begin inline asm
	shfl.sync.down.b32 %r175, %r176, %r182, %r183, %r184;
	// end inline asm
	// begin inline asm
	shfl.sync.down.b32 %r180, %r181, %r182, %r183, %r184;
	// end inline asm
	mov.b64 	%rd112, {%r175, %r180};
	cvt.u16.u32 	%rs88, %r165;
	setp.gt.s32 	%p129, %r80, 15;
	@%p129 bra 	$L__BB17_118;
	and.b16  	%rs181, %rs369, 255;
	setp.eq.s16 	%p130, %rs181, 0;
	and.b16  	%rs182, %rs88, 255;
	setp.eq.s16 	%p131, %rs182, 0;
	or.pred  	%p132, %p130, %p131;
	@%p132 bra 	$L__BB17_117;
	min.s64 	%rd425, %rd112, %rd425;
	mov.b16 	%rs369, 1;
	bra.uni 	$L__BB17_118;
$L__BB17_117:
	setp.eq.s16 	%p133, %rs181, 0;
	selp.b16 	%rs369, %rs88, %rs369, %p133;
	selp.b64 	%rd425, %rd112, %rd425, %p133;
$L__BB17_118:
	setp.ne.s32 	%p134, %r80, 0;
	@%p134 bra 	$L__BB17_120;
	shr.u32 	%r186, %r26, 1;
	and.b32  	%r187, %r186, 496;
	mov.u32 	%r188, _ZZN3cub18CUB_300001_SM_10006detail6reduce18DeviceReduceKernelINS2_10policy_hubIN4cuda3std3__45tupleIJblEEEyN6thrust24THRUST_300001_SM_1000_NS8cuda_cub9__find_if7functorIS9_EEE10Policy1000ENSB_12zip_iteratorINS8_IJNSD_26transform_input_iterator_tIbNSB_10device_ptrIdEE17nonZeroComparatorEENSB_17counting_iteratorIlNSB_11use_defaultESP_SP_EEEEEEEySF_S9_NS7_10__identityEEEvT0_PT3_T1_NS0_13GridEvenShareISX_EET2_T4_E12temp_storage;
	add.s32 	%r189, %r188, %r187;
	st.shared.u8 	[%r189+8], %rs369;
	st.shared.u64 	[%r189+16], %rd425;
$L__BB17_120:
	bar.sync 	0;
	setp.ne.s32 	%p135, %r26, 0;
	@%p135 bra 	$L__BB17_122;
	ld.shared.u8 	%rs185, [_ZZN3cub18CUB_300001_SM_10006detail6reduce18DeviceReduceKernelINS2_10policy_hubIN4cuda3std3__45tupleIJblEEEyN6thrust24THRUST_300001_SM_1000_NS8cuda_cub9__find_if7functorIS9_EEE10Policy1000ENSB_12zip_iteratorINS8_IJNSD_26transform_input_iterator_tIbNSB_10device_ptrIdEE17nonZeroComparatorEENSB_17counting_iteratorIlNSB_11use_defaultESP_SP_EEEEEEEySF_S9_NS7_10__identityEEEvT0_PT3_T1_NS0_13GridEvenShareISX_EET2_T4_E12temp_storage+24];
	ld.shared.u64 	%rd236, [_ZZN3cub18CUB_300001_SM_10006detail6reduce18DeviceReduceKernelINS2_10policy_hubIN4cuda3std3__45tupleIJblEEEyN6thrust24THRUST_300001_SM_1000_NS8cuda_cub9__find_if7functorIS9_EEE10Policy1000ENSB_12zip_iteratorINS8_IJNSD_26transform_input_iterator_tIbNSB_10device_ptrIdEE17nonZeroComparatorEENSB_17counting_iteratorIlNSB_11use_defaultESP_SP_EEEEEEEySF_S9_NS7_10__identityEEEvT0_PT3_T1_NS0_13GridEvenShareISX_EET2_T4_E12temp_storage+32];
	and.b16  	%rs186, %rs369, 255;
	setp.eq.s16 	%p136, %rs186, 0;
	setp.eq.s16 	%p137, %rs185, 0;
	min.s64 	%rd237, %rd236, %rd425;
	selp.b16 	%rs187, %rs369, 1, %p137;
	selp.b16 	%rs188, %rs185, %rs187, %p136;
	and.b16  	%rs189, %rs188, 255;
	selp.b64 	%rd238, %rd425, %rd237, %p137;
	selp.b64 	%rd239, %rd236, %rd238, %p136;
	ld.shared.u8 	%rs190, [_ZZN3cub18CUB_300001_SM_10006detail6reduce18DeviceReduceKernelINS2_10policy_hubIN4cuda3std3__45tupleIJblEEEyN6thrust24THRUST_300001_SM_1000_NS8cuda_cub9__find_if7functorIS9_EEE10Policy1000ENSB_12zip_iteratorINS8_IJNSD_26transform_input_iterator_tIbNSB_10device_ptrIdEE17nonZeroComparatorEENSB_17counting_iteratorIlNSB_11use_defaultESP_SP_EEEEEEEySF_S9_NS7_10__identityEEEvT0_PT3_T1_NS0_13GridEvenShareISX_EET2_T4_E12temp_storage+40];
	ld.shared.u64 	%rd240, [_ZZN3cub18CUB_300001_SM_10006detail6reduce18DeviceReduceKernelINS2_10policy_hubIN4cuda3std3__45tupleIJblEEEyN6thrust24THRUST_300001_SM_1000_NS8cuda_cub9__find_if7functorIS9_EEE10Policy1000ENSB_12zip_iteratorINS8_IJNSD_26transform_input_iterator_tIbNSB_10device_ptrIdEE17nonZeroComparatorEENSB_17counting_iteratorIlNSB_11use_defaultESP_SP_EEEEEEEySF_S9_NS7_10__identityEEEvT0_PT3_T1_NS0_13GridEvenShareISX_EET2_T4_E12temp_storage+48];
	setp.eq.s16 	%p138, %rs189, 0;
	setp.eq.s16 	%p139, %rs190, 0;
	min.s64 	%rd241, %rd240, %rd239;
	selp.b16 	%rs191, %rs188, 1, %p139;
	selp.b16 	%rs192, %rs190, %rs191, %p138;
	and.b16  	%rs193, %rs192, 255;
	selp.b64 	%rd242, %rd239, %rd241, %p139;
	selp.b64 	%rd243, %rd240, %rd242, %p138;
	ld.shared.u8 	%rs194, [_ZZN3cub18CUB_300001_SM_10006detail6reduce18DeviceReduceKernelINS2_10policy_hubIN4cuda3std3__45tupleIJblEEEyN6thrust24THRUST_300001_SM_1000_NS8cuda_cub9__find_if7functorIS9_EEE10Policy1000ENSB_12zip_iteratorINS8_IJNSD_26transform_input_iterator_tIbNSB_10device_ptrIdEE17nonZeroComparatorEENSB_17counting_iteratorIlNSB_11use_defaultESP_SP_EEEEEEEySF_S9_NS7_10__identityEEEvT0_PT3_T1_NS0_13GridEvenShareISX_EET2_T4_E12temp_storage+56];
	ld.shared.u64 	%rd244, [_ZZN3cub18CUB_300001_SM_10006detail6reduce18DeviceReduceKernelINS2_10policy_hubIN4cuda3std3__45tupleIJblEEEyN6thrust24THRUST_300001_SM_1000_NS8cuda_cub9__find_if7functorIS9_EEE10Policy1000ENSB_12zip_iteratorINS8_IJNSD_26transform_input_iterator_tIbNSB_10device_ptrIdEE17nonZeroComparatorEENSB_17counting_iteratorIlNSB_11use_defaultESP_SP_EEEEEEEySF_S9_NS7_10__identityEEEvT0_PT3_T1_NS0_13GridEvenShareISX_EET2_T4_E12temp_storage+64];
	setp.eq.s16 	%p140, %rs193, 0;
	setp.eq.s16 	%p141, %rs194, 0;
	min.s64 	%rd245, %rd244, %rd243;
	selp.b16 	%rs195, %rs192, 1, %p141;
	selp.b16 	%rs196, %rs194, %rs195, %p140;
	and.b16  	%rs197, %rs196, 255;
	selp.b64 	%rd246, %rd243, %rd245, %p141;
	selp.b64 	%rd247, %rd244, %rd246, %p140;
	ld.shared.u8 	%rs198, [_ZZN3cub18CUB_300001_SM_10006detail6reduce18DeviceReduceKernelINS2_10policy_hubIN4cuda3std3__45tupleIJblEEEyN6thrust24THRUST_300001_SM_1000_NS8cuda_cub9__find_if7functorIS9_EEE10Policy1000ENSB_12zip_iteratorINS8_IJNSD_26transform_input_iterator_tIbNSB_10device_ptrIdEE17nonZeroComparatorEENSB_17counting_iteratorIlNSB_11use_defaultESP_SP_EEEEEEEySF_S9_NS7_10__identityEEEvT0_PT3_T1_NS0_13GridEvenShareISX_EET2_T4_E12temp_storage+72];
	ld.shared.u64 	%rd248, [_ZZN3cub18CUB_300001_SM_10006detail6reduce18DeviceReduceKernelINS2_10policy_hubIN4cuda3std3__45tupleIJblEEEyN6thrust24THRUST_300001_SM_1000_NS8cuda_cub9__find_if7functorIS9_EEE10Policy1000ENSB_12zip_iteratorINS8_IJNSD_26transform_input_iterator_tIbNSB_10device_ptrIdEE17nonZeroComparatorEENSB_17counting_iteratorIlNSB_11use_defaultESP_SP_EEEEEEEySF_S9_NS7_10__identityEEEvT0_PT3_T1_NS0_13GridEvenShareISX_EET2_T4_E12temp_storage+80];
	setp.eq.s16 	%p142, %rs197, 0;
	setp.eq.s16 	%p143, %rs198, 0;
	min.s64 	%rd249, %rd248, %rd247;
	selp.b16 	%rs199, %rs196, 1, %p143;
	selp.b16 	%rs200, %rs198, %rs199, %p142;
	and.b16  	%rs201, %rs200, 255;
	selp.b64 	%rd250, %rd247, %rd249, %p143;
	selp.b64 	%rd251, %rd248, %rd250, %p142;
	ld.shared.u8 	%rs202, [_ZZN3cub18CUB_300001_SM_10006detail6reduce18DeviceReduceKernelINS2_10policy_hubIN4cuda3std3__45tupleIJblEEEyN6thrust24THRUST_300001_SM_1000_NS8cuda_cub9__find_if7functorIS9_EEE10Policy1000ENSB_12zip_iteratorINS8_IJNSD_26transform_input_iterator_tIbNSB_10device_ptrIdEE17nonZeroComparatorEENSB_17counting_iteratorIlNSB_11use_defaultESP_SP_EEEEEEEySF_S9_NS7_10__identityEEEvT0_PT3_T1_NS0_13GridEvenShareISX_EET2_T4_E12temp_storage+88];
	ld.shared.u64 	%rd252, [_ZZN3cub18CUB_300001_SM_10006detail6reduce18DeviceReduceKernelINS2_10policy_hubIN4cuda3std3__45tupleIJblEEEyN6thrust24THRUST_300001_SM_1000_NS8cuda_cub9__find_if7functorIS9_EEE10Policy1000ENSB_12zip_iteratorINS8_IJNSD_26transform_input_iterator_tIbNSB_10device_ptrIdEE17nonZeroComparatorEENSB_17counting_iteratorIlNSB_11use_defaultESP_SP_EEEEEEEySF_S9_NS7_10__identityEEEvT0_PT3_T1_NS0_13GridEvenShareISX_EET2_T4_E12temp_storage+96];
	setp.eq.s16 	%p144, %rs201, 0;
	setp.eq.s16 	%p145, %rs202, 0;
	min.s64 	%rd253, %rd252, %rd251;
	selp.b16 	%rs203, %rs200, 1, %p145;
	selp.b16 	%rs204, %rs202, %rs203, %p144;
	and.b16  	%rs205, %rs204, 255;
	selp.b64 	%rd254, %rd251, %rd253, %p145;
	selp.b64 	%rd255, %rd252, %rd254, %p144;
	ld.shared.u8 	%rs206, [_ZZN3cub18CUB_300001_SM_10006detail6reduce18DeviceReduceKernelINS2_10policy_hubIN4cuda3std3__45tupleIJblEEEyN6thrust24THRUST_300001_SM_1000_NS8cuda_cub9__find_if7functorIS9_EEE10Policy1000ENSB_12zip_iteratorINS8_IJNSD_26transform_input_iterator_tIbNSB_10device_ptrIdEE17nonZeroComparatorEENSB_17counting_iteratorIlNSB_11use_defaultESP_SP_EEEEEEEySF_S9_NS7_10__identityEEEvT0_PT3_T1_NS0_13GridEvenShareISX_EET2_T4_E12temp_storage+104];
	ld.shared.u64 	%rd256, [_ZZN3cub18CUB_300001_SM_10006detail6reduce18DeviceReduceKernelINS2_10policy_hubIN4cuda3std3__45tupleIJblEEEyN6thrust24THRUST_300001_SM_1000_NS8cuda_cub9__find_if7functorIS9_EEE10Policy1000ENSB_12zip_iteratorINS8_IJNSD_26transform_input_iterator_tIbNSB_10device_ptrIdEE17nonZeroComparatorEENSB_17counting_iteratorIlNSB_11use_defaultESP_SP_EEEEEEEySF_S9_NS7_10__identityEEEvT0_PT3_T1_NS0_13GridEvenShareISX_EET2_T4_E12temp_storage+112];
	setp.eq.s16 	%p146, %rs205, 0;
	setp.eq.s16 	%p147, %rs206, 0;
	min.s64 	%rd257, %rd256, %rd255;
	selp.b16 	%rs207, %rs204, 1, %p147;
	selp.b16 	%rs208, %rs206, %rs207, %p146;
	and.b16  	%rs209, %rs208, 255;
	selp.b64 	%rd258, %rd255, %rd257, %p147;
	selp.b64 	%rd259, %rd256, %rd258, %p146;
	ld.shared.u8 	%rs210, [_ZZN3cub18CUB_300001_SM_10006detail6reduce18DeviceReduceKernelINS2_10policy_hubIN4cuda3std3__45tupleIJblEEEyN6thrust24THRUST_300001_SM_1000_NS8cuda_cub9__find_if7functorIS9_EEE10Policy1000ENSB_12zip_iteratorINS8_IJNSD_26transform_input_iterator_tIbNSB_10device_ptrIdEE17nonZeroComparatorEENSB_17counting_iteratorIlNSB_11use_defaultESP_SP_EEEEEEEySF_S9_NS7_10__identityEEEvT0_PT3_T1_NS0_13GridEvenShareISX_EET2_T4_E12temp_storage+120];
	ld.shared.u64 	%rd260, [_ZZN3cub18CUB_300001_SM_10006detail6reduce18DeviceReduceKernelINS2_10policy_hubIN4cuda3std3__45tupleIJblEEEyN6thrust24THRUST_300001_SM_1000_NS8cuda_cub9__find_if7functorIS9_EEE10Policy1000ENSB_12zip_iteratorINS8_IJNSD_26transform_input_iterator_tIbNSB_10device_ptrIdEE17nonZeroComparatorEENSB_17counting_iteratorIlNSB_11use_defaultESP_SP_EEEEEEEySF_S9_NS7_10__identityEEEvT0_PT3_T1_NS0_13GridEvenShareISX_EET2_T4_E12temp_storage+128];
	setp.eq.s16 	%p148, %rs209, 0;
	setp.eq.s16 	%p149, %rs210, 0;
	min.s64 	%rd261, %rd260, %rd259;
	selp.b16 	%rs211, %rs208, 1, %p149;
	selp.b16 	%rs369, %rs210, %rs211, %p148;
	selp.b64 	%rd262, %rd259, %rd261, %p149;
	selp.b64 	%rd425, %rd260, %rd262, %p148;
$L__BB17_122:
	mov.u32 	%r439, %tid.x;
	setp.ne.s32 	%p326, %r439, 0;
	@%p326 bra 	$L__BB17_124;
	ld.param.u64 	%rd415, [_ZN3cub18CUB_300001_SM_10006detail6reduce18DeviceReduceKernelINS2_10policy_hubIN4cuda3std3__45tupleIJblEEEyN6thrust24THRUST_300001_SM_1000_NS8cuda_cub9__find_if7functorIS9_EEE10Policy1000ENSB_12zip_iteratorINS8_IJNSD_26transform_input_iterator_tIbNSB_10device_ptrIdEE17nonZeroComparatorEENSB_17counting_iteratorIlNSB_11use_defaultESP_SP_EEEEEEEySF_S9_NS7_10__identityEEEvT0_PT3_T1_NS0_13GridEvenShareISX_EET2_T4__param_1];
	cvta.to.global.u64 	%rd412, %rd415;
	mul.wide.u32 	%rd413, %r2, 16;
	add.s64 	%rd414, %rd412, %rd413;
	st.global.u8 	[%rd414], %rs369;
	st.global.u64 	[%rd414+8], %rd425;
$L__BB17_124:
	ret;

}
	// .globl	_ZN3cub18CUB_300001_SM_10006detail6reduce28DeviceReduceSingleTileKernelINS2_10policy_hubIN4cuda3std3__45tupleIJblEEEyN6thrust24THRUST_300001_SM_1000_NS8cuda_cub9__find_if7functorIS9_EEE10Policy1000EPS9_SI_iSF_S9_S9_NS7_10__identityEEEvT0_T1_T2_T3_T4_T6_
.visible .entry _ZN3cub18CUB_300001_SM_10006detail6reduce28DeviceReduceSingleTileKernelINS2_10policy_hubIN4cuda3std3__45tupleIJblEEEyN6thrust24THRUST_300001_SM_1000_NS8cuda_cub9__find_if7functorIS9_EEE10Policy1000EPS9_SI_iSF_S9_S9_NS7_10__identityEEEvT0_T1_T2_T3_T4_T6_(
	.param .u64 .ptr .align 1 _ZN3cub18CUB_300001_SM_10006detail6reduce28DeviceReduceSingleTileKernelINS2_10policy_hubIN4cuda3std3__45tupleIJblEEEyN6thrust24THRUST_300001_SM_1000_NS8cuda_cub9__find_if7functorIS9_EEE10Policy1000EPS9_SI_iSF_S9_S9_NS7_10__identityEEEvT0_T1_T2_T3_T4_T6__param_0,
	.param .u64 .ptr .align 1 _ZN3cub18CUB_300001_SM_10006detail6reduce28DeviceReduceSingleTileKernelINS2_10policy_hubIN4cuda3std3__45tupleIJblEEEyN6thrust24THRUST_300001_SM_1000_NS8cuda_cub9__find_if7functorIS9_EEE10Policy1000EPS9_SI_iSF_S9_S9_NS7_10__identityEEEvT0_T1_T2_T3_T4_T6__param_1,
	.param .u32 _ZN3cub18CUB_300001_SM_10006detail6reduce28DeviceReduceSingleTileKernelINS2_10policy_hubIN4cuda3std3__45tupleIJblEEEyN6thrust24THRUST_300001_SM_1000_NS8cuda_cub9__find_if7functorIS9_EEE10Policy1000EPS9_SI_iSF_S9_S9_NS7_10__identityEEEvT0_T1_T2_T3_T4_T6__param_2,
	.param .align 1 .b8 _ZN3cub18CUB_300001_SM_10006detail6reduce28DeviceReduceSingleTileKernelINS2_10policy_hubIN4cuda3std3__45tupleIJblEEEyN6thrust24THRUST_300001_SM_1000_NS8cuda_cub9__find_if7functorIS9_EEE10Policy1000EPS9_SI_iSF_S9_S9_NS7_10__identityEEEvT0_T1_T2_T3_T4_T6__param_3[1],
	.param .align 8 .b8 _ZN3cub18CUB_300001_SM_10006detail6reduce28DeviceReduceSingleTileKernelINS2_10policy_hubIN4cuda3std3__45tupleIJblEEEyN6thrust24THRUST_300001_SM_1000_NS8cuda_cub9__find_if7functorIS9_EEE10Policy1000EPS9_SI_iSF_S9_S9_NS7_10__identityEEEvT0_T1_T2_T3_T4_T6__param_4[16],
	.param .align 1 .b8 _ZN3cub18CUB_300001_SM_10006detail6reduce28DeviceReduceSingleTileKernelINS2_10policy_hubIN4cuda3std3__45tupleIJblEEEyN6thrust24THRUST_300001_SM_1000_NS8cuda_cub9__find_if7functorIS9_EEE10Policy1000EPS9_SI_iSF_S9_S9_NS7_10__identityEEEvT0_T1_T2_T3_T4_T6__param_5[1]
)
.maxntid 256
.minnctapersm 1
{
	.reg .pred 	%p<188>;
	.reg .b16 	%rs<340>;
	.reg .b32 	%r<406>;
	.reg .b64 	%rd<359>;
	// demoted variable
	.shared .align 8 .b8 _ZZN3cub18CUB_300001_SM_10006detail6reduce28DeviceReduceSingleTileKernelINS2_10policy_hubIN4cuda3std3__45tupleIJblEEEyN6thrust24THRUST_300001_SM_1000_NS8cuda_cub9__find_if7functorIS9_EEE10Policy1000EPS9_SI_iSF_S9_S9_NS7_10__identityEEEvT0_T1_T2_T3_T4_T6_E12temp_storage[152];
	ld.param.u64 	%rd106, [_ZN3cub18CUB_300001_SM_10006detail6reduce28DeviceReduceSingleTileKernelINS2_10policy_hubIN4cuda3std3__45tupleIJblEEEyN6thrust24THRUST_300001_SM_1000_NS8cuda_cub9__find_if7functorIS9_EEE10Policy1000EPS9_SI_iSF_S9_S9_NS7_10__identityEEEvT0_T1_T2_T3_T4_T6__param_4+8];
	ld.param.u64 	%rd105, [_ZN3cub18CUB_300001_SM_10006detail6reduce28DeviceReduceSingleTileKernelINS2_10policy_hubIN4cuda3std3__45tupleIJblEEEyN6thrust24THRUST_300001_SM_1000_NS8cuda_cub9__find_if7functorIS9_EEE10Policy1000EPS9_SI_iSF_S9_S9_NS7_10__identityEEEvT0_T1_T2_T3_T4_T6__param_0];
	ld.param.u64 	%rd107, [_ZN3cub18CUB_300001_SM_10006detail6reduce28DeviceReduceSingleTileKernelINS2_10policy_hubIN4cuda3std3__45tupleIJblEEEyN6thrust24THRUST_300001_SM_1000_NS8cuda_cub9__find_if7functorIS9_EEE10Policy1000EPS9_SI_iSF_S9_S9_NS7_10__identityEEEvT0_T1_T2_T3_T4_T6__param_1];
	ld.param.u32 	%r38, [_ZN3cub18CUB_300001_SM_10006detail6reduce28DeviceReduceSingleTileKernelINS2_10policy_hubIN4cuda3std3__45tupleIJblEEEyN6thrust24THRUST_300001_SM_1000_NS8cuda_cub9__find_if7functorIS9_EEE10Policy1000EPS9_SI_iSF_S9_S9_NS7_10__identityEEEvT0_T1_T2_T3_T4_T6__param_2];
	ld.param.u8 	%rs82, [_ZN3cub18CUB_300001_SM_10006detail6reduce28DeviceReduceSingleTileKernelINS2_10policy_hubIN4cuda3std3__45tupleIJblEEEyN6thrust24THRUST_300001_SM_1000_NS8cuda_cub9__find_if7functorIS9_EEE10Policy1000EPS9_SI_iSF_S9_S9_NS7_10__identityEEEvT0_T1_T2_T3_T4_T6__param_4];
	cvta.to.global.u64 	%rd1, %rd107;
	setp.ne.s32 	%p1, %r38, 0;
	@%p1 bra 	$L__BB18_3;
	mov.u32 	%r392, %tid.x;
	setp.ne.s32 	%p187, %r392, 0;
	@%p187 bra 	$L__BB18_112;
	st.global.u8 	[%rd1], %rs82;
	st.global.u64 	[%rd1+8], %rd106;
	bra.uni 	$L__BB18_112;
$L__BB18_3:
	setp.gt.s32 	%p2, %r38, 1023;
	@%p2 bra 	$L__BB18_74;
	mov.u32 	%r1, %tid.x;
	setp.ge.s32 	%p77, %r1, %r38;
	mov.b16 	%rs311, 0;
	mov.b64 	%rd329, 0;
	mov.u32 	%r396, %r1;
	@%p77 bra 	$L__BB18_6;
	mul.wide.u32 	%rd234, %r1, 16;
	add.s64 	%rd231, %rd105, %rd234;
	// begin inline asm
	ld.global.nc.u64 %rd230, [%rd231];
	// end inline asm
	add.s64 	%rd233, %rd231, 8;
	// begin inline asm
	ld.global.nc.u64 %rd329, [%rd233];
	// end inline asm
	cvt.u16.u64 	%rs311, %rd230;
	add.s32 	%r396, %r1, 256;
$L__BB18_6:
	setp.ge.s32 	%p78, %r396, %r38;
	@%p78 bra 	$L__BB18_12;
	not.b32 	%r158, %r396;
	add.s32 	%r4, %r38, %r158;
	and.b32  	%r159, %r4, 768;
	setp.eq.s32 	%p79, %r159, 768;
	@%p79 bra 	$L__BB18_10;
	mul.wide.u32 	%rd236, %r396, 16;
	add.s64 	%rd323, %rd105, %rd236;
	shr.u32 	%r160, %r4, 8;
	add.s32 	%r161, %r160, 1;
	and.b32  	%r162, %r161, 3;
	neg.s32 	%r394, %r162;
$L__BB18_9:
	.pragma "nounroll";
	// begin inline asm
	ld.global.nc.u64 %rd237, [%rd323];
	// end inline asm
	add.s64 	%rd240, %rd323, 8;
	// begin inline asm
	ld.global.nc.u64 %rd239, [%rd240];
	// end inline asm
	cvt.u16.u64 	%rs190, %rd237;
	and.b16  	%rs191, %rs190, 255;
	and.b16  	%rs192, %rs311, 255;
	setp.eq.s16 	%p80, %rs192, 0;
	setp.eq.s16 	%p81, %rs191, 0;
	min.s64 	%rd241, %rd239, %rd329;
	selp.b64 	%rd242, %rd329, %rd241, %p81;
	selp.b64 	%rd329, %rd239, %rd242, %p80;
	selp.b16 	%rs193, %rs311, 1, %p81;
	selp.b16 	%rs311, %rs190, %rs193, %p80;
	add.s32 	%r396, %r396, 256;
	add.s64 	%rd323, %rd323, 4096;
	add.s32 	%r394, %r394, 1;
	setp.ne.s32 	%p82, %r394, 0;
	@%p82 bra 	$L__BB18_9;
$L__BB18_10:
	setp.lt.u32 	%p83, %r4, 768;
	@%p83 bra 	$L__BB18_12;
$L__BB18_11:
	mul.wide.s32 	%rd259, %r396, 16;
	add.s64 	%rd244, %rd105, %rd259;
	// begin inline asm
	ld.global.nc.u64 %rd243, [%rd244];
	// end inline asm
	add.s64 	%rd246, %rd244, 8;
	// begin inline asm
	ld.global.nc.u64 %rd245, [%rd246];
	// end inline asm
	cvt.u16.u64 	%rs194, %rd243;
	and.b16  	%rs195, %rs194, 255;
	and.b16  	%rs196, %rs311, 255;
	setp.eq.s16 	%p84, %rs196, 0;
	setp.eq.s16 	%p85, %rs195, 0;
	min.s64 	%rd260, %rd245, %rd329;
	selp.b64 	%rd261, %rd329, %rd260, %p85;
	selp.b64 	%rd262, %rd245, %rd261, %p84;
	selp.b16 	%rs197, %rs311, 1, %p85;
	selp.b16 	%rs198, %rs194, %rs197, %p84;
	and.b16  	%rs199, %rs198, 255;
	add.s64 	%rd248, %rd244, 4096;
	// begin inline asm
	ld.global.nc.u64 %rd247, [%rd248];
	// end inline asm
	add.s64 	%rd250, %rd244, 4104;
	// begin inline asm
	ld.global.nc.u64 %rd249, [%rd250];
	// end inline asm
	cvt.u16.u64 	%rs200, %rd247;
	and.b16  	%rs201, %rs200, 255;
	setp.eq.s16 	%p86, %rs199, 0;
	setp.eq.s16 	%p87, %rs201, 0;
	min.s64 	%rd263, %rd249, %rd262;
	selp.b64 	%rd264, %rd262, %rd263, %p87;
	selp.b64 	%rd265, %rd249, %rd264, %p86;
	selp.b16 	%rs202, %rs198, 1, %p87;
	selp.b16 	%rs203, %rs200, %rs202, %p86;
	and.b16  	%rs204, %rs203, 255;
	add.s64 	%rd252, %rd244, 8192;
	// begin inline asm
	ld.global.nc.u64 %rd251, [%rd252];
	// end inline asm
	add.s64 	%rd254, %rd244, 8200;
	// begin inline asm
	ld.global.nc.u64 %rd253, [%rd254];
	// end inline asm
	cvt.u16.u64 	%rs205, %rd251;
	and.b16  	%rs206, %rs205, 255;
	setp.eq.s16 	%p88, %rs204, 0;
	setp.eq.s16 	%p89, %rs206, 0;
	min.s64 	%rd266, %rd253, %rd265;
	selp.b64 	%rd267, %rd265, %rd266, %p89;
	selp.b64 	%rd268, %rd253, %rd267, %p88;
	selp.b16 	%rs207, %rs203, 1, %p89;
	selp.b16 	%rs208, %rs205, %rs207, %p88;
	and.b16  	%rs209, %rs208, 255;
	add.s64 	%rd256, %rd244, 12288;
	// begin inline asm
	ld.global.nc.u64 %rd255, [%rd256];
	// end inline asm
	add.s64 	%rd258, %rd244, 12296;
	// begin inline asm
	ld.global.nc.u64 %rd257, [%rd258];
	// end inline asm
	cvt.u16.u64 	%rs210, %rd255;
	and.b16  	%rs211, %rs210, 255;
	setp.eq.s16 	%p90, %rs209, 0;
	setp.eq.s16 	%p91, %rs211, 0;
	min.s64 	%rd269, %rd257, %rd268;
	selp.b64 	%rd270, %rd268, %rd269, %p91;
	selp.b64 	%rd329, %rd257, %rd270, %p90;
	selp.b16 	%rs212, %rs208, 1, %p91;
	selp.b16 	%rs311, %rs210, %rs212, %p90;
	add.s32 	%r396, %r396, 1024;
	setp.lt.s32 	%p92, %r396, %r38;
	@%p92 bra 	$L__BB18_11;
$L__BB18_12:
	setp.lt.s32 	%p93, %r38, 256;
	@%p93 bra 	$L__BB18_37;
	// begin inline asm
	mov.u32 %r281, %laneid;
	// end inline asm
	cvt.u32.u16 	%r302, %rs311;
	and.b32  	%r283, %r302, 255;
	mov.b32 	%r299, 1;
	mov.b32 	%r300, 31;
	mov.b32 	%r301, -1;
	// begin inline asm
	shfl.sync.down.b32 %r282, %r283, %r299, %r300, %r301;
	// end inline asm
	// begin inline asm
	shfl.sync.down.b32 %r287, %r288, %r299, %r300, %r301;
	// end inline asm
	mov.b64 	{%r293, %r298}, %rd329;
	// begin inline asm
	shfl.sync.down.b32 %r292, %r293, %r299, %r300, %r301;
	// end inline asm
	// begin inline asm
	shfl.sync.down.b32 %r297, %r298, %r299, %r300, %r301;
	// end inline asm
	mov.b64 	%rd14, {%r292, %r297};
	cvt.u16.u32 	%rs10, %r282;
	setp.gt.s32 	%p143, %r281, 30;
	@%p143 bra 	$L__BB18_17;
	and.b16  	%rs254, %rs311, 255;
	setp.eq.s16 	%p144, %rs254, 0;
	and.b16  	%rs255, %rs10, 255;
	setp.eq.s16 	%p145, %rs255, 0;
	or.pred  	%p146, %p144, %p145;
	@%p146 bra 	$L__BB18_16;
	min.s64 	%rd329, %rd14, %rd329;
	mov.b16 	%rs311, 1;
	bra.uni 	$L__BB18_17;
$L__BB18_16:
	setp.eq.s16 	%p147, %rs254, 0;
	selp.b64 	%rd329, %rd14, %rd329, %p147;
	selp.b16 	%rs311, %rs10, %rs311, %p147;
$L__BB18_17:
	cvt.u32.u16 	%r323, %rs311;
	and.b32  	%r304, %r323, 255;
	mov.b32 	%r320, 2;
	mov.b32 	%r321, 31;
	mov.b32 	%r322, -1;
	// begin inline asm
	shfl.sync.down.b32 %r303, %r304, %r320, %r321, %r322;
	// end inline asm
	// begin inline asm
	shfl.sync.down.b32 %r308, %r309, %r320, %r321, %r322;
	// end inline asm
	mov.b64 	{%r314, %r319}, %rd329;
	// begin inline asm
	shfl.sync.down.b32 %r313, %r314, %r320, %r321, %r322;
	// end inline asm
	// begin inline asm
	shfl.sync.down.b32 %r318, %r319, %r320, %r321, %r322;
	// end inline asm
	mov.b64 	%rd18, {%r313, %r318};
	cvt.u16.u32 	%rs13, %r303;
	setp.gt.s32 	%p148, %r281, 29;
	@%p148 bra 	$L__BB18_21;
	and.b16  	%rs258, %rs311, 255;
	setp.eq.s16 	%p149, %rs258, 0;
	and.b16  	%rs259, %rs13, 255;
	setp.eq.s16 	%p150, %rs259, 0;
	or.pred  	%p151, %p149, %p150;
	@%p151 bra 	$L__BB18_20;
	min.s64 	%rd329, %rd18, %rd329;
	mov.b16 	%rs311, 1;
	bra.uni 	$L__BB18_21;
$L__BB18_20:
	setp.eq.s16 	%p152, %rs258, 0;
	selp.b64 	%rd329, %rd18, %rd329, %p152;
	selp.b16 	%rs311, %rs13, %rs311, %p152;
$L__BB18_21:
	cvt.u32.u16 	%r344, %rs311;
	and.b32  	%r325, %r344, 255;
	mov.b32 	%r341, 4;
	mov.b32 	%r342, 31;
	mov.b32 	%r343, -1;
	// begin inline asm
	shfl.sync.down.b32 %r324, %r325, %r341, %r342, %r343;
	// end inline asm
	// begin inline asm
	shfl.sync.down.b32 %r329, %r330, %r341, %r342, %r343;
	// end inline asm
	mov.b64 	{%r335, %r340}, %rd329;
	// begin inline asm
	shfl.sync.down.b32 %r334, %r335, %r341, %r342, %r343;
	// end inline asm
	// begin inline asm
	shfl.sync.down.b32 %r339, %r340, %r341, %r342, %r343;
	// end inline asm
	mov.b64 	%rd22, {%r334, %r339};
	cvt.u16.u32 	%rs16, %r324;
	setp.gt.s32 	%p153, %r281, 27;
	@%p153 bra 	$L__BB18_25;
	and.b16  	%rs262, %rs311, 255;
	setp.eq.s16 	%p154, %rs262, 0;
	and.b16  	%rs263, %rs16, 255;
	setp.eq.s16 	%p155, %rs263, 0;
	or.pred  	%p156, %p154, %p155;
	@%p156 bra 	$L__BB18_24;
	min.s64 	%rd329, %rd22, %rd329;
	mov.b16 	%rs311, 1;
	bra.uni 	$L__BB18_25;
$L__BB18_24:
	setp.eq.s16 	%p157, %rs262, 0;
	selp.b64 	%rd329, %rd22, %rd329, %p157;
	selp.b16 	%rs311, %rs16, %rs311, %p157;
$L__BB18_25:
	cvt.u32.u16 	%r365, %rs311;
	and.b32  	%r346, %r365, 255;
	mov.b32 	%r362, 8;
	mov.b32 	%r363, 31;
	mov.b32 	%r364, -1;
	// begin inline asm
	shfl.sync.down.b32 %r345, %r346, %r362, %r363, %r364;
	// end inline asm
	// begin inline asm
	shfl.sync.down.b32 %r350, %r351, %r362, %r363, %r364;
	// end inline asm
	mov.b64 	{%r356, %r361}, %rd329;
	// begin inline asm
	shfl.sync.down.b32 %r355, %r356, %r362, %r363, %r364;
	// end inline asm
	// begin inline asm
	shfl.sync.down.b32 %r360, %r361, %r362, %r363, %r364;
	// end inline asm
	mov.b64 	%rd26, {%r355, %r360};
	cvt.u16.u32 	%rs19, %r345;
	setp.gt.s32 	%p158, %r281, 23;
	@%p158 bra 	$L__BB18_29;
	and.b16  	%rs266, %rs311, 255;
	setp.eq.s16 	%p159, %rs266, 0;
	and.b16  	%rs267, %rs19, 255;
	setp.eq.s16 	%p160, %rs267, 0;
	or.pred  	%p161, %p159, %p160;
	@%p161 bra 	$L__BB18_28;
	min.s64 	%rd329, %rd26, %rd329;
	mov.b16 	%rs311, 1;
	bra.uni 	$L__BB18_29;
$L__BB18_28:
	setp.eq.s16 	%p162, %rs266, 0;
	selp.b64 	%rd329, %rd26, %rd329, %p162;
	selp.b16 	%rs311, %rs19, %rs311, %p162;
$L__BB18_29:
	cvt.u32.u16 	%r386, %rs311;
	and.b32  	%r367, %r386, 255;
	mov.b32 	%r383, 16;
	mov.b32 	%r384, 31;
	mov.b32 	%r385, -1;
	// begin inline asm
	shfl.sync.down.b32 %r366, %r367, %r383, %r384, %r385;
	// end inline asm
	// begin inline asm
	shfl.sync.down.b32 %r371, %r372, %r383, %r384, %r385;
	// end inline asm
	mov.b64 	{%r377, %r382}, %rd329;
	// begin inline asm
	shfl.sync.down.b32 %r376, %r377, %r383, %r384, %r385;
	// end inline asm
	// begin inline asm
	shfl.sync.down.b32 %r381, %r382, %r383, %r384, %r385;
	// end inline asm
	mov.b64 	%rd30, {%r376, %r381};
	cvt.u16.u32 	%rs22, %r366;
	setp.gt.s32 	%p163, %r281, 15;
	@%p163 bra 	$L__BB18_33;
	and.b16  	%rs270, %rs311, 255;
	setp.eq.s16 	%p164, %rs270, 0;
	and.b16  	%rs271, %rs22, 255;
	setp.eq.s16 	%p165, %rs271, 0;
	or.pred  	%p166, %p164, %p165;
	@%p166 bra 	$L__BB18_32;
	min.s64 	%rd329, %rd30, %rd329;
	mov.b16 	%rs311, 1;
	bra.uni 	$L__BB18_33;
$L__BB18_32:
	setp.eq.s16 	%p167, %rs270, 0;
	selp.b64 	%rd329, %rd30, %rd329, %p167;
	selp.b16 	%rs311, %rs22, %rs311, %p167;
$L__BB18_33:
	setp.ne.s32 	%p168, %r281, 0;
	@%p168 bra 	$L__BB18_35;
	shr.u32 	%r387, %r1, 1;
	and.b32  	%r388, %r387, 496;
	mov.u32 	%r389, _ZZN3cub18CUB_300001_SM_10006detail6reduce28DeviceReduceSingleTileKernelINS2_10policy_hubIN4cuda3std3__45tupleIJblEEEyN6thrust24THRUST_300001_SM_1000_NS8cuda_cub9__find_if7functorIS9_EEE10Policy1000EPS9_SI_iSF_S9_S9_NS7_10__identityEEEvT0_T1_T2_T3_T4_T6_E12temp_storage;
	add.s32 	%r390, %r389, %r388;
	st.shared.u8 	[%r390+8], %rs311;
	st.shared.u64 	[%r390+16], %rd329;
$L__BB18_35:
	bar.sync 	0;
	setp.ne.s32 	%p169, %r1, 0;
	@%p169 bra 	$L__BB18_110;
	ld.shared.u8 	%rs274, [_ZZN3cub18CUB_300001_SM_10006detail6reduce28DeviceReduceSingleTileKernelINS2_10policy_hubIN4cuda3std3__45tupleIJblEEEyN6thrust24THRUST_300001_SM_1000_NS8cuda_cub9__find_if7functorIS9_EEE10Policy1000EPS9_SI_iSF_S9_S9_NS7_10__identityEEEvT0_T1_T2_T3_T4_T6_E12temp_storage+24];
	ld.shared.u64 	%rd292, [_ZZN3cub18CUB_300001_SM_10006detail6reduce28DeviceReduceSingleTileKernelINS2_10policy_hubIN4cuda3std3__45tupleIJblEEEyN6thrust24THRUST_300001_SM_1000_NS8cuda_cub9__find_if7functorIS9_EEE10Policy1000EPS9_SI_iSF_S9_S9_NS7_10__identityEEEvT0_T1_T2_T3_T4_T6_E12temp_storage+32];
	and.b16  	%rs275, %rs311, 255;
	setp.eq.s16 	%p170, %rs275, 0;
	setp.eq.s16 	%p171, %rs274, 0;
	min.s64 	%rd293, %rd292, %rd329;
	selp.b64 	%rd294, %rd329, %rd293, %p171;
	selp.b64 	%rd295, %rd292, %rd294, %p170;
	selp.b16 	%rs276, %rs311, 1, %p171;
	selp.b16 	%rs277, %rs274, %rs276, %p170;
	and.b16  	%rs278, %rs277, 255;
	ld.shared.u8 	%rs279, [_ZZN3cub18CUB_300001_SM_10006detail6reduce28DeviceReduceSingleTileKernelINS2_10policy_hubIN4cuda3std3__45tupleIJblEEEyN6thrust24THRUST_300001_SM_1000_NS8cuda_cub9__find_if7functorIS9_EEE10Policy1000EPS9_SI_iSF_S9_S9_NS7_10__identityEEEvT0_T1_T2_T3_T4_T6_E12temp_storage+40];
	ld.shared.u64 	%rd296, [_ZZN3cub18CUB_300001_SM_10006detail6reduce28DeviceReduceSingleTileKernelINS2_10policy_hubIN4cuda3std3__45tupleIJblEEEyN6thrust24THRUST_300001_SM_1000_NS8cuda_cub9__find_if7functorIS9_EEE10Policy1000EPS9_SI_iSF_S9_S9_NS7_10__identityEEEvT0_T1_T2_T3_T4_T6_E12temp_storage+48];
	setp.eq.s16 	%p172, %rs278, 0;
	setp.eq.s16 	%p173, %rs279, 0;
	min.s64 	%rd297, %rd296, %rd295;
	selp.b64 	%rd298, %rd295, %rd297, %p173;
	selp.b64 	%rd299, %rd296, %rd298, %p172;
	selp.b16 	%rs280, %rs277, 1, %p173;
	selp.b16 	%rs281, %rs279, %rs280, %p172;
	and.b16  	%rs282, %rs281, 255;
	ld.shared.u8 	%rs283, [_ZZN3cub18CUB_300001_SM_10006detail6reduce28DeviceReduceSingleTileKernelINS2_10policy_hubIN4cuda3std3__45tupleIJblEEEyN6thrust24THRUST_300001_SM_1000_NS8cuda_cub9__find_if7functorIS9_EEE10Policy1000EPS9_SI_iSF_S9_S9_NS7_10__identityEEEvT0_T1_T2_T3_T4_T6_E12temp_storage+56];
	ld.shared.u64 	%rd300, [_ZZN3cub18CUB_300001_SM_10006detail6reduce28DeviceReduceSingleTileKernelINS2_10policy_hubIN4cuda3std3__45tupleIJblEEEyN6thrust24THRUST_300001_SM_1000_NS8cuda_cub9__find_if7functorIS9_EEE10Policy1000EPS9_SI_iSF_S9_S9_NS7_10__identityEEEvT0_T1_T2_T3_T4_T6_E12temp_storage+64];
	setp.eq.s16 	%p174, %rs282, 0;
	setp.eq.s16 	%p175, %rs283, 0;
	min.s64 	%rd301, %rd300, %rd299;
	selp.b16 	%rs284, %rs281, 1, %p175;
	selp.b16 	%rs285, %rs283, %rs284, %p174;
	and.b16  	%rs286, %rs285, 255;
	selp.b64 	%rd302, %rd299, %rd301, %p175;
	selp.b64 	%rd303, %rd300, %rd302, %p174;
	ld.shared.u8 	%rs287, [_ZZN3cub18CUB_300001_SM_10006detail6reduce28DeviceReduceSingleTileKernelINS2_10policy_hubIN4cuda3std3__45tupleIJblEEEyN6thrust24THRUST_300001_SM_1000_NS8cuda_cub9__find_if7functorIS9_EEE10Policy1000EPS9_SI_iSF_S9_S9_NS7_10__identityEEEvT0_T1_T2_T3_T4_T6_E12temp_storage+72];
	ld.shared.u64 	%rd304, [_ZZN3cub18CUB_300001_SM_10006detail6reduce28DeviceReduceSingleTileKernelINS2_10policy_hubIN4cuda3std3__45tupleIJblEEEyN6thrust24THRUST_300001_SM_1000_NS8cuda_cub9__find_if7functorIS9_EEE10Policy1000EPS9_SI_iSF_S9_S9_NS7_10__identityEEEvT0_T1_T2_T3_T4_T6_E12temp_storage+80];
	setp.eq.s16 	%p176, %rs286, 0;
	setp.eq.s16 	%p177, %rs287, 0;
	min.s64 	%rd305, %rd304, %rd303;
	selp.b16 	%rs288, %rs285, 1, %p177;
	selp.b16 	%rs289, %rs287, %rs288, %p176;
	and.b16  	%rs290, %rs289, 255;
	selp.b64 	%rd306, %rd303, %rd305, %p177;
	selp.b64 	%rd307, %rd304, %rd306, %p176;
	ld.shared.u8 	%rs291, [_ZZN3cub18CUB_300001_SM_10006detail6reduce28DeviceReduceSingleTileKernelINS2_10policy_hubIN4cuda3std3__45tupleIJblEEEyN6thrust24THRUST_300001_SM_1000_NS8cuda_cub9__find_if7functorIS9_EEE10Policy1000EPS9_SI_iSF_S9_S9_NS7_10__identityEEEvT0_T1_T2_T3_T4_T6_E12temp_storage+88];
	ld.shared.u64 	%rd308, [_ZZN3cub18CUB_300001_SM_10006detail6reduce28DeviceReduceSingleTileKernelINS2_10policy_hubIN4cuda3std3__45tupleIJblEEEyN6thrust24THRUST_300001_SM_1000_NS8cuda_cub9__find_if7functorIS9_EEE10Policy1000EPS9_SI_iSF_S9_S9_NS7_10__identityEEEvT0_T1_T2_T3_T4_T6_E12temp_storage+96];
	setp.eq.s16 	%p178, %rs290, 0;
	setp.eq.s16 	%p179, %rs291, 0;
	min.s64 	%rd309, %rd308, %rd307;
	selp.b16 	%rs292, %rs289, 1, %p179;
	selp.b16 	%rs293, %rs291, %rs292, %p178;
	and.b16  	%rs294, %rs293, 255;
	selp.b64 	%rd310, %rd307, %rd309, %p179;
	selp.b64 	%rd311, %rd308, %rd310, %p178;
	ld.shared.u8 	%rs295, [_ZZN3cub18CUB_300001_SM_10006detail6reduce28DeviceReduceSingleTileKernelINS2_10policy_hubIN4cuda3std3__45tupleIJblEEEyN6thrust24THRUST_300001_SM_1000_NS8cuda_cub9__find_if7functorIS9_EEE10Policy1000EPS9_SI_iSF_S9_S9_NS7_10__identityEEEvT0_T1_T2_T3_T4_T6_E12temp_storage+104];
	ld.shared.u64 	%rd312, [_ZZN3cub18CUB_300001_SM_10006detail6reduce28DeviceReduceSingleTileKernelINS2_10policy_hubIN4cuda3std3__45tupleIJblEEEyN6thrust24THRUST_300001_SM_1000_NS8cuda_cub9__find_if7functorIS9_EEE10Policy1000EPS9_SI_iSF_S9_S9_NS7_10__identityEEEvT0_T1_T2_T3_T4_T6_E12temp_storage+112];
	setp.eq.s16 	%p180, %rs294, 0;
	setp.eq.s16 	%p181, %rs295, 0;
	min.s64 	%rd313, %rd312, %rd311;
	selp.b16 	%rs296, %rs293, 1, %p181;
	selp.b16 	%rs297, %rs295, %rs296, %p180;
	and.b16  	%rs298, %rs297, 255;
	selp.b64 	%rd314, %rd311, %rd313, %p181;
	selp.b64 	%rd315, %rd312, %rd314, %p180;
	ld.shared.u8 	%rs299, [_ZZN3cub18CUB_300001_SM_10006detail6reduce28DeviceReduceSingleTileKernelINS2_10policy_hubIN4cuda3std3__45tupleIJblEEEyN6thrust24THRUST_300001_SM_1000_NS8cuda_cub9__find_if7functorIS9_EEE10Policy1000EPS9_SI_iSF_S9_S9_NS7_10__identityEEEvT0_T1_T2_T3_T4_T6_E12temp_storage+120];
	ld.shared.u64 	%rd316, [_ZZN3cub18CUB_300001_SM_10006detail6reduce28DeviceReduceSingleTileKernelINS2_10policy_hubIN4cuda3std3__45tupleIJblEEEyN6thrust24THRUST_300001_SM_1000_NS8cuda_cub9__find_if7functorIS9_EEE10Policy1000EPS9_SI_iSF_S9_S9_NS7_10__identityEEEvT0_T1_T2_T3_T4_T6_E12temp_storage+128];
	setp.eq.s16 	%p182, %rs298, 0;
	setp.eq.s16 	%p183, %rs299, 0;
	min.s64 	%rd317, %rd316, %rd315;
	selp.b16 	%rs300, %rs297, 1, %p183;
	selp.b16 	%rs311, %rs299, %rs300, %p182;
	selp.b64 	%rd318, %rd315, %rd317, %p183;
	selp.b64 	%rd329, %rd316, %rd318, %p182;
	bra.uni 	$L__BB18_110;
$L__BB18_37:
	// begin inline asm
	mov.u32 %r163, %laneid;
	// end inline asm
	and.b32  	%r184, %r1, 992;
	add.s32 	%r185, %r184, 32;
	setp.gt.s32 	%p94, %r185, %r38;
	not.b32 	%r186, %r184;
	add.s32 	%r187, %r38, %r186;
	selp.b32 	%r182, %r187, 31, %p94;
	cvt.u32.u16 	%r188, %rs311;
	and.b32  	%r165, %r188, 255;
	mov.b32 	%r181, 1;
	mov.b32 	%r183, -1;
	// begin inline asm
	shfl.sync.down.b32 %r164, %r165, %r181, %r182, %r183;
	// end inline asm
	// begin inline asm
	shfl.sync.down.b32 %r169, %r170, %r181, %r182, %r183;
	// end inline asm
	mov.b64 	{%r175, %r180}, %rd329;
	// begin inline asm
	shfl.sync.down.b32 %r174, %r175, %r181, %r182, %r183;
	// end inline asm
	// begin inline asm
	shfl.sync.down.b32 %r179, %r180, %r181, %r182, %r183;
	// end inline asm
	mov.b64 	%rd35, {%r174, %r179};
	cvt.u16.u32 	%rs26, %r164;
	setp.ge.s32 	%p95, %r163, %r182;
	@%p95 bra 	$L__BB18_41;
	and.b16  	%rs213, %rs311, 255;
	setp.eq.s16 	%p96, %rs213, 0;
	and.b16  	%rs214, %rs26, 255;
	setp.eq.s16 	%p97, %rs214, 0;
	or.pred  	%p98, %p96, %p97;
	@%p98 bra 	$L__BB18_40;
	min.s64 	%rd329, %rd35, %rd329;
	mov.b16 	%rs311, 1;
	bra.uni 	$L__BB18_41;
$L__BB18_40:
	setp.eq.s16 	%p99, %rs213, 0;
	selp.b16 	%rs311, %rs26, %rs311, %p99;
	selp.b64 	%rd329, %rd35, %rd329, %p99;
$L__BB18_41:
	cvt.u32.u16 	%r209, %rs311;
	and.b32  	%r190, %r209, 255;
	mov.b32 	%r206, 2;
	mov.b32 	%r208, -1;
	// begin inline asm
	shfl.sync.down.b32 %r189, %r190, %r206, %r182, %r208;
	// end inline asm
	// begin inline asm
	shfl.sync.down.b32 %r194, %r195, %r206, %r182, %r208;
	// end inline asm
	mov.b64 	{%r200, %r205}, %rd329;
	// begin inline asm
	shfl.sync.down.b32 %r199, %r200, %r206, %r182, %r208;
	// end inline asm
	// begin inline asm
	shfl.sync.down.b32 %r204, %r205, %r206, %r182, %r208;
	// end inline asm
	mov.b64 	%rd39, {%r199, %r204};
	cvt.u16.u32 	%rs29, %r189;
	add.s32 	%r210, %r163, 2;
	setp.gt.s32 	%p100, %r210, %r182;
	@%p100 bra 	$L__BB18_45;
	and.b16  	%rs217, %rs311, 255;
	setp.eq.s16 	%p101, %rs217, 0;
	and.b16  	%rs218, %rs29, 255;
	setp.eq.s16 	%p102, %rs218, 0;
	or.pred  	%p103, %p101, %p102;
	@%p103 bra 	$L__BB18_44;
	min.s64 	%rd329, %rd39, %rd329;
	mov.b16 	%rs311, 1;
	bra.uni 	$L__BB18_45;
$L__BB18_44:
	setp.eq.s16 	%p104, %rs217, 0;
	selp.b16 	%rs311, %rs29, %rs311, %p104;
	selp.b64 	%rd329, %rd39, %rd329, %p104;
$L__BB18_45:
	cvt.u32.u16 	%r231, %rs311;
	and.b32  	%r212, %r231, 255;
	mov.b32 	%r228, 4;
	mov.b32 	%r230, -1;
	// begin inline asm
	shfl.sync.down.b32 %r211, %r212, %r228, %r182, %r230;
	// end inline asm
	// begin inline asm
	shfl.sync.down.b32 %r216, %r217, %r228, %r182, %r230;
	// end inline asm
	mov.b64 	{%r222, %r227}, %rd329;
	// begin inline asm
	shfl.sync.down.b32 %r221, %r222, %r228, %r182, %r230;
	// end inline asm
	// begin inline asm
	shfl.sync.down.b32 %r226, %r227, %r228, %r182, %r230;
	// end inline asm
	mov.b64 	%rd43, {%r221, %r226};
	cvt.u16.u32 	%rs32, %r211;
	add.s32 	%r232, %r163, 4;
	setp.gt.s32 	%p105, %r232, %r182;
	@%p105 bra 	$L__BB18_49;
	and.b16  	%rs221, %rs311, 255;
	setp.eq.s16 	%p106, %rs221, 0;
	and.b16  	%rs222, %rs32, 255;
	setp.eq.s16 	%p107, %rs222, 0;
	or.pred  	%p108, %p106, %p107;
	@%p108 bra 	$L__BB18_48;
	min.s64 	%rd329, %rd43, %rd329;
	mov.b16 	%rs311, 1;
	bra.uni 	$L__BB18_49;
$L__BB18_48:
	setp.eq.s16 	%p109, %rs221, 0;
	selp.b16 	%rs311, %rs32, %rs311, %p109;
	selp.b64 	%rd329, %rd43, %rd329, %p109;
$L__BB18_49:
	cvt.u32.u16 	%r253, %rs311;
	and.b32  	%r234, %r253, 255;
	mov.b32 	%r250, 8;
	mov.b32 	%r252, -1;
	// begin inline asm
	shfl.sync.down.b32 %r233, %r234, %r250, %r182, %r252;
	// end inline asm
	// begin inline asm
	shfl.sync.down.b32 %r238, %r239, %r250, %r182, %r252;
	// end inline asm
	mov.b64 	{%r244, %r249}, %rd329;
	// begin inline asm
	shfl.sync.down.b32 %r243, %r244, %r250, %r182, %r252;
	// end inline asm
	// begin inline asm
	shfl.sync.down.b32 %r248, %r249, %r250, %r182, %r252;
	// end inline asm
	mov.b64 	%rd47, {%r243, %r248};
	cvt.u16.u32 	%rs35, %r233;
	add.s32 	%r254, %r163, 8;
	setp.gt.s32 	%p110, %r254, %r182;
	@%p110 bra 	$L__BB18_53;
	and.b16  	%rs225, %rs311, 255;
	setp.eq.s16 	%p111, %rs225, 0;
	and.b16  	%rs226, %rs35, 255;
	setp.eq.s16 	%p112, %rs226, 0;
	or.pred  	%p113, %p111, %p112;
	@%p113 bra 	$L__BB18_52;
	min.s64 	%rd329, %rd47, %rd329;
	mov.b16 	%rs311, 1;
	bra.uni 	$L__BB18_53;
$L__BB18_52:
	setp.eq.s16 	%p114, %rs225, 0;
	selp.b16 	%rs311, %rs35, %rs311, %p114;
	selp.b64 	%rd329, %rd47, %rd329, %p114;
$L__BB18_53:
	cvt.u32.u16 	%r275, %rs311;
	and.b32  	%r256, %r275, 255;
	mov.b32 	%r272, 16;
	mov.b32 	%r274, -1;
	// begin inline asm
	shfl.sync.down.b32 %r255, %r256, %r272, %r182, %r274;
	// end inline asm
	// begin inline asm
	shfl.sync.down.b32 %r260, %r261, %r272, %r182, %r274;
	// end inline asm
	mov.b64 	{%r266, %r271}, %rd329;
	// begin inline asm
	shfl.sync.down.b32 %r265, %r266, %r272, %r182, %r274;
	// end inline asm
	// begin inline asm
	shfl.sync.down.b32 %r270, %r271, %r272, %r182, %r274;
	// end inline asm
	mov.b64 	%rd51, {%r265, %r270};
	cvt.u16.u32 	%rs38, %r255;
	add.s32 	%r276, %r163, 16;
	setp.gt.s32 	%p115, %r276, %r182;
	@%p115 bra 	$L__BB18_57;
	and.b16  	%rs229, %rs311, 255;
	setp.eq.s16 	%p116, %rs229, 0;
	and.b16  	%rs230, %rs38, 255;
	setp.eq.s16 	%p117, %rs230, 0;
	or.pred  	%p118, %p116, %p117;
	@%p118 bra 	$L__BB18_56;
	min.s64 	%rd329, %rd51, %rd329;
	mov.b16 	%rs311, 1;
	bra.uni 	$L__BB18_57;
$L__BB18_56:
	setp.eq.s16 	%p119, %rs229, 0;
	selp.b16 	%rs311, %rs38, %rs311, %p119;
	selp.b64 	%rd329, %rd51, %rd329, %p119;
$L__BB18_57:
	setp.ne.s32 	%p120, %r163, 0;
	@%p120 bra 	$L__BB18_59;
	shr.u32 	%r277, %r1, 1;
	and.b32  	%r278, %r277, 496;
	mov.u32 	%r279, _ZZN3cub18CUB_300001_SM_10006detail6reduce28DeviceReduceSingleTileKernelINS2_10policy_hubIN4cuda3std3__45tupleIJblEEEyN6thrust24THRUST_300001_SM_1000_NS8cuda_cub9__find_if7functorIS9_EEE10Policy1000EPS9_SI_iSF_S9_S9_NS7_10__identityEEEvT0_T1_T2_T3_T4_T6_E12temp_storage;
	add.s32 	%r280, %r279, %r278;
	st.shared.u8 	[%r280+8], %rs311;
	st.shared.u64 	[%r280+16], %rd329;
$L__BB18_59:
	bar.sync 	0;
	setp.ne.s32 	%p121, %r1, 0;
	@%p121 bra 	$L__BB18_110;
	setp.lt.s32 	%p122, %r38, 33;
	@%p122 bra 	$L__BB18_62;
	ld.shared.u8 	%rs233, [_ZZN3cub18CUB_300001_SM_10006detail6reduce28DeviceReduceSingleTileKernelINS2_10policy_hubIN4cuda3std3__45tupleIJblEEEyN6thrust24THRUST_300001_SM_1000_NS8cuda_cub9__find_if7functorIS9_EEE10Policy1000EPS9_SI_iSF_S9_S9_NS7_10__identityEEEvT0_T1_T2_T3_T4_T6_E12temp_storage+24];
	ld.shared.u64 	%rd271, [_ZZN3cub18CUB_300001_SM_10006detail6reduce28DeviceReduceSingleTileKernelINS2_10policy_hubIN4cuda3std3__45tupleIJblEEEyN6thrust24THRUST_300001_SM_1000_NS8cuda_cub9__find_if7functorIS9_EEE10Policy1000EPS9_SI_iSF_S9_S9_NS7_10__identityEEEvT0_T1_T2_T3_T4_T6_E12temp_storage+32];
	and.b16  	%rs234, %rs311, 255;
	setp.eq.s16 	%p123, %rs234, 0;
	setp.eq.s16 	%p124, %rs233, 0;
	min.s64 	%rd272, %rd271, %rd329;
	selp.b16 	%rs235, %rs311, 1, %p124;
	selp.b16 	%rs311, %rs233, %rs235, %p123;
	selp.b64 	%rd273, %rd329, %rd272, %p124;
	selp.b64 	%rd329, %rd271, %rd273, %p123;
$L__BB18_62:
	setp.lt.s32 	%p125, %r38, 65;
	@%p125 bra 	$L__BB18_64;
	ld.shared.u8 	%rs236, [_ZZN3cub18CUB_300001_SM_10006detail6reduce28DeviceReduceSingleTileKernelINS2_10policy_hubIN4cuda3std3__45tupleIJblEEEyN6thrust24THRUST_300001_SM_1000_NS8cuda_cub9__find_if7functorIS9_EEE10Policy1000EPS9_SI_iSF_S9_S9_NS7_10__identityEEEvT0_T1_T2_T3_T4_T6_E12temp_storage+40];
	ld.shared.u64 	%rd274, [_ZZN3cub18CUB_300001_SM_10006detail6reduce28DeviceReduceSingleTileKernelINS2_10policy_hubIN4cuda3std3__45tupleIJblEEEyN6thrust24THRUST_300001_SM_1000_NS8cuda_cub9__find_if7functorIS9_EEE10Policy1000EPS9_SI_iSF_S9_S9_NS7_10__identityEEEvT0_T1_T2_T3_T4_T6_E12temp_storage+48];
	and.b16  	%rs237, %rs311, 255;
	setp.eq.s16 	%p126, %rs237, 0;
	setp.eq.s16 	%p127, %rs236, 0;
	min.s64 	%rd275, %rd274, %rd329;
	selp.b16 	%rs238, %rs311, 1, %p127;
	selp.b16 	%rs311, %rs236, %rs238, %p126;
	selp.b64 	%rd276, %rd329, %rd275, %p127;
	selp.b64 	%rd329, %rd274, %rd276, %p126;
$L__BB18_64:
	setp.lt.s32 	%p128, %r38, 97;
	@%p128 bra 	$L__BB18_66;
	ld.shared.u8 	%rs239, [_ZZN3cub18CUB_300001_SM_10006detail6reduce28DeviceReduceSingleTileKernelINS2_10policy_hubIN4cuda3std3__45tupleIJblEEEyN6thrust24THRUST_300001_SM_1000_NS8cuda_cub9__find_if7functorIS9_EEE10Policy1000EPS9_SI_iSF_S9_S9_NS7_10__identityEEEvT0_T1_T2_T3_T4_T6_E12temp_storage+56];
	ld.shared.u64 	%rd277, [_ZZN3cub18CUB_300001_SM_10006detail6reduce28DeviceReduceSingleTileKernelINS2_10policy_hubIN4cuda3std3__45tupleIJblEEEyN6thrust24THRUST_300001_SM_1000_NS8cuda_cub9__find_if7functorIS9_EEE10Policy1000EPS9_SI_iSF_S9_S9_NS7_10__identityEEEvT0_T1_T2_T3_T4_T6_E12temp_storage+64];
	and.b16  	%rs240, %rs311, 255;
	setp.eq.s16 	%p129, %rs240, 0;
	setp.eq.s16 	%p130, %rs239, 0;
	min.s64 	%rd278, %rd277, %rd329;
	selp.b16 	%rs241, %rs311, 1, %p130;
	selp.b16 	%rs311, %rs239, %rs241, %p129;
	selp.b64 	%rd279, %rd329, %rd278, %p130;
	selp.b64 	%rd329, %rd277, %rd279, %p129;
$L__BB18_66:
	setp.lt.s32 	%p131, %r38, 129;
	@%p131 bra 	$L__BB18_68;
	ld.shared.u8 	%rs242, [_ZZN3cub18CUB_300001_SM_10006detail6reduce28DeviceReduceSingleTileKernelINS2_10policy_hubIN4cuda3std3__45tupleIJblEEEyN6thrust24THRUST_300001_SM_1000_NS8cuda_cub9__find_if7functorIS9_EEE10Policy1000EPS9_SI_iSF_S9_S9_NS7_10__identityEEEvT0_T1_T2_T3_T4_T6_E12temp_storage+72];
	ld.shared.u64 	%rd280, [_ZZN3cub18CUB_300001_SM_10006detail6reduce28DeviceReduceSingleTileKernelINS2_10policy_hubIN4cuda3std3__45tupleIJblEEEyN6thrust24THRUST_300001_SM_1000_NS8cuda_cub9__find_if7functorIS9_EEE10Policy1000EPS9_SI_iSF_S9_S9_NS7_10__identityEEEvT0_T1_T2_T3_T4_T6_E12temp_storage+80];
	and.b16  	%rs243, %rs311, 255;
	setp.eq.s16 	%p132, %rs243, 0;
	setp.eq.s16 	%p133, %rs242, 0;
	min.s64 	%rd281, %rd280, %rd329;
	selp.b16 	%rs244, %rs311, 1, %p133;
	selp.b16 	%rs311, %rs242, %rs244, %p132;
	selp.b64 	%rd282, %rd329, %rd281, %p133;
	selp.b64 	%rd329, %rd280, %rd282, %p132;
$L__BB18_68:
	setp.lt.s32 	%p134, %r38, 161;
	@%p134 bra 	$L__BB18_70;
	ld.shared.u8 	%rs245, [_ZZN3cub18CUB_300001_SM_10006detail6reduce28DeviceReduceSingleTileKernelINS2_10policy_hubIN4cuda3std3__45tupleIJblEEEyN6thrust24THRUST_300001_SM_1000_NS8cuda_cub9__find_if7functorIS9_EEE10Policy1000EPS9_SI_iSF_S9_S9_NS7_10__identityEEEvT0_T1_T2_T3_T4_T6_E12temp_storage+88];
	ld.shared.u64 	%rd283, [_ZZN3cub18CUB_300001_SM_10006detail6reduce28DeviceReduceSingleTileKernelINS2_10policy_hubIN4cuda3std3__45tupleIJblEEEyN6thrust24THRUST_300001_SM_1000_NS8cuda_cub9__find_if7functorIS9_EEE10Policy1000EPS9_SI_iSF_S9_S9_NS7_10__identityEEEvT0_T1_T2_T3_T4_T6_E12temp_storage+96];
	and.b16  	%rs246, %rs311, 255;
	setp.eq.s16 	%p135, %rs246, 0;
	setp.eq.s16 	%p136, %rs245, 0;
	min.s64 	%rd284, %rd283, %rd329;
	selp.b16 	%rs247, %rs311, 1, %p136;
	selp.b16 	%rs311, %rs245, %rs247, %p135;
	selp.b64 	%rd285, %rd329, %rd284, %p136;
	selp.b64 	%rd329, %rd283, %rd285, %p135;
$L__BB18_70:
	setp.lt.s32 	%p137, %r38, 193;
	@%p137 bra 	$L__BB18_72;
	ld.shared.u8 	%rs248, [_ZZN3cub18CUB_300001_SM_10006detail6reduce28DeviceReduceSingleTileKernelINS2_10policy_hubIN4cuda3std3__45tupleIJblEEEyN6thrust24THRUST_300001_SM_1000_NS8cuda_cub9__find_if7functorIS9_EEE10Policy1000EPS9_SI_iSF_S9_S9_NS7_10__identityEEEvT0_T1_T2_T3_T4_T6_E12temp_storage+104];
	ld.shared.u64 	%rd286, [_ZZN3cub18CUB_300001_SM_10006detail6reduce28DeviceReduceSingleTileKernelINS2_10policy_hubIN4cuda3std3__45tupleIJblEEEyN6thrust24THRUST_300001_SM_1000_NS8cuda_cub9__find_if7functorIS9_EEE10Policy1000EPS9_SI_iSF_S9_S9_NS7_10__identityEEEvT0_T1_T2_T3_T4_T6_E12temp_storage+112];
	and.b16  	%rs249, %rs311, 255;
	setp.eq.s16 	%p138, %rs249, 0;
	setp.eq.s16 	%p139, %rs248, 0;
	min.s64 	%rd287, %rd286, %rd329;
	selp.b16 	%rs250, %rs311, 1, %p139;
	selp.b16 	%rs311, %rs248, %rs250, %p138;
	selp.b64 	%rd288, %rd329, %rd287, %p139;
	selp.b64 	%rd329, %rd286, %rd288, %p138;
$L__BB18_72:
	setp.lt.s32 	%p140, %r38, 225;
	@%p140 bra 	$L__BB18_110;
	ld.shared.u8 	%rs251, [_ZZN3cub18CUB_300001_SM_10006detail6reduce28DeviceReduceSingleTileKernelINS2_10policy_hubIN4cuda3std3__45tupleIJblEEEyN6thrust24THRUST_300001_SM_1000_NS8cuda_cub9__find_if7functorIS9_EEE10Policy1000EPS9_SI_iSF_S9_S9_NS7_10__identityEEEvT0_T1_T2_T3_T4_T6_E12temp_storage+120];
	ld.shared.u64 	%rd289, [_ZZN3cub18CUB_300001_SM_10006detail6reduce28DeviceReduceSingleTileKernelINS2_10policy_hubIN4cuda3std3__45tupleIJblEEEyN6thrust24THRUST_300001_SM_1000_NS8cuda_cub9__find_if7functorIS9_EEE10Policy1000EPS9_SI_iSF_S9_S9_NS7_10__identityEEEvT0_T1_T2_T3_T4_T6_E12temp_storage+128];
	and.b16  	%rs252, %rs311, 255;
	setp.eq.s16 	%p141, %rs252, 0;
	setp.eq.s16 	%p142, %rs251, 0;
	min.s64 	%rd290, %rd289, %rd329;
	selp.b16 	%rs253, %rs311, 1, %p142;
	selp.b16 	%rs311, %rs251, %rs253, %p141;
	selp.b64 	%rd291, %rd329, %rd290, %p142;
	selp.b64 	%rd329, %rd289, %rd291, %p141;
	bra.uni 	$L__BB18_110;
$L__BB18_74:
	mov.u32 	%r16, %tid.x;
	mul.wide.u32 	%rd124, %r16, 16;
	add.s64 	%rd109, %rd105, %rd124;
	// begin inline asm
	ld.global.nc.u64 %rd108, [%rd109];
	// end inline asm
	add.s64 	%rd111, %rd109, 8;
	// begin inline asm
	ld.global.nc.u64 %rd110, [%rd111];
	// end inline asm
	cvt.u16.u64 	%rs83, %rd108;
	and.b16  	%rs84, %rs83, 255;
	add.s64 	%rd113, %rd109, 4096;
	// begin inline asm
	ld.global.nc.u64 %rd112, [%rd113];
	// end inline asm
	add.s64 	%rd115, %rd109, 4104;
	// begin inline asm
	ld.global.nc.u64 %rd114, [%rd115];
	// end inline asm
	cvt.u16.u64 	%rs85, %rd112;
	and.b16  	%rs86, %rs85, 255;
	add.s64 	%rd117, %rd109, 8192;
	// begin inline asm
	ld.global.nc.u64 %rd116, [%rd117];
	// end inline asm
	add.s64 	%rd119, %rd109, 8200;
	// begin inline asm
	ld.global.nc.u64 %rd118, [%rd119];
	// end inline asm
	cvt.u16.u64 	%rs87, %rd116;
	and.b16  	%rs88, %rs87, 255;
	add.s64 	%rd121, %rd109, 12288;
	// begin inline asm
	ld.global.nc.u64 %rd120, [%rd121];
	// end inline asm
	add.s64 	%rd123, %rd109, 12296;
	// begin inline asm
	ld.global.nc.u64 %rd122, [%rd123];
	// end inline asm
	cvt.u16.u64 	%rs89, %rd120;
	and.b16  	%rs90, %rs89, 255;
	setp.eq.s16 	%p3, %rs84, 0;
	setp.eq.s16 	%p4, %rs86, 0;
	min.s64 	%rd125, %rd114, %rd110;
	selp.b16 	%rs91, %rs83, 1, %p4;
	selp.b64 	%rd126, %rd110, %rd125, %p4;
	selp.b16 	%rs92, %rs85, %rs91, %p3;
	and.b16  	%rs93, %rs92, 255;
	selp.b64 	%rd127, %rd114, %rd126, %p3;
	setp.eq.s16 	%p5, %rs93, 0;
	setp.eq.s16 	%p6, %rs88, 0;
	min.s64 	%rd128, %rd118, %rd127;
	selp.b16 	%rs94, %rs92, 1, %p6;
	selp.b64 	%rd129, %rd127, %rd128, %p6;
	selp.b16 	%rs95, %rs87, %rs94, %p5;
	and.b16  	%rs96, %rs95, 255;
	selp.b64 	%rd130, %rd118, %rd129, %p5;
	setp.eq.s16 	%p7, %rs96, 0;
	setp.eq.s16 	%p8, %rs90, 0;
	min.s64 	%rd131, %rd122, %rd130;
	selp.b16 	%rs97, %rs95, 1, %p8;
	selp.b64 	%rd132, %rd130, %rd131, %p8;
	selp.b16 	%rs311, %rs89, %rs97, %p7;
	selp.b64 	%rd329, %rd122, %rd132, %p7;
	setp.lt.u32 	%p9, %r38, 2048;
	mov.b32 	%r399, 1024;
	@%p9 bra 	$L__BB18_78;
	add.s32 	%r17, %r38, -1024;
	mov.b32 	%r399, 1024;
$L__BB18_76:
	mul.wide.s32 	%rd149, %r399, 16;
	add.s64 	%rd134, %rd109, %rd149;
	// begin inline asm
	ld.global.nc.u64 %rd133, [%rd134];
	// end inline asm
	add.s64 	%rd136, %rd134, 8;
	// begin inline asm
	ld.global.nc.u64 %rd135, [%rd136];
	// end inline asm
	cvt.u16.u64 	%rs98, %rd133;
	and.b16  	%rs99, %rs98, 255;
	add.s64 	%rd138, %rd134, 4096;
	// begin inline asm
	ld.global.nc.u64 %rd137, [%rd138];
	// end inline asm
	add.s64 	%rd140, %rd134, 4104;
	// begin inline asm
	ld.global.nc.u64 %rd139, [%rd140];
	// end inline asm
	cvt.u16.u64 	%rs100, %rd137;
	and.b16  	%rs101, %rs100, 255;
	add.s64 	%rd142, %rd134, 8192;
	// begin inline asm
	ld.global.nc.u64 %rd141, [%rd142];
	// end inline asm
	add.s64 	%rd144, %rd134, 8200;
	// begin inline asm
	ld.global.nc.u64 %rd143, [%rd144];
	// end inline asm
	cvt.u16.u64 	%rs102, %rd141;
	and.b16  	%rs103, %rs102, 255;
	add.s64 	%rd146, %rd134, 12288;
	// begin inline asm
	ld.global.nc.u64 %rd145, [%rd146];
	// end inline asm
	add.s64 	%rd148, %rd134, 12296;
	// begin inline asm
	ld.global.nc.u64 %rd147, [%rd148];
	// end inline asm
	cvt.u16.u64 	%rs104, %rd145;
	and.b16  	%rs105, %rs104, 255;
	and.b16  	%rs106, %rs311, 255;
	setp.eq.s16 	%p10, %rs106, 0;
	setp.eq.s16 	%p11, %rs99, 0;
	min.s64 	%rd150, %rd135, %rd329;
	selp.b16 	%rs107, %rs311, 1, %p11;
	selp.b64 	%rd151, %rd329, %rd150, %p11;
	selp.b16 	%rs108, %rs98, %rs107, %p10;
	and.b16  	%rs109, %rs108, 255;
	selp.b64 	%rd152, %rd135, %rd151, %p10;
	setp.eq.s16 	%p12, %rs109, 0;
	setp.eq.s16 	%p13, %rs101, 0;
	min.s64 	%rd153, %rd139, %rd152;
	selp.b16 	%rs110, %rs108, 1, %p13;
	selp.b64 	%rd154, %rd152, %rd153, %p13;
	selp.b16 	%rs111, %rs100, %rs110, %p12;
	and.b16  	%rs112, %rs111, 255;
	selp.b64 	%rd155, %rd139, %rd154, %p12;
	setp.eq.s16 	%p14, %rs112, 0;
	setp.eq.s16 	%p15, %rs103, 0;
	min.s64 	%rd156, %rd143, %rd155;
	selp.b16 	%rs113, %rs111, 1, %p15;
	selp.b64 	%rd157, %rd155, %rd156, %p15;
	selp.b16 	%rs114, %rs102, %rs113, %p14;
	and.b16  	%rs115, %rs114, 255;
	selp.b64 	%rd158, %rd143, %rd157, %p14;
	setp.eq.s16 	%p16, %rs115, 0;
	setp.eq.s16 	%p17, %rs105, 0;
	min.s64 	%rd159, %rd147, %rd158;
	selp.b16 	%rs116, %rs114, 1, %p17;
	selp.b64 	%rd160, %rd158, %rd159, %p17;
	selp.b16 	%rs311, %rs104, %rs116, %p16;
	selp.b64 	%rd329, %rd147, %rd160, %p16;
	sub.s32 	%r41, %r38, %r399;
	setp.lt.s32 	%p18, %r41, 1024;
	@%p18 bra 	$L__BB18_86;
	add.s32 	%r399, %r399, 1024;
	setp.le.s32 	%p19, %r399, %r17;
	@%p19 bra 	$L__BB18_76;
$L__BB18_78:
	setp.le.s32 	%p20, %r38, %r399;
	@%p20 bra 	$L__BB18_86;
	sub.s32 	%r21, %r38, %r399;
	setp.ge.s32 	%p21, %r16, %r21;
	@%p21 bra 	$L__BB18_86;
	not.b32 	%r42, %r16;
	add.s32 	%r43, %r38, %r42;
	sub.s32 	%r22, %r43, %r399;
	and.b32  	%r44, %r22, 768;
	setp.eq.s32 	%p22, %r44, 768;
	mov.u32 	%r403, %r16;
	@%p22 bra 	$L__BB18_83;
	add.s32 	%r401, %r16, %r399;
	shr.u32 	%r45, %r22, 8;
	add.s32 	%r46, %r45, 1;
	and.b32  	%r47, %r46, 3;
	neg.s32 	%r400, %r47;
	mov.u32 	%r403, %r16;
$L__BB18_82:
	.pragma "nounroll";
	mul.wide.u32 	%rd166, %r401, 16;
	add.s64 	%rd163, %rd105, %rd166;
	// begin inline asm
	ld.global.nc.u64 %rd162, [%rd163];
	// end inline asm
	add.s64 	%rd165, %rd163, 8;
	// begin inline asm
	ld.global.nc.u64 %rd164, [%rd165];
	// end inline asm
	cvt.u16.u64 	%rs118, %rd162;
	and.b16  	%rs119, %rs118, 255;
	and.b16  	%rs120, %rs311, 255;
	setp.eq.s16 	%p23, %rs120, 0;
	setp.eq.s16 	%p24, %rs119, 0;
	min.s64 	%rd167, %rd164, %rd329;
	selp.b16 	%rs121, %rs311, 1, %p24;
	selp.b16 	%rs311, %rs118, %rs121, %p23;
	selp.b64 	%rd168, %rd329, %rd167, %p24;
	selp.b64 	%rd329, %rd164, %rd168, %p23;
	add.s32 	%r403, %r403, 256;
	add.s32 	%r401, %r401, 256;
	add.s32 	%r400, %r400, 1;
	setp.ne.s32 	%p25, %r400, 0;
	@%p25 bra 	$L__BB18_82;
$L__BB18_83:
	setp.lt.u32 	%p26, %r22, 768;
	@%p26 bra 	$L__BB18_86;
	cvt.u64.u32 	%rd169, %r403;
	cvt.u64.u32 	%rd170, %r399;
	add.s64 	%rd171, %rd169, %rd170;
	shl.b64 	%rd172, %rd171, 4;
	add.s64 	%rd173, %rd172, %rd105;
	add.s64 	%rd350, %rd173, 12296;
	add.s32 	%r404, %r403, %r399;
$L__BB18_85:
	mul.wide.u32 	%rd190, %r404, 16;
	add.s64 	%rd175, %rd105, %rd190;
	// begin inline asm
	ld.global.nc.u64 %rd174, [%rd175];
	// end inline asm
	add.s64 	%rd177, %rd175, 8;
	// begin inline asm
	ld.global.nc.u64 %rd176, [%rd177];
	// end inline asm
	cvt.u16.u64 	%rs122, %rd174;
	and.b16  	%rs123, %rs122, 255;
	and.b16  	%rs124, %rs311, 255;
	setp.eq.s16 	%p27, %rs124, 0;
	setp.eq.s16 	%p28, %rs123, 0;
	min.s64 	%rd191, %rd176, %rd329;
	selp.b16 	%rs125, %rs311, 1, %p28;
	selp.b16 	%rs126, %rs122, %rs125, %p27;
	and.b16  	%rs127, %rs126, 255;
	selp.b64 	%rd192, %rd329, %rd191, %p28;
	selp.b64 	%rd193, %rd176, %rd192, %p27;
	add.s64 	%rd179, %rd350, -8200;
	// begin inline asm
	ld.global.nc.u64 %rd178, [%rd179];
	// end inline asm
	add.s64 	%rd181, %rd350, -8192;
	// begin inline asm
	ld.global.nc.u64 %rd180, [%rd181];
	// end inline asm
	cvt.u16.u64 	%rs128, %rd178;
	and.b16  	%rs129, %rs128, 255;
	setp.eq.s16 	%p29, %rs127, 0;
	setp.eq.s16 	%p30, %rs129, 0;
	min.s64 	%rd194, %rd180, %rd193;
	selp.b16 	%rs130, %rs126, 1, %p30;
	selp.b16 	%rs131, %rs128, %rs130, %p29;
	and.b16  	%rs132, %rs131, 255;
	selp.b64 	%rd195, %rd193, %rd194, %p30;
	selp.b64 	%rd196, %rd180, %rd195, %p29;
	add.s64 	%rd183, %rd350, -4104;
	// begin inline asm
	ld.global.nc.u64 %rd182, [%rd183];
	// end inline asm
	add.s64 	%rd185, %rd350, -4096;
	// begin inline asm
	ld.global.nc.u64 %rd184, [%rd185];
	// end inline asm
	cvt.u16.u64 	%rs133, %rd182;
	and.b16  	%rs134, %rs133, 255;
	setp.eq.s16 	%p31, %rs132, 0;
	setp.eq.s16 	%p32, %rs134, 0;
	min.s64 	%rd197, %rd184, %rd196;
	selp.b16 	%rs135, %rs131, 1, %p32;
	selp.b16 	%rs136, %rs133, %rs135, %p31;
	and.b16  	%rs137, %rs136, 255;
	selp.b64 	%rd198, %rd196, %rd197, %p32;
	selp.b64 	%rd199, %rd184, %rd198, %p31;
	add.s64 	%rd187, %rd350, -8;
	// begin inline asm
	ld.global.nc.u64 %rd186, [%rd187];
	// end inline asm
	// begin inline asm
	ld.global.nc.u64 %rd188, [%rd350];
	// end inline asm
	cvt.u16.u64 	%rs138, %rd186;
	and.b16  	%rs139, %rs138, 255;
	setp.eq.s16 	%p33, %rs137, 0;
	setp.eq.s16 	%p34, %rs139, 0;
	min.s64 	%rd200, %rd188, %rd199;
	selp.b16 	%rs140, %rs136, 1, %p34;
	selp.b16 	%rs311, %rs138, %rs140, %p33;
	selp.b64 	%rd201, %rd199, %rd200, %p34;
	selp.b64 	%rd329, %rd188, %rd201, %p33;
	add.s32 	%r403, %r403, 1024;
	add.s64 	%rd350, %rd350, 16384;
	add.s32 	%r404, %r404, 1024;
	setp.lt.s32 	%p35, %r403, %r21;
	@%p35 bra 	$L__BB18_85;
$L__BB18_86:
	// begin inline asm
	mov.u32 %r48, %laneid;
	// end inline asm
	cvt.u32.u16 	%r69, %rs311;
	and.b32  	%r50, %r69, 255;
	mov.b32 	%r66, 1;
	mov.b32 	%r67, 31;
	mov.b32 	%r68, -1;
	// begin inline asm
	shfl.sync.down.b32 %r49, %r50, %r66, %r67, %r68;
	// end inline asm
	// begin inline asm
	shfl.sync.down.b32 %r54, %r55, %r66, %r67, %r68;
	// end inline asm
	mov.b64 	{%r60, %r65}, %rd329;
	// begin inline asm
	shfl.sync.down.b32 %r59, %r60, %r66, %r67, %r68;
	// end inline asm
	// begin inline asm
	shfl.sync.down.b32 %r64, %r65, %r66, %r67, %r68;
	// end inline asm
	mov.b64 	%rd83, {%r59, %r64};
	cvt.u16.u32 	%rs65, %r49;
	setp.gt.s32 	%p36, %r48, 30;
	@%p36 bra 	$L__BB18_90;
	and.b16  	%rs141, %rs311, 255;
	setp.eq.s16 	%p37, %rs141, 0;
	and.b16  	%rs142, %rs65, 255;
	setp.eq.s16 	%p38, %rs142, 0;
	or.pred  	%p39, %p37, %p38;
	@%p39 bra 	$L__BB18_89;
	min.s64 	%rd329, %rd83, %rd329;
	mov.b16 	%rs311, 1;
	bra.uni 	$L__BB18_90;
$L__BB18_89:
	setp.eq.s16 	%p40, %rs141, 0;
	selp.b16 	%rs311, %rs65, %rs311, %p40;
	selp.b64 	%rd329, %rd83, %rd329, %p40;
$L__BB18_90:
	cvt.u32.u16 	%r90, %rs311;
	and.b32  	%r71, %r90, 255;
	mov.b32 	%r87, 2;
	mov.b32 	%r88, 31;
	mov.b32 	%r89, -1;
	// begin inline asm
	shfl.sync.down.b32 %r70, %r71, %r87, %r88, %r89;
	// end inline asm
	// begin inline asm
	shfl.sync.down.b32 %r75, %r76, %r87, %r88, %r89;
	// end inline asm
	mov.b64 	{%r81, %r86}, %rd329;
	// begin inline asm
	shfl.sync.down.b32 %r80, %r81, %r87, %r88, %r89;
	// end inline asm
	// begin inline asm
	shfl.sync.down.b32 %r85, %r86, %r87, %r88, %r89;
	// end inline asm
	mov.b64 	%rd87, {%r80, %r85};
	cvt.u16.u32 	%rs68, %r70;
	setp.gt.s32 	%p41, %r48, 29;
	@%p41 bra 	$L__BB18_94;
	and.b16  	%rs145, %rs311, 255;
	setp.eq.s16 	%p42, %rs145, 0;
	and.b16  	%rs146, %rs68, 255;
	setp.eq.s16 	%p43, %rs146, 0;
	or.pred  	%p44, %p42, %p43;
	@%p44 bra 	$L__BB18_93;
	min.s64 	%rd329, %rd87, %rd329;
	mov.b16 	%rs311, 1;
	bra.uni 	$L__BB18_94;
$L__BB18_93:
	setp.eq.s16 	%p45, %rs145, 0;
	selp.b16 	%rs311, %rs68, %rs311, %p45;
	selp.b64 	%rd329, %rd87, %rd329, %p45;
$L__BB18_94:
	cvt.u32.u16 	%r111, %rs311;
	and.b32  	%r92, %r111, 255;
	mov.b32 	%r108, 4;
	mov.b32 	%r109, 31;
	mov.b32 	%r110, -1;
	// begin inline asm
	shfl.sync.down.b32 %r91, %r92, %r108, %r109, %r110;
	// end inline asm
	// begin inline asm
	shfl.sync.down.b32 %r96, %r97, %r108, %r109, %r110;
	// end inline asm
	mov.b64 	{%r102, %r107}, %rd329;
	// begin inline asm
	shfl.sync.down.b32 %r101, %r102, %r108, %r109, %r110;
	// end inline asm
	// begin inline asm
	shfl.sync.down.b32 %r106, %r107, %r108, %r109, %r110;
	// end inline asm
	mov.b64 	%rd91, {%r101, %r106};
	cvt.u16.u32 	%rs71, %r91;
	setp.gt.s32 	%p46, %r48, 27;
	@%p46 bra 	$L__BB18_98;
	and.b16  	%rs149, %rs311, 255;
	setp.eq.s16 	%p47, %rs149, 0;
	and.b16  	%rs150, %rs71, 255;
	setp.eq.s16 	%p48, %rs150, 0;
	or.pred  	%p49, %p47, %p48;
	@%p49 bra 	$L__BB18_97;
	min.s64 	%rd329, %rd91, %rd329;
	mov.b16 	%rs311, 1;
	bra.uni 	$L__BB18_98;
$L__BB18_97:
	setp.eq.s16 	%p50, %rs149, 0;
	selp.b16 	%rs311, %rs71, %rs311, %p50;
	selp.b64 	%rd329, %rd91, %rd329, %p50;
$L__BB18_98:
	cvt.u32.u16 	%r132, %rs311;
	and.b32  	%r113, %r132, 255;
	mov.b32 	%r129, 8;
	mov.b32 	%r130, 31;
	mov.b32 	%r131, -1;
	// begin inline asm
	shfl.sync.down.b32 %r112, %r113, %r129, %r130, %r131;
	// end inline asm
	// begin inline asm
	shfl.sync.down.b32 %r117, %r118, %r129, %r130, %r131;
	// end inline asm
	mov.b64 	{%r123, %r128}, %rd329;
	// begin inline asm
	shfl.sync.down.b32 %r122, %r123, %r129, %r130, %r131;
	// end inline asm
	// begin inline asm
	shfl.sync.down.b32 %r127, %r128, %r129, %r130, %r131;
	// end inline asm
	mov.b64 	%rd95, {%r122, %r127};
	cvt.u16.u32 	%rs74, %r112;
	setp.gt.s32 	%p51, %r48, 23;
	@%p51 bra 	$L__BB18_102;
	and.b16  	%rs153, %rs311, 255;
	setp.eq.s16 	%p52, %rs153, 0;
	and.b16  	%rs154, %rs74, 255;
	setp.eq.s16 	%p53, %rs154, 0;
	or.pred  	%p54, %p52, %p53;
	@%p54 bra 	$L__BB18_101;
	min.s64 	%rd329, %rd95, %rd329;
	mov.b16 	%rs311, 1;
	bra.uni 	$L__BB18_102;
$L__BB18_101:
	setp.eq.s16 	%p55, %rs153, 0;
	selp.b16 	%rs311, %rs74, %rs311, %p55;
	selp.b64 	%rd329, %rd95, %rd329, %p55;
$L__BB18_102:
	cvt.u32.u16 	%r153, %rs311;
	and.b32  	%r134, %r153, 255;
	mov.b32 	%r150, 16;
	mov.b32 	%r151, 31;
	mov.b32 	%r152, -1;
	// begin inline asm
	shfl.sync.down.b32 %r133, %r134, %r150, %r151, %r152;
	// end inline asm
	// begin inline asm
	shfl.sync.down.b32 %r138, %r139, %r150, %r151, %r152;
	// end inline asm
	mov.b64 	{%r144, %r149}, %rd329;
	// begin inline asm
	shfl.sync.down.b32 %r143, %r144, %r150, %r151, %r152;
	// end inline asm
	// begin inline asm
	shfl.sync.down.b32 %r148, %r149, %r150, %r151, %r152;
	// end inline asm
	mov.b64 	%rd99, {%r143, %r148};
	cvt.u16.u32 	%rs77, %r133;
	setp.gt.s32 	%p56, %r48, 15;
	@%p56 bra 	$L__BB18_106;
	and.b16  	%rs157, %rs311, 255;
	setp.eq.s16 	%p57, %rs157, 0;
	and.b16  	%rs158, %rs77, 255;
	setp.eq.s16 	%p58, %rs158, 0;
	or.pred  	%p59, %p57, %p58;
	@%p59 bra 	$L__BB18_105;
	min.s64 	%rd329, %rd99, %rd329;
	mov.b16 	%rs311, 1;
	bra.uni 	$L__BB18_106;
$L__BB18_105:
	setp.eq.s16 	%p60, %rs157, 0;
	selp.b16 	%rs311, %rs77, %rs311, %p60;
	selp.b64 	%rd329, %rd99, %rd329, %p60;
$L__BB18_106:
	setp.ne.s32 	%p61, %r48, 0;
	@%p61 bra 	$L__BB18_108;
	shr.u32 	%r154, %r16, 1;
	and.b32  	%r155, %r154, 496;
	mov.u32 	%r156, _ZZN3cub18CUB_300001_SM_10006detail6reduce28DeviceReduceSingleTileKernelINS2_10policy_hubIN4cuda3std3__45tupleIJblEEEyN6thrust24THRUST_300001_SM_1000_NS8cuda_cub9__find_if7functorIS9_EEE10Policy1000EPS9_SI_iSF_S9_S9_NS7_10__identityEEEvT0_T1_T2_T3_T4_T6_E12temp_storage;
	add.s32 	%r157, %r156, %r155;
	st.shared.u8 	[%r157+8], %rs311;
	st.shared.u64 	[%r157+16], %rd329;
$L__BB18_108:
	bar.sync 	0;
	setp.ne.s32 	%p62, %r16, 0;
	@%p62 bra 	$L__BB18_110;
	ld.shared.u8 	%rs161, [_ZZN3cub18CUB_300001_SM_10006detail6reduce28DeviceReduceSingleTileKernelINS2_10policy_hubIN4cuda3std3__45tupleIJblEEEyN6thrust24THRUST_300001_SM_1000_NS8cuda_cub9__find_if7functorIS9_EEE10Policy1000EPS9_SI_iSF_S9_S9_NS7_10__identityEEEvT0_T1_T2_T3_T4_T6_E12temp_storage+24];
	ld.shared.u64 	%rd202, [_ZZN3cub18CUB_300001_SM_10006detail6reduce28DeviceReduceSingleTileKernelINS2_10policy_hubIN4cuda3std3__45tupleIJblEEEyN6thrust24THRUST_300001_SM_1000_NS8cuda_cub9__find_if7functorIS9_EEE10Policy1000EPS9_SI_iSF_S9_S9_NS7_10__identityEEEvT0_T1_T2_T3_T4_T6_E12temp_storage+32];
	and.b16  	%rs162, %rs311, 255;
	setp.eq.s16 	%p63, %rs162, 0;
	setp.eq.s16 	%p64, %rs161, 0;
	min.s64 	%rd203, %rd202, %rd329;
	selp.b16 	%rs163, %rs311, 1, %p64;
	selp.b16 	%rs164, %rs161, %rs163, %p63;
	and.b16  	%rs165, %rs164, 255;
	selp.b64 	%rd204, %rd329, %rd203, %p64;
	selp.b64 	%rd205, %rd202, %rd204, %p63;
	ld.shared.u8 	%rs166, [_ZZN3cub18CUB_300001_SM_10006detail6reduce28DeviceReduceSingleTileKernelINS2_10policy_hubIN4cuda3std3__45tupleIJblEEEyN6thrust24THRUST_300001_SM_1000_NS8cuda_cub9__find_if7functorIS9_EEE10Policy1000EPS9_SI_iSF_S9_S9_NS7_10__identityEEEvT0_T1_T2_T3_T4_T6_E12temp_storage+40];
	ld.shared.u64 	%rd206, [_ZZN3cub18CUB_300001_SM_10006detail6reduce28DeviceReduceSingleTileKernelINS2_10policy_hubIN4cuda3std3__45tupleIJblEEEyN6thrust24THRUST_300001_SM_1000_NS8cuda_cub9__find_if7functorIS9_EEE10Policy1000EPS9_SI_iSF_S9_S9_NS7_10__identityEEEvT0_T1_T2_T3_T4_T6_E12temp_storage+48];
	setp.eq.s16 	%p65, %rs165, 0;
	setp.eq.s16 	%p66, %rs166, 0;
	min.s64 	%rd207, %rd206, %rd205;
	selp.b16 	%rs167, %rs164, 1, %p66;
	selp.b16 	%rs168, %rs166, %rs167, %p65;
	and.b16  	%rs169, %rs168, 255;
	selp.b64 	%rd208, %rd205, %rd207, %p66;
	selp.b64 	%rd209, %rd206, %rd208, %p65;
	ld.shared.u8 	%rs170, [_ZZN3cub18CUB_300001_SM_10006detail6reduce28DeviceReduceSingleTileKernelINS2_10policy_hubIN4cuda3std3__45tupleIJblEEEyN6thrust24THRUST_300001_SM_1000_NS8cuda_cub9__find_if7functorIS9_EEE10Policy1000EPS9_SI_iSF_S9_S9_NS7_10__identityEEEvT0_T1_T2_T3_T4_T6_E12temp_storage+56];
	ld.shared.u64 	%rd210, [_ZZN3cub18CUB_300001_SM_10006detail6reduce28DeviceReduceSingleTileKernelINS2_10policy_hubIN4cuda3std3__45tupleIJblEEEyN6thrust24THRUST_300001_SM_1000_NS8cuda_cub9__find_if7functorIS9_EEE10Policy1000EPS9_SI_iSF_S9_S9_NS7_10__identityEEEvT0_T1_T2_T3_T4_T6_E12temp_storage+64];
	setp.eq.s16 	%p67, %rs169, 0;
	setp.eq.s16 	%p68, %rs170, 0;
	min.s64 	%rd211, %rd210, %rd209;
	selp.b16 	%rs171, %rs168, 1, %p68;
	selp.b16 	%rs172, %rs170, %rs171, %p67;
	and.b16  	%rs173, %rs172, 255;
	selp.b64 	%rd212, %rd209, %rd211, %p68;
	selp.b64 	%rd213, %rd210, %rd212, %p67;
	ld.shared.u8 	%rs174, [_ZZN3cub18CUB_300001_SM_10006detail6reduce28DeviceReduceSingleTileKernelINS2_10policy_hubIN4cuda3std3__45tupleIJblEEEyN6thrust24THRUST_300001_SM_1000_NS8cuda_cub9__find_if7functorIS9_EEE10Policy1000EPS9_SI_iSF_S9_S9_NS7_10__identityEEEvT0_T1_T2_T3_T4_T6_E12temp_storage+72];
	ld.shared.u64 	%rd214, [_ZZN3cub18CUB_300001_SM_10006detail6reduce28DeviceReduceSingleTileKernelINS2_10policy_hubIN4cuda3std3__45tupleIJblEEEyN6thrust24THRUST_300001_SM_1000_NS8cuda_cub9__find_if7functorIS9_EEE10Policy1000EPS9_SI_iSF_S9_S9_NS7_10__identityEEEvT0_T1_T2_T3_T4_T6_E12temp_storage+80];
	setp.eq.s16 	%p69, %rs173, 0;
	setp.eq.s16 	%p70, %rs174, 0;
	min.s64 	%rd215, %rd214, %rd213;
	selp.b16 	%rs175, %rs172, 1, %p70;
	selp.b16 	%rs176, %rs174, %rs175, %p69;
	and.b16  	%rs177, %rs176, 255;
	selp.b64 	%rd216, %rd213, %rd215, %p70;
	selp.b64 	%rd217, %rd214, %rd216, %p69;
	ld.shared.u8 	%rs178, [_ZZN3cub18CUB_300001_SM_10006detail6reduce28DeviceReduceSingleTileKernelINS2_10policy_hubIN4cuda3std3__45tupleIJblEEEyN6thrust24THRUST_300001_SM_1000_NS8cuda_cub9__find_if7functorIS9_EEE10Policy1000EPS9_SI_iSF_S9_S9_NS7_10__identityEEEvT0_T1_T2_T3_T4_T6_E12temp_storage+88];
	ld.shared.u64 	%rd218, [_ZZN3cub18CUB_300001_SM_10006detail6reduce28DeviceReduceSingleTileKernelINS2_10policy_hubIN4cuda3std3__45tupleIJblEEEyN6thrust24THRUST_300001_SM_1000_NS8cuda_cub9__find_if7functorIS9_EEE10Policy1000EPS9_SI_iSF_S9_S9_NS7_10__identityEEEvT0_T1_T2_T3_T4_T6_E12temp_storage+96];
	setp.eq.s16 	%p71, %rs177, 0;
	setp.eq.s16 	%p72, %rs178, 0;
	min.s64 	%rd219, %rd218, %rd217;
	selp.b16 	%rs179, %rs176, 1, %p72;
	selp.b16 	%rs180, %rs178, %rs179, %p71;
	and.b16  	%rs181, %rs180, 255;
	selp.b64 	%rd220, %rd217, %rd219, %p72;
	selp.b64 	%rd221, %rd218, %rd220, %p71;
	ld.shared.u8 	%rs182, [_ZZN3cub18CUB_300001_SM_10006detail6reduce28DeviceReduceSingleTileKernelINS2_10policy_hubIN4cuda3std3__45tupleIJblEEEyN6thrust24THRUST_300001_SM_1000_NS8cuda_cub9__find_if7functorIS9_EEE10Policy1000EPS9_SI_iSF_S9_S9_NS7_10__identityEEEvT0_T1_T2_T3_T4_T6_E12temp_storage+104];
	ld.shared.u64 	%rd222, [_ZZN3cub18CUB_300001_SM_10006detail6reduce28DeviceReduceSingleTileKernelINS2_10policy_hubIN4cuda3std3__45tupleIJblEEEyN6thrust24THRUST_300001_SM_1000_NS8cuda_cub9__find_if7functorIS9_EEE10Policy1000EPS9_SI_iSF_S9_S9_NS7_10__identityEEEvT0_T1_T2_T3_T4_T6_E12temp_storage+112];
	setp.eq.s16 	%p73, %rs181, 0;
	setp.eq.s16 	%p74, %rs182, 0;
	min.s64 	%rd223, %rd222, %rd221;
	selp.b16 	%rs183, %rs180, 1, %p74;
	selp.b16 	%rs184, %rs182, %rs183, %p73;
	and.b16  	%rs185, %rs184, 255;
	selp.b64 	%rd224, %rd221, %rd223, %p74;
	selp.b64 	%rd225, %rd222, %rd224, %p73;
	ld.shared.u8 	%rs186, [_ZZN3cub18CUB_300001_SM_10006detail6reduce28DeviceReduceSingleTileKernelINS2_10policy_hubIN4cuda3std3__45tupleIJblEEEyN6thrust24THRUST_300001_SM_1000_NS8cuda_cub9__find_if7functorIS9_EEE10Policy1000EPS9_SI_iSF_S9_S9_NS7_10__identityEEEvT0_T1_T2_T3_T4_T6_E12temp_storage+120];
	ld.shared.u64 	%rd226, [_ZZN3cub18CUB_300001_SM_10006detail6reduce28DeviceReduceSingleTileKernelINS2_10policy_hubIN4cuda3std3__45tupleIJblEEEyN6thrust24THRUST_300001_SM_1000_NS8cuda_cub9__find_if7functorIS9_EEE10Policy1000EPS9_SI_iSF_S9_S9_NS7_10__identityEEEvT0_T1_T2_T3_T4_T6_E12temp_storage+128];
	setp.eq.s16 	%p75, %rs185, 0;
	setp.eq.s16 	%p76, %rs186, 0;
	min.s64 	%rd227, %rd226, %rd225;
	selp.b16 	%rs187, %rs184, 1, %p76;
	selp.b16 	%rs311, %rs186, %rs187, %p75;
	selp.b64 	%rd228, %rd225, %rd227, %p76;
	selp.b64 	%rd329, %rd226, %rd228, %p75;
$L__BB18_110:
	mov.u32 	%r391, %tid.x;
	setp.ne.s32 	%p184, %r391, 0;
	@%p184 bra 	$L__BB18_112;
	setp.eq.s16 	%p185, %rs82, 0;
	and.b16  	%rs302, %rs311, 255;
	setp.eq.s16 	%p186, %rs302, 0;
	min.s64 	%rd319, %rd329, %rd106;
	selp.b16 	%rs303, %rs82, 1, %p186;
	selp.b16 	%rs304, %rs311, %rs303, %p185;
	selp.b64 	%rd320, %rd106, %rd319, %p186;
	selp.b64 	%rd321, %rd329, %rd320, %p185;
	st.global.u8 	[%rd1], %rs304;
	st.global.u64 	[%rd1+8], %rd321;
$L__BB18_112:
	ret;

}


// ===== COMPILED SASS (sm_100) =====

	.target	sm_100

	.elftype	@"ET_EXEC"


//--------------------- .note.nv.tkinfo           --------------------------
	.section	.note.nv.tkinfo,"",@"SHT_NOTE"
	.sectionflags	@"SHF_NOTE_NV_TKINFO"
	.tkinfo
        /*0018*/ 	.word	0x00000002
        /*0030*/ 	.string	""
        /*0030*/ 	.string	"ptxas"
        /*0030*/ 	.string	"Cuda compilation tools, release 13.0, V13.0.88"
        /*0030*/ 	.string	"Build cuda_13.0.r13.0/compiler.36424714_0"
        /*0030*/ 	.string	"-arch sm_100 -m 64 "



//--------------------- .note.nv.cuinfo           --------------------------
	.section	.note.nv.cuinfo,"",@"SHT_NOTE"
	.sectionflags	@"SHF_NOTE_NV_CUINFO"
        /*0018*/ 	.short	0x0002
        /*001a*/ 	.short	0x0064
        /*001c*/ 	.short	0x0082
	.zero		2


//--------------------- .nv.info                  --------------------------
	.section	.nv.info,"",@"SHT_CUDA_INFO"
	.align	4


	//----- nvinfo : EIATTR_REGCOUNT
	.align		4
        /*0000*/ 	.byte	0x04, 0x2f
        /*0002*/ 	.short	(.L_48 - .L_47)
	.align		4
.L_47:
        /*0004*/ 	.word	index@(_Z11swapColumnsPdiiii)
        /*0008*/ 	.word	0x0000001c


	//----- nvinfo : EIATTR_FRAME_SIZE
	.align		4
.L_48:
        /*000c*/ 	.byte	0x04, 0x11
        /*000e*/ 	.short	(.L_50 - .L_49)
	.align		4
.L_49:
        /*0010*/ 	.word	index@(_Z11swapColumnsPdiiii)
        /*0014*/ 	.word	0x00000000


	//----- nvinfo : EIATTR_REGCOUNT
	.align		4
.L_50:
        /*0018*/ 	.byte	0x04, 0x2f
        /*001a*/ 	.short	(.L_52 - .L_51)
	.align		4
.L_51:
        /*001c*/ 	.word	index@(_Z15findMultipliersPdiii)
        /*0020*/ 	.word	0x00000024


	//----- nvinfo : EIATTR_FRAME_SIZE
	.align		4
.L_52:
        /*0024*/ 	.byte	0x04, 0x11
        /*0026*/ 	.short	(.L_54 - .L_53)
	.align		4
.L_53:
        /*0028*/ 	.word	index@($__internal_1_$__cuda_sm20_div_rn_f64_full)
        /*002c*/ 	.word	0x00000000


	//----- nvinfo : EIATTR_FRAME_SIZE
	.align		4
.L_54:
        /*0030*/ 	.byte	0x04, 0x11
        /*0032*/ 	.short	(.L_56 - .L_55)
	.align		4
.L_55:
        /*0034*/ 	.word	index@(_Z15findMultipliersPdiii)
        /*0038*/ 	.word	0x00000000


	//----- nvinfo : EIATTR_REGCOUNT
	.align		4
.L_56:
        /*003c*/ 	.byte	0x04, 0x2f
        /*003e*/ 	.short	(.L_58 - .L_57)
	.align		4
.L_57:
        /*0040*/ 	.word	index@(_Z2PMPdii)
        /*0044*/ 	.word	0x00000018


	//----- nvinfo : EIATTR_FRAME_SIZE
	.align		4
.L_58:
        /*0048*/ 	.byte	0x04, 0x11
        /*004a*/ 	.short	(.L_60 - .L_59)
	.align		4
.L_59:
        /*004c*/ 	.word	index@(_Z2PMPdii)
        /*0050*/ 	.word	0x00000008


	//----- nvinfo : EIATTR_REGCOUNT
	.align		4
.L_60:
        /*0054*/ 	.byte	0x04, 0x2f
        /*0056*/ 	.short	(.L_62 - .L_61)
	.align		4
.L_61:
        /*0058*/ 	.word	index@(_Z16substractColumnsPdiiii)
        /*005c*/ 	.word	0x00000026


	//----- nvinfo : EIATTR_FRAME_SIZE
	.align		4
.L_62:
        /*0060*/ 	.byte	0x04, 0x11
        /*0062*/ 	.short	(.L_64 - .L_63)
	.align		4
.L_63:
        /*0064*/ 	.word	index@($__internal_0_$__cuda_sm20_div_rn_f64_full)
        /*0068*/ 	.word	0x00000000


	//----- nvinfo : EIATTR_FRAME_SIZE
	.align		4
.L_64:
        /*006c*/ 	.byte	0x04, 0x11
        /*006e*/ 	.short	(.L_66 - .L_65)
	.align		4
.L_65:
        /*0070*/ 	.word	index@(_Z16substractColumnsPdiiii)
        /*0074*/ 	.word	0x00000000


	//----- nvinfo : EIATTR_REGCOUNT
	.align		4
.L_66:
        /*0078*/ 	.byte	0x04, 0x2f
        /*007a*/ 	.short	(.L_68 - .L_67)
	.align		4
.L_67:
        /*007c*/ 	.word	index@(_ZN6thrust24THRUST_300001_SM_1000_NS8cuda_cub4core6detail13_kernel_agentINS1_8__reduce11ReduceAgentINS0_12zip_iteratorIN4cuda3std3__45tupleIJNS0_10device_ptrIdEENS0_17counting_iteratorIlNS0_11use_defaultESF_SF_EEEEEEEPNSB_IJdlEEESJ_iNS1_9__extrema9arg_max_fIdl13absComparatorEEEEJSI_SK_iSO_EEEvDpT0_)
        /*0080*/ 	.word	0x00000020


	//----- nvinfo : EIATTR_FRAME_SIZE
	.align		4
.L_68:
        /*0084*/ 	.byte	0x04, 0x11
        /*0086*/ 	.short	(.L_70 - .L_69)
	.align		4
.L_69:
        /*0088*/ 	.word	index@(_ZN6thrust24THRUST_300001_SM_1000_NS8cuda_cub4core6detail13_kernel_agentINS1_8__reduce11ReduceAgentINS0_12zip_iteratorIN4cuda3std3__45tupleIJNS0_10device_ptrIdEENS0_17counting_iteratorIlNS0_11use_defaultESF_SF_EEEEEEEPNSB_IJdlEEESJ_iNS1_9__extrema9arg_max_fIdl13absComparatorEEEEJSI_SK_iSO_EEEvDpT0_)
        /*008c*/ 	.word	0x00000000


	//----- nvinfo : EIATTR_REGCOUNT
	.align		4
.L_70:
        /*0090*/ 	.byte	0x04, 0x2f
        /*0092*/ 	.short	(.L_72 - .L_71)
	.align		4
.L_71:
        /*0094*/ 	.word	index@(_ZN6thrust24THRUST_300001_SM_1000_NS8cuda_cub4core6detail13_kernel_agentINS1_8__reduce11ReduceAgentINS0_12zip_iteratorIN4cuda3std3__45tupleIJNS0_10device_ptrIdEENS0_17counting_iteratorIlNS0_11use_defaultESF_SF_EEEEEEEPNSB_IJdlEEESJ_iNS1_9__extrema9arg_max_fIdl13absComparatorEEEEJSI_SK_iN3cub18CUB_300001_SM_100013GridEvenShareIiEENSR_9GridQueueIjEESO_EEEvDpT0_)
        /*0098*/ 	.word	0x00000028


	//----- nvinfo : EIATTR_FRAME_SIZE
	.align		4
.L_72:
        /*009c*/ 	.byte	0x04, 0x11
        /*009e*/ 	.short	(.L_74 - .L_73)
	.align		4
.L_73:
        /*00a0*/ 	.word	index@(_ZN6thrust24THRUST_300001_SM_1000_NS8cuda_cub4core6detail13_kernel_agentINS1_8__reduce11ReduceAgentINS0_12zip_iteratorIN4cuda3std3__45tupleIJNS0_10device_ptrIdEENS0_17counting_iteratorIlNS0_11use_defaultESF_SF_EEEEEEEPNSB_IJdlEEESJ_iNS1_9__extrema9arg_max_fIdl13absComparatorEEEEJSI_SK_iN3cub18CUB_300001_SM_100013GridEvenShareIiEENSR_9GridQueueIjEESO_EEEvDpT0_)
        /*00a4*/ 	.word	0x00000000


	//----- nvinfo : EIATTR_REGCOUNT
	.align		4
.L_74:
        /*00a8*/ 	.byte	0x04, 0x2f
        /*00aa*/ 	.short	(.L_76 - .L_75)
	.align		4
.L_75:
        /*00ac*/ 	.word	index@(_ZN6thrust24THRUST_300001_SM_1000_NS8cuda_cub4core6detail13_kernel_agentINS1_8__reduce10DrainAgentIiEEJN3cub18CUB_300001_SM_10009GridQueueIjEEiEEEvDpT0_)
        /*00b0*/ 	.word	0x00000008


	//----- nvinfo : EIATTR_FRAME_SIZE
	.align		4
.L_76:
        /*00b4*/ 	.byte	0x04, 0x11
        /*00b6*/ 	.short	(.L_78 - .L_77)
	.align		4
.L_77:
        /*00b8*/ 	.word	index@(_ZN6thrust24THRUST_300001_SM_1000_NS8cuda_cub4core6detail13_kernel_agentINS1_8__reduce10DrainAgentIiEEJN3cub18CUB_300001_SM_10009GridQueueIjEEiEEEvDpT0_)
        /*00bc*/ 	.word	0x00000000


	//----- nvinfo : EIATTR_REGCOUNT
	.align		4
.L_78:
        /*00c0*/ 	.byte	0x04, 0x2f
        /*00c2*/ 	.short	(.L_80 - .L_79)
	.align		4
.L_79:
        /*00c4*/ 	.word	index@(_ZN6thrust24THRUST_300001_SM_1000_NS8cuda_cub4core6detail13_kernel_agentINS1_8__reduce11ReduceAgentIPN4cuda3std3__45tupleIJdlEEESC_SB_iNS1_9__extrema9arg_max_fIdl13absComparatorEEEEJSC_SC_iSG_EEEvDpT0_)
        /*00c8*/ 	.word	0x00000020


	//----- nvinfo : EIATTR_FRAME_SIZE
	.align		4
.L_80:
        /*00cc*/ 	.byte	0x04, 0x11
        /*00ce*/ 	.short	(.L_82 - .L_81)
	.align		4
.L_81:
        /*00d0*/ 	.word	index@(_ZN6thrust24THRUST_300001_SM_1000_NS8cuda_cub4core6detail13_kernel_agentINS1_8__reduce11ReduceAgentIPN4cuda3std3__45tupleIJdlEEESC_SB_iNS1_9__extrema9arg_max_fIdl13absComparatorEEEEJSC_SC_iSG_EEEvDpT0_)
        /*00d4*/ 	.word	0x00000000


	//----- nvinfo : EIATTR_REGCOUNT
	.align		4
.L_82:
        /*00d8*/ 	.byte	0x04, 0x2f
        /*00da*/ 	.short	(.L_84 - .L_83)
	.align		4
.L_83:
        /*00dc*/ 	.word	index@(_ZN6thrust24THRUST_300001_SM_1000_NS8cuda_cub4core6detail13_kernel_agentINS1_8__reduce11ReduceAgentINS0_12zip_iteratorIN4cuda3std3__45tupleIJNS0_10device_ptrIdEENS0_17counting_iteratorIlNS0_11use_defaultESF_SF_EEEEEEEPNSB_IJdlEEESJ_lNS1_9__extrema9arg_max_fIdl13absComparatorEEEEJSI_SK_lSO_EEEvDpT0_)
        /*00e0*/ 	.word	0x00000020


	//----- nvinfo : EIATTR_FRAME_SIZE
	.align		4
.L_84:
        /*00e4*/ 	.byte	0x04, 0x11
        /*00e6*/ 	.short	(.L_86 - .L_85)
	.align		4
.L_85:
        /*00e8*/ 	.word	index@(_ZN6thrust24THRUST_300001_SM_1000_NS8cuda_cub4core6detail13_kernel_agentINS1_8__reduce11ReduceAgentINS0_12zip_iteratorIN4cuda3std3__45tupleIJNS0_10device_ptrIdEENS0_17counting_iteratorIlNS0_11use_defaultESF_SF_EEEEEEEPNSB_IJdlEEESJ_lNS1_9__extrema9arg_max_fIdl13absComparatorEEEEJSI_SK_lSO_EEEvDpT0_)
        /*00ec*/ 	.word	0x00000000


	//----- nvinfo : EIATTR_REGCOUNT
	.align		4
.L_86:
        /*00f0*/ 	.byte	0x04, 0x2f
        /*00f2*/ 	.short	(.L_88 - .L_87)
	.align		4
.L_87:
        /*00f4*/ 	.word	index@(_ZN6thrust24THRUST_300001_SM_1000_NS8cuda_cub4core6detail13_kernel_agentINS1_8__reduce11ReduceAgentINS0_12zip_iteratorIN4cuda3std3__45tupleIJNS0_10device_ptrIdEENS0_17counting_iteratorIlNS0_11use_defaultESF_SF_EEEEEEEPNSB_IJdlEEESJ_lNS1_9__extrema9arg_max_fIdl13absComparatorEEEEJSI_SK_lN3cub18CUB_300001_SM_100013GridEvenShareIlEENSR_9GridQueueIyEESO_EEEvDpT0_)
        /*00f8*/ 	.word	0x00000020


	//----- nvinfo : EIATTR_FRAME_SIZE
	.align		4
.L_88:
        /*00fc*/ 	.byte	0x04, 0x11
        /*00fe*/ 	.short	(.L_90 - .L_89)
	.align		4
.L_89:
        /*0100*/ 	.word	index@(_ZN6thrust24THRUST_300001_SM_1000_NS8cuda_cub4core6detail13_kernel_agentINS1_8__reduce11ReduceAgentINS0_12zip_iteratorIN4cuda3std3__45tupleIJNS0_10device_ptrIdEENS0_17counting_iteratorIlNS0_11use_defaultESF_SF_EEEEEEEPNSB_IJdlEEESJ_lNS1_9__extrema9arg_max_fIdl13absComparatorEEEEJSI_SK_lN3cub18CUB_300001_SM_100013GridEvenShareIlEENSR_9GridQueueIyEESO_EEEvDpT0_)
        /*0104*/ 	.word	0x00000000


	//----- nvinfo : EIATTR_REGCOUNT
	.align		4
.L_90:
        /*0108*/ 	.byte	0x04, 0x2f
        /*010a*/ 	.short	(.L_92 - .L_91)
	.align		4
.L_91:
        /*010c*/ 	.word	index@(_ZN6thrust24THRUST_300001_SM_1000_NS8cuda_cub4core6detail13_kernel_agentINS1_8__reduce10DrainAgentIlEEJN3cub18CUB_300001_SM_10009GridQueueIyEElEEEvDpT0_)
        /*0110*/ 	.word	0x00000008


	//----- nvinfo : EIATTR_FRAME_SIZE
	.align		4
.L_92:
        /*0114*/ 	.byte	0x04, 0x11
        /*0116*/ 	.short	(.L_94 - .L_93)
	.align		4
.L_93:
        /*0118*/ 	.word	index@(_ZN6thrust24THRUST_300001_SM_1000_NS8cuda_cub4core6detail13_kernel_agentINS1_8__reduce10DrainAgentIlEEJN3cub18CUB_300001_SM_10009GridQueueIyEElEEEvDpT0_)
        /*011c*/ 	.word	0x00000000


	//----- nvinfo : EIATTR_REGCOUNT
	.align		4
.L_94:
        /*0120*/ 	.byte	0x04, 0x2f
        /*0122*/ 	.short	(.L_96 - .L_95)
	.align		4
.L_95:
        /*0124*/ 	.word	index@(_ZN6thrust24THRUST_300001_SM_1000_NS8cuda_cub4core6detail13_kernel_agentINS1_8__reduce11ReduceAgentIPN4cuda3std3__45tupleIJdlEEESC_SB_lNS1_9__extrema9arg_max_fIdl13absComparatorEEEEJSC_SC_iSG_EEEvDpT0_)
        /*0128*/ 	.word	0x00000020


	//----- nvinfo : EIATTR_FRAME_SIZE
	.align		4
.L_96:
        /*012c*/ 	.byte	0x04, 0x11
        /*012e*/ 	.short	(.L_98 - .L_97)
	.align		4
.L_97:
        /*0130*/ 	.word	index@(_ZN6thrust24THRUST_300001_SM_1000_NS8cuda_cub4core6detail13_kernel_agentINS1_8__reduce11ReduceAgentIPN4cuda3std3__45tupleIJdlEEESC_SB_lNS1_9__extrema9arg_max_fIdl13absComparatorEEEEJSC_SC_iSG_EEEvDpT0_)
        /*0134*/ 	.word	0x00000000


	//----- nvinfo : EIATTR_REGCOUNT
	.align		4
.L_98:
        /*0138*/ 	.byte	0x04, 0x2f
        /*013a*/ 	.short	(.L_100 - .L_99)
	.align		4
.L_99:
        /*013c*/ 	.word	index@(_ZN3cub18CUB_300001_SM_10006detail11EmptyKernelIvEEvv)
        /*0140*/ 	.word	0x00000004


	//----- nvinfo : EIATTR_FRAME_SIZE
	.align		4
.L_100:
        /*0144*/ 	.byte	0x04, 0x11
        /*0146*/ 	.short	(.L_102 - .L_101)
	.align		4
.L_101:
        /*0148*/ 	.word	index@(_ZN3cub18CUB_300001_SM_10006detail11EmptyKernelIvEEvv)
        /*014c*/ 	.word	0x00000000


	//----- nvinfo : EIATTR_REGCOUNT
	.align		4
.L_102:
        /*0150*/ 	.byte	0x04, 0x2f
        /*0152*/ 	.short	(.L_104 - .L_103)
	.align		4
.L_103:
        /*0154*/ 	.word	index@(_ZN3cub18CUB_300001_SM_10006detail6reduce28DeviceReduceSingleTileKernelINS2_10policy_hubIN4cuda3std3__45tupleIJblEEEjN6thrust24THRUST_300001_SM_1000_NS8cuda_cub9__find_if7functorIS9_EEE10Policy1000ENSB_12zip_iteratorINS8_IJNSD_26transform_input_iterator_tIbNSB_10device_ptrIdEE17nonZeroComparatorEENSB_17counting_iteratorIlNSB_11use_defaultESP_SP_EEEEEEEPS9_jSF_S9_S9_NS7_10__identityEEEvT0_T1_T2_T3_T4_T6_)
        /*0158*/ 	.word	0x00000030


	//----- nvinfo : EIATTR_FRAME_SIZE
	.align		4
.L_104:
        /*015c*/ 	.byte	0x04, 0x11
        /*015e*/ 	.short	(.L_106 - .L_105)
	.align		4
.L_105:
        /*0160*/ 	.word	index@(_ZN3cub18CUB_300001_SM_10006detail6reduce28DeviceReduceSingleTileKernelINS2_10policy_hubIN4cuda3std3__45tupleIJblEEEjN6thrust24THRUST_300001_SM_1000_NS8cuda_cub9__find_if7functorIS9_EEE10Policy1000ENSB_12zip_iteratorINS8_IJNSD_26transform_input_iterator_tIbNSB_10device_ptrIdEE17nonZeroComparatorEENSB_17counting_iteratorIlNSB_11use_defaultESP_SP_EEEEEEEPS9_jSF_S9_S9_NS7_10__identityEEEvT0_T1_T2_T3_T4_T6_)
        /*0164*/ 	.word	0x00000000


	//----- nvinfo : EIATTR_REGCOUNT
	.align		4
.L_106:
        /*0168*/ 	.byte	0x04, 0x2f
        /*016a*/ 	.short	(.L_108 - .L_107)
	.align		4
.L_107:
        /*016c*/ 	.word	index@(_ZN3cub18CUB_300001_SM_10006detail6reduce18DeviceReduceKernelINS2_10policy_hubIN4cuda3std3__45tupleIJblEEEjN6thrust24THRUST_300001_SM_1000_NS8cuda_cub9__find_if7functorIS9_EEE10Policy1000ENSB_12zip_iteratorINS8_IJNSD_26transform_input_iterator_tIbNSB_10device_ptrIdEE17nonZeroComparatorEENSB_17counting_iteratorIlNSB_11use_defaultESP_SP_EEEEEEEjSF_S9_NS7_10__identityEEEvT0_PT3_T1_NS0_13GridEvenShareISX_EET2_T4_)
        /*0170*/ 	.word	0x00000020


	//----- nvinfo : EIATTR_FRAME_SIZE
	.align		4
.L_108:
        /*0174*/ 	.byte	0x04, 0x11
        /*0176*/ 	.short	(.L_110 - .L_109)
	.align		4
.L_109:
        /*0178*/ 	.word	index@(_ZN3cub18CUB_300001_SM_10006detail6reduce18DeviceReduceKernelINS2_10policy_hubIN4cuda3std3__45tupleIJblEEEjN6thrust24THRUST_300001_SM_1000_NS8cuda_cub9__find_if7functorIS9_EEE10Policy1000ENSB_12zip_iteratorINS8_IJNSD_26transform_input_iterator_tIbNSB_10device_ptrIdEE17nonZeroComparatorEENSB_17counting_iteratorIlNSB_11use_defaultESP_SP_EEEEEEEjSF_S9_NS7_10__identityEEEvT0_PT3_T1_NS0_13GridEvenShareISX_EET2_T4_)
        /*017c*/ 	.word	0x00000000


	//----- nvinfo : EIATTR_REGCOUNT
	.align		4
.L_110:
        /*0180*/ 	.byte	0x04, 0x2f
        /*0182*/ 	.short	(.L_112 - .L_111)
	.align		4
.L_111:
        /*0184*/ 	.word	index@(_ZN3cub18CUB_300001_SM_10006detail6reduce28DeviceReduceSingleTileKernelINS2_10policy_hubIN4cuda3std3__45tupleIJblEEEjN6thrust24THRUST_300001_SM_1000_NS8cuda_cub9__find_if7functorIS9_EEE10Policy1000EPS9_SI_iSF_S9_S9_NS7_10__identityEEEvT0_T1_T2_T3_T4_T6_)
        /*0188*/ 	.word	0x0000001c


	//----- nvinfo : EIATTR_FRAME_SIZE
	.align		4
.L_112:
        /*018c*/ 	.byte	0x04, 0x11
        /*018e*/ 	.short	(.L_114 - .L_113)
	.align		4
.L_113:
        /*0190*/ 	.word	index@(_ZN3cub18CUB_300001_SM_10006detail6reduce28DeviceReduceSingleTileKernelINS2_10policy_hubIN4cuda3std3__45tupleIJblEEEjN6thrust24THRUST_300001_SM_1000_NS8cuda_cub9__find_if7functorIS9_EEE10Policy1000EPS9_SI_iSF_S9_S9_NS7_10__identityEEEvT0_T1_T2_T3_T4_T6_)
        /*0194*/ 	.word	0x00000000


	//----- nvinfo : EIATTR_REGCOUNT
	.align		4
.L_114:
        /*0198*/ 	.byte	0x04, 0x2f
        /*019a*/ 	.short	(.L_116 - .L_115)
	.align		4
.L_115:
        /*019c*/ 	.word	index@(_ZN3cub18CUB_300001_SM_10006detail6reduce28DeviceReduceSingleTileKernelINS2_10policy_hubIN4cuda3std3__45tupleIJblEEEyN6thrust24THRUST_300001_SM_1000_NS8cuda_cub9__find_if7functorIS9_EEE10Policy1000ENSB_12zip_iteratorINS8_IJNSD_26transform_input_iterator_tIbNSB_10device_ptrIdEE17nonZeroComparatorEENSB_17counting_iteratorIlNSB_11use_defaultESP_SP_EEEEEEEPS9_ySF_S9_S9_NS7_10__identityEEEvT0_T1_T2_T3_T4_T6_)
        /*01a0*/ 	.word	0x00000026


	//----- nvinfo : EIATTR_FRAME_SIZE
	.align		4
.L_116:
        /*01a4*/ 	.byte	0x04, 0x11
        /*01a6*/ 	.short	(.L_118 - .L_117)
	.align		4
.L_117:
        /*01a8*/ 	.word	index@(_ZN3cub18CUB_300001_SM_10006detail6reduce28DeviceReduceSingleTileKernelINS2_10policy_hubIN4cuda3std3__45tupleIJblEEEyN6thrust24THRUST_300001_SM_1000_NS8cuda_cub9__find_if7functorIS9_EEE10Policy1000ENSB_12zip_iteratorINS8_IJNSD_26transform_input_iterator_tIbNSB_10device_ptrIdEE17nonZeroComparatorEENSB_17counting_iteratorIlNSB_11use_defaultESP_SP_EEEEEEEPS9_ySF_S9_S9_NS7_10__identityEEEvT0_T1_T2_T3_T4_T6_)
        /*01ac*/ 	.word	0x00000000


	//----- nvinfo : EIATTR_REGCOUNT
	.align		4
.L_118:
        /*01b0*/ 	.byte	0x04, 0x2f
        /*01b2*/ 	.short	(.L_120 - .L_119)
	.align		4
.L_119:
        /*01b4*/ 	.word	index@(_ZN3cub18CUB_300001_SM_10006detail6reduce18DeviceReduceKernelINS2_10policy_hubIN4cuda3std3__45tupleIJblEEEyN6thrust24THRUST_300001_SM_1000_NS8cuda_cub9__find_if7functorIS9_EEE10Policy1000ENSB_12zip_iteratorINS8_IJNSD_26transform_input_iterator_tIbNSB_10device_ptrIdEE17nonZeroComparatorEENSB_17counting_iteratorIlNSB_11use_defaultESP_SP_EEEEEEEySF_S9_NS7_10__identityEEEvT0_PT3_T1_NS0_13GridEvenShareISX_EET2_T4_)
        /*01b8*/ 	.word	0x0000001f


	//----- nvinfo : EIATTR_FRAME_SIZE
	.align		4
.L_120:
        /*01bc*/ 	.byte	0x04, 0x11
        /*01be*/ 	.short	(.L_122 - .L_121)
	.align		4
.L_121:
        /*01c0*/ 	.word	index@(_ZN3cub18CUB_300001_SM_10006detail6reduce18DeviceReduceKernelINS2_10policy_hubIN4cuda3std3__45tupleIJblEEEyN6thrust24THRUST_300001_SM_1000_NS8cuda_cub9__find_if7functorIS9_EEE10Policy1000ENSB_12zip_iteratorINS8_IJNSD_26transform_input_iterator_tIbNSB_10device_ptrIdEE17nonZeroComparatorEENSB_17counting_iteratorIlNSB_11use_defaultESP_SP_EEEEEEEySF_S9_NS7_10__identityEEEvT0_PT3_T1_NS0_13GridEvenShareISX_EET2_T4_)
        /*01c4*/ 	.word	0x00000000


	//----- nvinfo : EIATTR_REGCOUNT
	.align		4
.L_122:
        /*01c8*/ 	.byte	0x04, 0x2f
        /*01ca*/ 	.short	(.L_124 - .L_123)
	.align		4
.L_123:
        /*01cc*/ 	.word	index@(_ZN3cub18CUB_300001_SM_10006detail6reduce28DeviceReduceSingleTileKernelINS2_10policy_hubIN4cuda3std3__45tupleIJblEEEyN6thrust24THRUST_300001_SM_1000_NS8cuda_cub9__find_if7functorIS9_EEE10Policy1000EPS9_SI_iSF_S9_S9_NS7_10__identityEEEvT0_T1_T2_T3_T4_T6_)
        /*01d0*/ 	.word	0x0000001c


	//----- nvinfo : EIATTR_FRAME_SIZE
	.align		4
.L_124:
        /*01d4*/ 	.byte	0x04, 0x11
        /*01d6*/ 	.short	(.L_126 - .L_125)
	.align		4
.L_125:
        /*01d8*/ 	.word	index@(_ZN3cub18CUB_300001_SM_10006detail6reduce28DeviceReduceSingleTileKernelINS2_10policy_hubIN4cuda3std3__45tupleIJblEEEyN6thrust24THRUST_300001_SM_1000_NS8cuda_cub9__find_if7functorIS9_EEE10Policy1000EPS9_SI_iSF_S9_S9_NS7_10__identityEEEvT0_T1_T2_T3_T4_T6_)
        /*01dc*/ 	.word	0x00000000


	//----- nvinfo : EIATTR_MIN_STACK_SIZE
	.align		4
.L_126:
        /*01e0*/ 	.byte	0x04, 0x12
        /*01e2*/ 	.short	(.L_128 - .L_127)
	.align		4
.L_127:
        /*01e4*/ 	.word	index@(_ZN3cub18CUB_300001_SM_10006detail6reduce28DeviceReduceSingleTileKernelINS2_10policy_hubIN4cuda3std3__45tupleIJblEEEyN6thrust24THRUST_300001_SM_1000_NS8cuda_cub9__find_if7functorIS9_EEE10Policy1000EPS9_SI_iSF_S9_S9_NS7_10__identityEEEvT0_T1_T2_T3_T4_T6_)
        /*01e8*/ 	.word	0x00000000


	//----- nvinfo : EIATTR_MIN_STACK_SIZE
	.align		4
.L_128:
        /*01ec*/ 	.byte	0x04, 0x12
        /*01ee*/ 	.short	(.L_130 - .L_129)
	.align		4
.L_129:
        /*01f0*/ 	.word	index@(_ZN3cub18CUB_300001_SM_10006detail6reduce18DeviceReduceKernelINS2_10policy_hubIN4cuda3std3__45tupleIJblEEEyN6thrust24THRUST_300001_SM_1000_NS8cuda_cub9__find_if7functorIS9_EEE10Policy1000ENSB_12zip_iteratorINS8_IJNSD_26transform_input_iterator_tIbNSB_10device_ptrIdEE17nonZeroComparatorEENSB_17counting_iteratorIlNSB_11use_defaultESP_SP_EEEEEEEySF_S9_NS7_10__identityEEEvT0_PT3_T1_NS0_13GridEvenShareISX_EET2_T4_)
        /*01f4*/ 	.word	0x00000000


	//----- nvinfo : EIATTR_MIN_STACK_SIZE
	.align		4
.L_130:
        /*01f8*/ 	.byte	0x04, 0x12
        /*01fa*/ 	.short	(.L_132 - .L_131)
	.align		4
.L_131:
        /*01fc*/ 	.word	index@(_ZN3cub18CUB_300001_SM_10006detail6reduce28DeviceReduceSingleTileKernelINS2_10policy_hubIN4cuda3std3__45tupleIJblEEEyN6thrust24THRUST_300001_SM_1000_NS8cuda_cub9__find_if7functorIS9_EEE10Policy1000ENSB_12zip_iteratorINS8_IJNSD_26transform_input_iterator_tIbNSB_10device_ptrIdEE17nonZeroComparatorEENSB_17counting_iteratorIlNSB_11use_defaultESP_SP_EEEEEEEPS9_ySF_S9_S9_NS7_10__identityEEEvT0_T1_T2_T3_T4_T6_)
        /*0200*/ 	.word	0x00000000


	//----- nvinfo : EIATTR_MIN_STACK_SIZE
	.align		4
.L_132:
        /*0204*/ 	.byte	0x04, 0x12
        /*0206*/ 	.short	(.L_134 - .L_133)
	.align		4
.L_133:
        /*0208*/ 	.word	index@(_ZN3cub18CUB_300001_SM_10006detail6reduce28DeviceReduceSingleTileKernelINS2_10policy_hubIN4cuda3std3__45tupleIJblEEEjN6thrust24THRUST_300001_SM_1000_NS8cuda_cub9__find_if7functorIS9_EEE10Policy1000EPS9_SI_iSF_S9_S9_NS7_10__identityEEEvT0_T1_T2_T3_T4_T6_)
        /*020c*/ 	.word	0x00000000


	//----- nvinfo : EIATTR_MIN_STACK_SIZE
	.align		4
.L_134:
        /*0210*/ 	.byte	0x04, 0x12
        /*0212*/ 	.short	(.L_136 - .L_135)
	.align		4
.L_135:
        /*0214*/ 	.word	index@(_ZN3cub18CUB_300001_SM_10006detail6reduce18DeviceReduceKernelINS2_10policy_hubIN4cuda3std3__45tupleIJblEEEjN6thrust24THRUST_300001_SM_1000_NS8cuda_cub9__find_if7functorIS9_EEE10Policy1000ENSB_12zip_iteratorINS8_IJNSD_26transform_input_iterator_tIbNSB_10device_ptrIdEE17nonZeroComparatorEENSB_17counting_iteratorIlNSB_11use_defaultESP_SP_EEEEEEEjSF_S9_NS7_10__identityEEEvT0_PT3_T1_NS0_13GridEvenShareISX_EET2_T4_)
        /*0218*/ 	.word	0x00000000


	//----- nvinfo : EIATTR_MIN_STACK_SIZE
	.align		4
.L_136:
        /*021c*/ 	.byte	0x04, 0x12
        /*021e*/ 	.short	(.L_138 - .L_137)
	.align		4
.L_137:
        /*0220*/ 	.word	index@(_ZN3cub18CUB_300001_SM_10006detail6reduce28DeviceReduceSingleTileKernelINS2_10policy_hubIN4cuda3std3__45tupleIJblEEEjN6thrust24THRUST_300001_SM_1000_NS8cuda_cub9__find_if7functorIS9_EEE10Policy1000ENSB_12zip_iteratorINS8_IJNSD_26transform_input_iterator_tIbNSB_10device_ptrIdEE17nonZeroComparatorEENSB_17counting_iteratorIlNSB_11use_defaultESP_SP_EEEEEEEPS9_jSF_S9_S9_NS7_10__identityEEEvT0_T1_T2_T3_T4_T6_)
        /*0224*/ 	.word	0x00000000


	//----- nvinfo : EIATTR_MIN_STACK_SIZE
	.align		4
.L_138:
        /*0228*/ 	.byte	0x04, 0x12
        /*022a*/ 	.short	(.L_140 - .L_139)
	.align		4
.L_139:
        /*022c*/ 	.word	index@(_ZN3cub18CUB_300001_SM_10006detail11EmptyKernelIvEEvv)
        /*0230*/ 	.word	0x00000000


	//----- nvinfo : EIATTR_MIN_STACK_SIZE
	.align		4
.L_140:
        /*0234*/ 	.byte	0x04, 0x12
        /*0236*/ 	.short	(.L_142 - .L_141)
	.align		4
.L_141:
        /*0238*/ 	.word	index@(_ZN6thrust24THRUST_300001_SM_1000_NS8cuda_cub4core6detail13_kernel_agentINS1_8__reduce11ReduceAgentIPN4cuda3std3__45tupleIJdlEEESC_SB_lNS1_9__extrema9arg_max_fIdl13absComparatorEEEEJSC_SC_iSG_EEEvDpT0_)
        /*023c*/ 	.word	0x00000000


	//----- nvinfo : EIATTR_MIN_STACK_SIZE
	.align		4
.L_142:
        /*0240*/ 	.byte	0x04, 0x12
        /*0242*/ 	.short	(.L_144 - .L_143)
	.align		4
.L_143:
        /*0244*/ 	.word	index@(_ZN6thrust24THRUST_300001_SM_1000_NS8cuda_cub4core6detail13_kernel_agentINS1_8__reduce10DrainAgentIlEEJN3cub18CUB_300001_SM_10009GridQueueIyEElEEEvDpT0_)
        /*0248*/ 	.word	0x00000000


	//----- nvinfo : EIATTR_MIN_STACK_SIZE
	.align		4
.L_144:
        /*024c*/ 	.byte	0x04, 0x12
        /*024e*/ 	.short	(.L_146 - .L_145)
	.align		4
.L_145:
        /*0250*/ 	.word	index@(_ZN6thrust24THRUST_300001_SM_1000_NS8cuda_cub4core6detail13_kernel_agentINS1_8__reduce11ReduceAgentINS0_12zip_iteratorIN4cuda3std3__45tupleIJNS0_10device_ptrIdEENS0_17counting_iteratorIlNS0_11use_defaultESF_SF_EEEEEEEPNSB_IJdlEEESJ_lNS1_9__extrema9arg_max_fIdl13absComparatorEEEEJSI_SK_lN3cub18CUB_300001_SM_100013GridEvenShareIlEENSR_9GridQueueIyEESO_EEEvDpT0_)
        /*0254*/ 	.word	0x00000000


	//----- nvinfo : EIATTR_MIN_STACK_SIZE
	.align		4
.L_146:
        /*0258*/ 	.byte	0x04, 0x12
        /*025a*/ 	.short	(.L_148 - .L_147)
	.align		4
.L_147:
        /*025c*/ 	.word	index@(_ZN6thrust24THRUST_300001_SM_1000_NS8cuda_cub4core6detail13_kernel_agentINS1_8__reduce11ReduceAgentINS0_12zip_iteratorIN4cuda3std3__45tupleIJNS0_10device_ptrIdEENS0_17counting_iteratorIlNS0_11use_defaultESF_SF_EEEEEEEPNSB_IJdlEEESJ_lNS1_9__extrema9arg_max_fIdl13absComparatorEEEEJSI_SK_lSO_EEEvDpT0_)
        /*0260*/ 	.word	0x00000000


	//----- nvinfo : EIATTR_MIN_STACK_SIZE
	.align		4
.L_148:
        /*0264*/ 	.byte	0x04, 0x12
        /*0266*/ 	.short	(.L_150 - .L_149)
	.align		4
.L_149:
        /*0268*/ 	.word	index@(_ZN6thrust24THRUST_300001_SM_1000_NS8cuda_cub4core6detail13_kernel_agentINS1_8__reduce11ReduceAgentIPN4cuda3std3__45tupleIJdlEEESC_SB_iNS1_9__extrema9arg_max_fIdl13absComparatorEEEEJSC_SC_iSG_EEEvDpT0_)
        /*026c*/ 	.word	0x00000000


	//----- nvinfo : EIATTR_MIN_STACK_SIZE
	.align		4
.L_150:
        /*0270*/ 	.byte	0x04, 0x12
        /*0272*/ 	.short	(.L_152 - .L_151)
	.align		4
.L_151:
        /*0274*/ 	.word	index@(_ZN6thrust24THRUST_300001_SM_1000_NS8cuda_cub4core6detail13_kernel_agentINS1_8__reduce10DrainAgentIiEEJN3cub18CUB_300001_SM_10009GridQueueIjEEiEEEvDpT0_)
        /*0278*/ 	.word	0x00000000


	//----- nvinfo : EIATTR_MIN_STACK_SIZE
	.align		4
.L_152:
        /*027c*/ 	.byte	0x04, 0x12
        /*027e*/ 	.short	(.L_154 - .L_153)
	.align		4
.L_153:
        /*0280*/ 	.word	index@(_ZN6thrust24THRUST_300001_SM_1000_NS8cuda_cub4core6detail13_kernel_agentINS1_8__reduce11ReduceAgentINS0_12zip_iteratorIN4cuda3std3__45tupleIJNS0_10device_ptrIdEENS0_17counting_iteratorIlNS0_11use_defaultESF_SF_EEEEEEEPNSB_IJdlEEESJ_iNS1_9__extrema9arg_max_fIdl13absComparatorEEEEJSI_SK_iN3cub18CUB_300001_SM_100013GridEvenShareIiEENSR_9GridQueueIjEESO_EEEvDpT0_)
        /*0284*/ 	.word	0x00000000


	//----- nvinfo : EIATTR_MIN_STACK_SIZE
	.align		4
.L_154:
        /*0288*/ 	.byte	0x04, 0x12
        /*028a*/ 	.short	(.L_156 - .L_155)
	.align		4
.L_155:
        /*028c*/ 	.word	index@(_ZN6thrust24THRUST_300001_SM_1000_NS8cuda_cub4core6detail13_kernel_agentINS1_8__reduce11ReduceAgentINS0_12zip_iteratorIN4cuda3std3__45tupleIJNS0_10device_ptrIdEENS0_17counting_iteratorIlNS0_11use_defaultESF_SF_EEEEEEEPNSB_IJdlEEESJ_iNS1_9__extrema9arg_max_fIdl13absComparatorEEEEJSI_SK_iSO_EEEvDpT0_)
        /*0290*/ 	.word	0x00000000


	//----- nvinfo : EIATTR_MIN_STACK_SIZE
	.align		4
.L_156:
        /*0294*/ 	.byte	0x04, 0x12
        /*0296*/ 	.short	(.L_158 - .L_157)
	.align		4
.L_157:
        /*0298*/ 	.word	index@(_Z16substractColumnsPdiiii)
        /*029c*/ 	.word	0x00000000


	//----- nvinfo : EIATTR_MIN_STACK_SIZE
	.align		4
.L_158:
        /*02a0*/ 	.byte	0x04, 0x12
        /*02a2*/ 	.short	(.L_160 - .L_159)
	.align		4
.L_159:
        /*02a4*/ 	.word	index@(_Z2PMPdii)
        /*02a8*/ 	.word	0x00000008


	//----- nvinfo : EIATTR_MIN_STACK_SIZE
	.align		4
.L_160:
        /*02ac*/ 	.byte	0x04, 0x12
        /*02ae*/ 	.short	(.L_162 - .L_161)
	.align		4
.L_161:
        /*02b0*/ 	.word	index@(_Z15findMultipliersPdiii)
        /*02b4*/ 	.word	0x00000000


	//----- nvinfo : EIATTR_MIN_STACK_SIZE
	.align		4
.L_162:
        /*02b8*/ 	.byte	0x04, 0x12
        /*02ba*/ 	.short	(.L_164 - .L_163)
	.align		4
.L_163:
        /*02bc*/ 	.word	index@(_Z11swapColumnsPdiiii)
        /*02c0*/ 	.word	0x00000000
.L_164:


//--------------------- .nv.compat                --------------------------
	.section	.nv.compat,"",@"SHT_CUDA_COMPAT_INFO"
	.align	4
        /*0000*/ 	.byte	0x02, 0x09, 0x00, 0x00, 0x02, 0x02, 0x01, 0x00, 0x02, 0x05, 0x05, 0x00, 0x03, 0x07, 0x01, 0x01
        /*0010*/ 	.byte	0x02, 0x03, 0x00, 0x00, 0x02, 0x06, 0x01, 0x00, 0x04, 0x0b, 0x08, 0x00, 0x01, 0x00, 0x00, 0x00
        /*0020*/ 	.byte	0x00, 0x00, 0x00, 0x00


//--------------------- .nv.info._ZN3cub18CUB_300001_SM_10006detail6reduce28DeviceReduceSingleTileKernelINS2_10policy_hubIN4cuda3std3__45tupleIJblEEEyN6thrust24THRUST_300001_SM_1000_NS8cuda_cub9__find_if7functorIS9_EEE10Policy1000EPS9_SI_iSF_S9_S9_NS7_10__identityEEEvT0_T1_T2_T3_T4_T6_ --------------------------
	.section	.nv.info._ZN3cub18CUB_300001_SM_10006detail6reduce28DeviceReduceSingleTileKernelINS2_10policy_hubIN4cuda3std3__45tupleIJblEEEyN6thrust24THRUST_300001_SM_1000_NS8cuda_cub9__find_if7functorIS9_EEE10Policy1000EPS9_SI_iSF_S9_S9_NS7_10__identityEEEvT0_T1_T2_T3_T4_T6_,"",@"SHT_CUDA_INFO"
	.sectionflags	@""
	.align	4


	//----- nvinfo : EIATTR_CUDA_API_VERSION
	.align		4
        /*0000*/ 	.byte	0x04, 0x37
        /*0002*/ 	.short	(.L_166 - .L_165)
.L_165:
        /*0004*/ 	.word	0x00000082


	//----- nvinfo : EIATTR_KPARAM_INFO
	.align		4
.L_166:
        /*0008*/ 	.byte	0x04, 0x17
        /*000a*/ 	.short	(.L_168 - .L_167)
.L_167:
        /*000c*/ 	.word	0x00000000
        /*0010*/ 	.short	0x0005
        /*0012*/ 	.short	0x0028
        /*0014*/ 	.byte	0x00, 0xf0, 0x05, 0x00


	//----- nvinfo : EIATTR_KPARAM_INFO
	.align		4
.L_168:
        /*0018*/ 	.byte	0x04, 0x17
        /*001a*/ 	.short	(.L_170 - .L_169)
.L_169:
        /*001c*/ 	.word	0x00000000
        /*0020*/ 	.short	0x0004
        /*0022*/ 	.short	0x0018
        /*0024*/ 	.byte	0x00, 0xf0, 0x41, 0x00


	//----- nvinfo : EIATTR_KPARAM_INFO
	.align		4
.L_170:
        /*0028*/ 	.byte	0x04, 0x17
        /*002a*/ 	.short	(.L_172 - .L_171)
.L_171:
        /*002c*/ 	.word	0x00000000
        /*0030*/ 	.short	0x0003
        /*0032*/ 	.short	0x0014
        /*0034*/ 	.byte	0x00, 0xf0, 0x05, 0x00


	//----- nvinfo : EIATTR_KPARAM_INFO
	.align		4
.L_172:
        /*0038*/ 	.byte	0x04, 0x17
        /*003a*/ 	.short	(.L_174 - .L_173)
.L_173:
        /*003c*/ 	.word	0x00000000
        /*0040*/ 	.short	0x0002
        /*0042*/ 	.short	0x0010
        /*0044*/ 	.byte	0x00, 0xf0, 0x11, 0x00


	//----- nvinfo : EIATTR_KPARAM_INFO
	.align		4
.L_174:
        /*0048*/ 	.byte	0x04, 0x17
        /*004a*/ 	.short	(.L_176 - .L_175)
.L_175:
        /*004c*/ 	.word	0x00000000
        /*0050*/ 	.short	0x0001
        /*0052*/ 	.short	0x0008
        /*0054*/ 	.byte	0x00, 0xf5, 0x21, 0x00


	//----- nvinfo : EIATTR_KPARAM_INFO
	.align		4
.L_176:
        /*0058*/ 	.byte	0x04, 0x17
        /*005a*/ 	.short	(.L_178 - .L_177)
.L_177:
        /*005c*/ 	.word	0x00000000
        /*0060*/ 	.short	0x0000
        /*0062*/ 	.short	0x0000
        /*0064*/ 	.byte	0x00, 0xf5, 0x21, 0x00


	//----- nvinfo : EIATTR_SPARSE_MMA_MASK
	.align		4
.L_178:
        /*0068*/ 	.byte	0x03, 0x50
        /*006a*/ 	.short	0x0000


	//----- nvinfo : EIATTR_MAXREG_COUNT
	.align		4
        /*006c*/ 	.byte	0x03, 0x1b
        /*006e*/ 	.short	0x00ff


	//----- nvinfo : EIATTR_NUM_BARRIERS
	.align		4
        /*0070*/ 	.byte	0x02, 0x4c
        /*0072*/ 	.byte	0x01
	.zero		1


	//----- nvinfo : EIATTR_MERCURY_ISA_VERSION
	.align		4
        /*0074*/ 	.byte	0x03, 0x5f
        /*0076*/ 	.short	0x0101


	//----- nvinfo : EIATTR_COOP_GROUP_MASK_REGIDS
	.align		4
        /*0078*/ 	.byte	0x04, 0x29
        /*007a*/ 	.short	(.L_180 - .L_179)


	//   ....[0]....
.L_179:
        /*007c*/ 	.word	0xffffffff


	//   ....[1]....
        /*0080*/ 	.word	0xffffffff


	//   ....[2]....
        /*0084*/ 	.word	0xffffffff


	//   ....[3]....
        /*0088*/ 	.word	0xffffffff


	//   ....[4]....
        /*008c*/ 	.word	0xffffffff


	//   ....[5]....
        /*0090*/ 	.word	0xffffffff


	//   ....[6]....
        /*0094*/ 	.word	0xffffffff


	//   ....[7]....
        /*0098*/ 	.word	0xffffffff


	//   ....[8]....
        /*009c*/ 	.word	0xffffffff


	//   ....[9]....
        /*00a0*/ 	.word	0xffffffff


	//   ....[10]....
        /*00a4*/ 	.word	0xffffffff


	//   ....[11]....
        /*00a8*/ 	.word	0xffffffff


	//   ....[12]....
        /*00ac*/ 	.word	0xffffffff


	//   ....[13]....
        /*00b0*/ 	.word	0xffffffff


	//   ....[14]....
        /*00b4*/ 	.word	0xffffffff


	//   ....[15]....
        /*00b8*/ 	.word	0xffffffff


	//   ....[16]....
        /*00bc*/ 	.word	0xffffffff


	//   ....[17]....
        /*00c0*/ 	.word	0xffffffff


	//   ....[18]....
        /*00c4*/ 	.word	0xffffffff


	//   ....[19]....
        /*00c8*/ 	.word	0xffffffff


	//   ....[20]....
        /*00cc*/ 	.word	0xffffffff


	//   ....[21]....
        /*00d0*/ 	.word	0xffffffff


	//   ....[22]....
        /*00d4*/ 	.word	0xffffffff


	//   ....[23]....
        /*00d8*/ 	.word	0xffffffff


	//   ....[24]....
        /*00dc*/ 	.word	0xffffffff


	//   ....[25]....
        /*00e0*/ 	.word	0xffffffff


	//   ....[26]....
        /*00e4*/ 	.word	0xffffffff


	//   ....[27]....
        /*00e8*/ 	.word	0xffffffff


	//   ....[28]....
        /*00ec*/ 	.word	0xffffffff


	//   ....[29]....
        /*00f0*/ 	.word	0xffffffff


	//   ....[30]....
        /*00f4*/ 	.word	0xffffffff


	//   ....[31]....
        /*00f8*/ 	.word	0xffffffff


	//   ....[32]....
        /*00fc*/ 	.word	0xffffffff


	//   ....[33]....
        /*0100*/ 	.word	0xffffffff


	//   ....[34]....
        /*0104*/ 	.word	0xffffffff


	//   ....[35]....
        /*0108*/ 	.word	0xffffffff


	//   ....[36]....
        /*010c*/ 	.word	0xffffffff


	//   ....[37]....
        /*0110*/ 	.word	0xffffffff


	//   ....[38]....
        /*0114*/ 	.word	0xffffffff


	//   ....[39]....
        /*0118*/ 	.word	0xffffffff


	//   ....[40]....
        /*011c*/ 	.word	0xffffffff


	//   ....[41]....
        /*0120*/ 	.word	0xffffffff


	//   ....[42]....
        /*0124*/ 	.word	0xffffffff


	//   ....[43]....
        /*0128*/ 	.word	0xffffffff


	//   ....[44]....
        /*012c*/ 	.word	0xffffffff


	//----- nvinfo : EIATTR_COOP_GROUP_INSTR_OFFSETS
	.align		4
.L_180:
        /*0130*/ 	.byte	0x04, 0x28
        /*0132*/ 	.short	(.L_182 - .L_181)


	//   ....[0]....
.L_181:
        /*0134*/ 	.word	0x000007d0


	//   ....[1]....
        /*0138*/ 	.word	0x000007e0


	//   ....[2]....
        /*013c*/ 	.word	0x000007f0


	//   ....[3]....
        /*0140*/ 	.word	0x00000940


	//   ....[4]....
        /*0144*/ 	.word	0x00000970


	//   ....[5]....
        /*0148*/ 	.word	0x000009a0


	//   ....[6]....
        /*014c*/ 	.word	0x00000ac0


	//   ....[7]....
        /*0150*/ 	.word	0x00000ae0


	//   ....[8]....
        /*0154*/ 	.word	0x00000af0


	//   ....[9]....
        /*0158*/ 	.word	0x00000c10


	//   ....[10]....
        /*015c*/ 	.word	0x00000c30


	//   ....[11]....
        /*0160*/ 	.word	0x00000c40


	//   ....[12]....
        /*0164*/ 	.word	0x00000d60


	//   ....[13]....
        /*0168*/ 	.word	0x00000d80


	//   ....[14]....
        /*016c*/ 	.word	0x00000d90


	//   ....[15]....
        /*0170*/ 	.word	0x00001520


	//   ....[16]....
        /*0174*/ 	.word	0x000015b0


	//   ....[17]....
        /*0178*/ 	.word	0x000015e0


	//   ....[18]....
        /*017c*/ 	.word	0x00001700


	//   ....[19]....
        /*0180*/ 	.word	0x00001730


	//   ....[20]....
        /*0184*/ 	.word	0x00001740


	//   ....[21]....
        /*0188*/ 	.word	0x00001860


	//   ....[22]....
        /*018c*/ 	.word	0x00001880


	//   ....[23]....
        /*0190*/ 	.word	0x00001890


	//   ....[24]....
        /*0194*/ 	.word	0x000019b0


	//   ....[25]....
        /*0198*/ 	.word	0x000019d0


	//   ....[26]....
        /*019c*/ 	.word	0x000019e0


	//   ....[27]....
        /*01a0*/ 	.word	0x00001b00


	//   ....[28]....
        /*01a4*/ 	.word	0x00001b20


	//   ....[29]....
        /*01a8*/ 	.word	0x00001b30


	//   ....[30]....
        /*01ac*/ 	.word	0x000031b0


	//   ....[31]....
        /*01b0*/ 	.word	0x000031c0


	//   ....[32]....
        /*01b4*/ 	.word	0x000031d0


	//   ....[33]....
        /*01b8*/ 	.word	0x00003320


	//   ....[34]....
        /*01bc*/ 	.word	0x00003350


	//   ....[35]....
        /*01c0*/ 	.word	0x00003380


	//   ....[36]....
        /*01c4*/ 	.word	0x000034a0


	//   ....[37]....
        /*01c8*/ 	.word	0x000034c0


	//   ....[38]....
        /*01cc*/ 	.word	0x000034d0


	//   ....[39]....
        /*01d0*/ 	.word	0x000035f0


	//   ....[40]....
        /*01d4*/ 	.word	0x00003610


	//   ....[41]....
        /*01d8*/ 	.word	0x00003620


	//   ....[42]....
        /*01dc*/ 	.word	0x00003740


	//   ....[43]....
        /*01e0*/ 	.word	0x00003760


	//   ....[44]....
        /*01e4*/ 	.word	0x00003770


	//----- nvinfo : EIATTR_VRC_CTA_INIT_COUNT
	.align		4
.L_182:
        /*01e8*/ 	.byte	0x02, 0x4a
	.zero		1
	.zero		1


	//----- nvinfo : EIATTR_EXIT_INSTR_OFFSETS
	.align		4
        /*01ec*/ 	.byte	0x04, 0x1c
        /*01ee*/ 	.short	(.L_184 - .L_183)


	//   ....[0]....
.L_183:
        /*01f0*/ 	.word	0x00000080


	//   ....[1]....
        /*01f4*/ 	.word	0x000000d0


	//   ....[2]....
        /*01f8*/ 	.word	0x00003e80


	//   ....[3]....
        /*01fc*/ 	.word	0x00003f70


	//----- nvinfo : EIATTR_MAX_THREADS
	.align		4
.L_184:
        /*0200*/ 	.byte	0x04, 0x05
        /*0202*/ 	.short	(.L_186 - .L_185)
.L_185:
        /*0204*/ 	.word	0x00000100
        /*0208*/ 	.word	0x00000001
        /*020c*/ 	.word	0x00000001


	//----- nvinfo : EIATTR_CRS_STACK_SIZE
	.align		4
.L_186:
        /*0210*/ 	.byte	0x04, 0x1e
        /*0212*/ 	.short	(.L_188 - .L_187)
.L_187:
        /*0214*/ 	.word	0x00000000


	//----- nvinfo : EIATTR_CBANK_PARAM_SIZE
	.align		4
.L_188:
        /*0218*/ 	.byte	0x03, 0x19
        /*021a*/ 	.short	0x0029


	//----- nvinfo : EIATTR_PARAM_CBANK
	.align		4
        /*021c*/ 	.byte	0x04, 0x0a
        /*021e*/ 	.short	(.L_190 - .L_189)
	.align		4
.L_189:
        /*0220*/ 	.word	index@(.nv.constant0._ZN3cub18CUB_300001_SM_10006detail6reduce28DeviceReduceSingleTileKernelINS2_10policy_hubIN4cuda3std3__45tupleIJblEEEyN6thrust24THRUST_300001_SM_1000_NS8cuda_cub9__find_if7functorIS9_EEE10Policy1000EPS9_SI_iSF_S9_S9_NS7_10__identityEEEvT0_T1_T2_T3_T4_T6_)
        /*0224*/ 	.short	0x0380
        /*0226*/ 	.short	0x0029


	//----- nvinfo : EIATTR_SW_WAR
	.align		4
.L_190:
        /*0228*/ 	.byte	0x04, 0x36
        /*022a*/ 	.short	(.L_192 - .L_191)
.L_191:
        /*022c*/ 	.word	0x00000008
.L_192:


//--------------------- .nv.info._ZN3cub18CUB_300001_SM_10006detail6reduce18DeviceReduceKernelINS2_10policy_hubIN4cuda3std3__45tupleIJblEEEyN6thrust24THRUST_300001_SM_1000_NS8cuda_cub9__find_if7functorIS9_EEE10Policy1000ENSB_12zip_iteratorINS8_IJNSD_26transform_input_iterator_tIbNSB_10device_ptrIdEE17nonZeroComparatorEENSB_17counting_iteratorIlNSB_11use_defaultESP_SP_EEEEEEEySF_S9_NS7_10__identityEEEvT0_PT3_T1_NS0_13GridEvenShareISX_EET2_T4_ --------------------------
	.section	.nv.info._ZN3cub18CUB_300001_SM_10006detail6reduce18DeviceReduceKernelINS2_10policy_hubIN4cuda3std3__45tupleIJblEEEyN6thrust24THRUST_300001_SM_1000_NS8cuda_cub9__find_if7functorIS9_EEE10Policy1000ENSB_12zip_iteratorINS8_IJNSD_26transform_input_iterator_tIbNSB_10device_ptrIdEE17nonZeroComparatorEENSB_17counting_iteratorIlNSB_11use_defaultESP_SP_EEEEEEEySF_S9_NS7_10__identityEEEvT0_PT3_T1_NS0_13GridEvenShareISX_EET2_T4_,"",@"SHT_CUDA_INFO"
	.sectionflags	@""
	.align	4


	//----- nvinfo : EIATTR_CUDA_API_VERSION
	.align		4
        /*0000*/ 	.byte	0x04, 0x37
        /*0002*/ 	.short	(.L_194 - .L_193)
.L_193:
        /*0004*/ 	.word	0x00000082


	//----- nvinfo : EIATTR_KPARAM_INFO
	.align		4
.L_194:
        /*0008*/ 	.byte	0x04, 0x17
        /*000a*/ 	.short	(.L_196 - .L_195)
.L_195:
        /*000c*/ 	.word	0x00000000
        /*0010*/ 	.short	0x0005
        /*0012*/ 	.short	0x0071
        /*0014*/ 	.byte	0x00, 0xf0, 0x05, 0x00


	//----- nvinfo : EIATTR_KPARAM_INFO
	.align		4
.L_196:
        /*0018*/ 	.byte	0x04, 0x17
        /*001a*/ 	.short	(.L_198 - .L_197)
.L_197:
        /*001c*/ 	.word	0x00000000
        /*0020*/ 	.short	0x0004
        /*0022*/ 	.short	0x0070
        /*0024*/ 	.byte	0x00, 0xf0, 0x05, 0x00


	//----- nvinfo : EIATTR_KPARAM_INFO
	.align		4
.L_198:
        /*0028*/ 	.byte	0x04, 0x17
        /*002a*/ 	.short	(.L_200 - .L_199)
.L_199:
        /*002c*/ 	.word	0x00000000
        /*0030*/ 	.short	0x0003
        /*0032*/ 	.short	0x0028
        /*0034*/ 	.byte	0x00, 0xf0, 0x21, 0x01


	//----- nvinfo : EIATTR_KPARAM_INFO
	.align		4
.L_200:
        /*0038*/ 	.byte	0x04, 0x17
        /*003a*/ 	.short	(.L_202 - .L_201)
.L_201:
        /*003c*/ 	.word	0x00000000
        /*0040*/ 	.short	0x0002
        /*0042*/ 	.short	0x0020
        /*0044*/ 	.byte	0x00, 0xf0, 0x21, 0x00


	//----- nvinfo : EIATTR_KPARAM_INFO
	.align		4
.L_202:
        /*0048*/ 	.byte	0x04, 0x17
        /*004a*/ 	.short	(.L_204 - .L_203)
.L_203:
        /*004c*/ 	.word	0x00000000
        /*0050*/ 	.short	0x0001
        /*0052*/ 	.short	0x0018
        /*0054*/ 	.byte	0x00, 0xf5, 0x21, 0x00


	//----- nvinfo : EIATTR_KPARAM_INFO
	.align		4
.L_204:
        /*0058*/ 	.byte	0x04, 0x17
        /*005a*/ 	.short	(.L_206 - .L_205)
.L_205:
        /*005c*/ 	.word	0x00000000
        /*0060*/ 	.short	0x0000
        /*0062*/ 	.short	0x0000
        /*0064*/ 	.byte	0x00, 0xf0, 0x61, 0x00


	//----- nvinfo : EIATTR_SPARSE_MMA_MASK
	.align		4
.L_206:
        /*0068*/ 	.byte	0x03, 0x50
        /*006a*/ 	.short	0x0000


	//----- nvinfo : EIATTR_MAXREG_COUNT
	.align		4
        /*006c*/ 	.byte	0x03, 0x1b
        /*006e*/ 	.short	0x00ff


	//----- nvinfo : EIATTR_NUM_BARRIERS
	.align		4
        /*0070*/ 	.byte	0x02, 0x4c
        /*0072*/ 	.byte	0x01
	.zero		1


	//----- nvinfo : EIATTR_MERCURY_ISA_VERSION
	.align		4
        /*0074*/ 	.byte	0x03, 0x5f
        /*0076*/ 	.short	0x0101


	//----- nvinfo : EIATTR_COOP_GROUP_MASK_REGIDS
	.align		4
        /*0078*/ 	.byte	0x04, 0x29
        /*007a*/ 	.short	(.L_208 - .L_207)


	//   ....[0]....
.L_207:
        /*007c*/ 	.word	0xffffffff


	//   ....[1]....
        /*0080*/ 	.word	0xffffffff


	//   ....[2]....
        /*0084*/ 	.word	0xffffffff


	//   ....[3]....
        /*0088*/ 	.word	0xffffffff


	//   ....[4]....
        /*008c*/ 	.word	0xffffffff


	//   ....[5]....
        /*0090*/ 	.word	0xffffffff


	//   ....[6]....
        /*0094*/ 	.word	0xffffffff


	//   ....[7]....
        /*0098*/ 	.word	0xffffffff


	//   ....[8]....
        /*009c*/ 	.word	0xffffffff


	//   ....[9]....
        /*00a0*/ 	.word	0xffffffff


	//   ....[10]....
        /*00a4*/ 	.word	0xffffffff


	//   ....[11]....
        /*00a8*/ 	.word	0xffffffff


	//   ....[12]....
        /*00ac*/ 	.word	0xffffffff


	//   ....[13]....
        /*00b0*/ 	.word	0xffffffff


	//   ....[14]....
        /*00b4*/ 	.word	0xffffffff


	//   ....[15]....
        /*00b8*/ 	.word	0xffffffff


	//   ....[16]....
        /*00bc*/ 	.word	0xffffffff


	//   ....[17]....
        /*00c0*/ 	.word	0xffffffff


	//   ....[18]....
        /*00c4*/ 	.word	0xffffffff


	//   ....[19]....
        /*00c8*/ 	.word	0xffffffff


	//   ....[20]....
        /*00cc*/ 	.word	0xffffffff


	//   ....[21]....
        /*00d0*/ 	.word	0xffffffff


	//   ....[22]....
        /*00d4*/ 	.word	0xffffffff


	//   ....[23]....
        /*00d8*/ 	.word	0xffffffff


	//   ....[24]....
        /*00dc*/ 	.word	0xffffffff


	//   ....[25]....
        /*00e0*/ 	.word	0xffffffff


	//   ....[26]....
        /*00e4*/ 	.word	0xffffffff


	//   ....[27]....
        /*00e8*/ 	.word	0xffffffff


	//   ....[28]....
        /*00ec*/ 	.word	0xffffffff


	//   ....[29]....
        /*00f0*/ 	.word	0xffffffff


	//   ....[30]....
        /*00f4*/ 	.word	0xffffffff


	//   ....[31]....
        /*00f8*/ 	.word	0xffffffff


	//   ....[32]....
        /*00fc*/ 	.word	0xffffffff


	//   ....[33]....
        /*0100*/ 	.word	0xffffffff


	//   ....[34]....
        /*0104*/ 	.word	0xffffffff


	//   ....[35]....
        /*0108*/ 	.word	0xffffffff


	//   ....[36]....
        /*010c*/ 	.word	0xffffffff


	//   ....[37]....
        /*0110*/ 	.word	0xffffffff


	//   ....[38]....
        /*0114*/ 	.word	0xffffffff


	//   ....[39]....
        /*0118*/ 	.word	0xffffffff


	//   ....[40]....
        /*011c*/ 	.word	0xffffffff


	//   ....[41]....
        /*0120*/ 	.word	0xffffffff


	//   ....[42]....
        /*0124*/ 	.word	0xffffffff


	//   ....[43]....
        /*0128*/ 	.word	0xffffffff


	//   ....[44]....
        /*012c*/ 	.word	0xffffffff


	//----- nvinfo : EIATTR_COOP_GROUP_INSTR_OFFSETS
	.align		4
.L_208:
        /*0130*/ 	.byte	0x04, 0x28
        /*0132*/ 	.short	(.L_210 - .L_209)


	//   ....[0]....
.L_209:
        /*0134*/ 	.word	0x00001560


	//   ....[1]....
        /*0138*/ 	.word	0x00001570


	//   ....[2]....
        /*013c*/ 	.word	0x00001580


	//   ....[3]....
        /*0140*/ 	.word	0x000016d0


	//   ....[4]....
        /*0144*/ 	.word	0x00001700


	//   ....[5]....
        /*0148*/ 	.word	0x00001730


	//   ....[6]....
        /*014c*/ 	.word	0x00001850


	//   ....[7]....
        /*0150*/ 	.word	0x00001870


	//   ....[8]....
        /*0154*/ 	.word	0x00001880


	//   ....[9]....
        /*0158*/ 	.word	0x000019a0


	//   ....[10]....
        /*015c*/ 	.word	0x000019c0


	//   ....[11]....
        /*0160*/ 	.word	0x000019d0


	//   ....[12]....
        /*0164*/ 	.word	0x00001af0


	//   ....[13]....
        /*0168*/ 	.word	0x00001b10


	//   ....[14]....
        /*016c*/ 	.word	0x00001b20


	//   ....[15]....
        /*0170*/ 	.word	0x000022a0


	//   ....[16]....
        /*0174*/ 	.word	0x00002330


	//   ....[17]....
        /*0178*/ 	.word	0x00002360


	//   ....[18]....
        /*017c*/ 	.word	0x00002480


	//   ....[19]....
        /*0180*/ 	.word	0x000024b0


	//   ....[20]....
        /*0184*/ 	.word	0x000024c0


	//   ....[21]....
        /*0188*/ 	.word	0x000025e0


	//   ....[22]....
        /*018c*/ 	.word	0x00002600


	//   ....[23]....
        /*0190*/ 	.word	0x00002610


	//   ....[24]....
        /*0194*/ 	.word	0x00002730


	//   ....[25]....
        /*0198*/ 	.word	0x00002750


	//   ....[26]....
        /*019c*/ 	.word	0x00002760


	//   ....[27]....
        /*01a0*/ 	.word	0x00002880


	//   ....[28]....
        /*01a4*/ 	.word	0x000028a0


	//   ....[29]....
        /*01a8*/ 	.word	0x000028b0


	//   ....[30]....
        /*01ac*/ 	.word	0x00004cc0


	//   ....[31]....
        /*01b0*/ 	.word	0x00004cd0


	//   ....[32]....
        /*01b4*/ 	.word	0x00004ce0


	//   ....[33]....
        /*01b8*/ 	.word	0x00004e30


	//   ....[34]....
        /*01bc*/ 	.word	0x00004e60


	//   ....[35]....
        /*01c0*/ 	.word	0x00004e90


	//   ....[36]....
        /*01c4*/ 	.word	0x00004fb0


	//   ....[37]....
        /*01c8*/ 	.word	0x00004fd0


	//   ....[38]....
        /*01cc*/ 	.word	0x00004fe0


	//   ....[39]....
        /*01d0*/ 	.word	0x00005100


	//   ....[40]....
        /*01d4*/ 	.word	0x00005120


	//   ....[41]....
        /*01d8*/ 	.word	0x00005130


	//   ....[42]....
        /*01dc*/ 	.word	0x00005250


	//   ....[43]....
        /*01e0*/ 	.word	0x00005270


	//   ....[44]....
        /*01e4*/ 	.word	0x00005280


	//----- nvinfo : EIATTR_VRC_CTA_INIT_COUNT
	.align		4
.L_210:
        /*01e8*/ 	.byte	0x02, 0x4a
	.zero		1
	.zero		1


	//----- nvinfo : EIATTR_EXIT_INSTR_OFFSETS
	.align		4
        /*01ec*/ 	.byte	0x04, 0x1c
        /*01ee*/ 	.short	(.L_212 - .L_211)


	//   ....[0]....
.L_211:
        /*01f0*/ 	.word	0x00005980


	//   ....[1]....
        /*01f4*/ 	.word	0x000059d0


	//----- nvinfo : EIATTR_MAX_THREADS
	.align		4
.L_212:
        /*01f8*/ 	.byte	0x04, 0x05
        /*01fa*/ 	.short	(.L_214 - .L_213)
.L_213:
        /*01fc*/ 	.word	0x00000100
        /*0200*/ 	.word	0x00000001
        /*0204*/ 	.word	0x00000001


	//----- nvinfo : EIATTR_CRS_STACK_SIZE
	.align		4
.L_214:
        /*0208*/ 	.byte	0x04, 0x1e
        /*020a*/ 	.short	(.L_216 - .L_215)
.L_215:
        /*020c*/ 	.word	0x00000000


	//----- nvinfo : EIATTR_CBANK_PARAM_SIZE
	.align		4
.L_216:
        /*0210*/ 	.byte	0x03, 0x19
        /*0212*/ 	.short	0x0072


	//----- nvinfo : EIATTR_PARAM_CBANK
	.align		4
        /*0214*/ 	.byte	0x04, 0x0a
        /*0216*/ 	.short	(.L_218 - .L_217)
	.align		4
.L_217:
        /*0218*/ 	.word	index@(.nv.constant0._ZN3cub18CUB_300001_SM_10006detail6reduce18DeviceReduceKernelINS2_10policy_hubIN4cuda3std3__45tupleIJblEEEyN6thrust24THRUST_300001_SM_1000_NS8cuda_cub9__find_if7functorIS9_EEE10Policy1000ENSB_12zip_iteratorINS8_IJNSD_26transform_input_iterator_tIbNSB_10device_ptrIdEE17nonZeroComparatorEENSB_17counting_iteratorIlNSB_11use_defaultESP_SP_EEEEEEEySF_S9_NS7_10__identityEEEvT0_PT3_T1_NS0_13GridEvenShareISX_EET2_T4_)
        /*021c*/ 	.short	0x0380
        /*021e*/ 	.short	0x0072


	//----- nvinfo : EIATTR_SW_WAR
	.align		4
.L_218:
        /*0220*/ 	.byte	0x04, 0x36
        /*0222*/ 	.short	(.L_220 - .L_219)
.L_219:
        /*0224*/ 	.word	0x00000008
.L_220:


//--------------------- .nv.info._ZN3cub18CUB_300001_SM_10006detail6reduce28DeviceReduceSingleTileKernelINS2_10policy_hubIN4cuda3std3__45tupleIJblEEEyN6thrust24THRUST_300001_SM_1000_NS8cuda_cub9__find_if7functorIS9_EEE10Policy1000ENSB_12zip_iteratorINS8_IJNSD_26transform_input_iterator_tIbNSB_10device_ptrIdEE17nonZeroComparatorEENSB_17counting_iteratorIlNSB_11use_defaultESP_SP_EEEEEEEPS9_ySF_S9_S9_NS7_10__identityEEEvT0_T1_T2_T3_T4_T6_ --------------------------
	.section	.nv.info._ZN3cub18CUB_300001_SM_10006detail6reduce28DeviceReduceSingleTileKernelINS2_10policy_hubIN4cuda3std3__45tupleIJblEEEyN6thrust24THRUST_300001_SM_1000_NS8cuda_cub9__find_if7functorIS9_EEE10Policy1000ENSB_12zip_iteratorINS8_IJNSD_26transform_input_iterator_tIbNSB_10device_ptrIdEE17nonZeroComparatorEENSB_17counting_iteratorIlNSB_11use_defaultESP_SP_EEEEEEEPS9_ySF_S9_S9_NS7_10__identityEEEvT0_T1_T2_T3_T4_T6_,"",@"SHT_CUDA_INFO"
	.sectionflags	@""
	.align	4


	//----- nvinfo : EIATTR_CUDA_API_VERSION
	.align		4
        /*0000*/ 	.byte	0x04, 0x37
        /*0002*/ 	.short	(.L_222 - .L_221)
.L_221:
        /*0004*/ 	.word	0x00000082


	//----- nvinfo : EIATTR_KPARAM_INFO
	.align		4
.L_222:
        /*0008*/ 	.byte	0x04, 0x17
        /*000a*/ 	.short	(.L_224 - .L_223)
.L_223:
        /*000c*/ 	.word	0x00000000
        /*0010*/ 	.short	0x0005
        /*0012*/ 	.short	0x0040
        /*0014*/ 	.byte	0x00, 0xf0, 0x05, 0x00


	//----- nvinfo : EIATTR_KPARAM_INFO
	.align		4
.L_224:
        /*0018*/ 	.byte	0x04, 0x17
        /*001a*/ 	.short	(.L_226 - .L_225)
.L_225:
        /*001c*/ 	.word	0x00000000
        /*0020*/ 	.short	0x0004
        /*0022*/ 	.short	0x0030
        /*0024*/ 	.byte	0x00, 0xf0, 0x41, 0x00


	//----- nvinfo : EIATTR_KPARAM_INFO
	.align		4
.L_226:
        /*0028*/ 	.byte	0x04, 0x17
        /*002a*/ 	.short	(.L_228 - .L_227)
.L_227:
        /*002c*/ 	.word	0x00000000
        /*0030*/ 	.short	0x0003
        /*0032*/ 	.short	0x0028
        /*0034*/ 	.byte	0x00, 0xf0, 0x05, 0x00


	//----- nvinfo : EIATTR_KPARAM_INFO
	.align		4
.L_228:
        /*0038*/ 	.byte	0x04, 0x17
        /*003a*/ 	.short	(.L_230 - .L_229)
.L_229:
        /*003c*/ 	.word	0x00000000
        /*0040*/ 	.short	0x0002
        /*0042*/ 	.short	0x0020
        /*0044*/ 	.byte	0x00, 0xf0, 0x21, 0x00


	//----- nvinfo : EIATTR_KPARAM_INFO
	.align		4
.L_230:
        /*0048*/ 	.byte	0x04, 0x17
        /*004a*/ 	.short	(.L_232 - .L_231)
.L_231:
        /*004c*/ 	.word	0x00000000
        /*0050*/ 	.short	0x0001
        /*0052*/ 	.short	0x0018
        /*0054*/ 	.byte	0x00, 0xf5, 0x21, 0x00


	//----- nvinfo : EIATTR_KPARAM_INFO
	.align		4
.L_232:
        /*0058*/ 	.byte	0x04, 0x17
        /*005a*/ 	.short	(.L_234 - .L_233)
.L_233:
        /*005c*/ 	.word	0x00000000
        /*0060*/ 	.short	0x0000
        /*0062*/ 	.short	0x0000
        /*0064*/ 	.byte	0x00, 0xf0, 0x61, 0x00


	//----- nvinfo : EIATTR_SPARSE_MMA_MASK
	.align		4
.L_234:
        /*0068*/ 	.byte	0x03, 0x50
        /*006a*/ 	.short	0x0000


	//----- nvinfo : EIATTR_MAXREG_COUNT
	.align		4
        /*006c*/ 	.byte	0x03, 0x1b
        /*006e*/ 	.short	0x00ff


	//----- nvinfo : EIATTR_NUM_BARRIERS
	.align		4
        /*0070*/ 	.byte	0x02, 0x4c
        /*0072*/ 	.byte	0x01
	.zero		1


	//----- nvinfo : EIATTR_MERCURY_ISA_VERSION
	.align		4
        /*0074*/ 	.byte	0x03, 0x5f
        /*0076*/ 	.short	0x0101


	//----- nvinfo : EIATTR_COOP_GROUP_MASK_REGIDS
	.align		4
        /*0078*/ 	.byte	0x04, 0x29
        /*007a*/ 	.short	(.L_236 - .L_235)


	//   ....[0]....
.L_235:
        /*007c*/ 	.word	0xffffffff


	//   ....[1]....
        /*0080*/ 	.word	0xffffffff


	//   ....[2]....
        /*0084*/ 	.word	0xffffffff


	//   ....[3]....
        /*0088*/ 	.word	0xffffffff


	//   ....[4]....
        /*008c*/ 	.word	0xffffffff


	//   ....[5]....
        /*0090*/ 	.word	0xffffffff


	//   ....[6]....
        /*0094*/ 	.word	0xffffffff


	//   ....[7]....
        /*0098*/ 	.word	0xffffffff


	//   ....[8]....
        /*009c*/ 	.word	0xffffffff


	//   ....[9]....
        /*00a0*/ 	.word	0xffffffff


	//   ....[10]....
        /*00a4*/ 	.word	0xffffffff


	//   ....[11]....
        /*00a8*/ 	.word	0xffffffff


	//   ....[12]....
        /*00ac*/ 	.word	0xffffffff


	//   ....[13]....
        /*00b0*/ 	.word	0xffffffff


	//   ....[14]....
        /*00b4*/ 	.word	0xffffffff


	//   ....[15]....
        /*00b8*/ 	.word	0xffffffff


	//   ....[16]....
        /*00bc*/ 	.word	0xffffffff


	//   ....[17]....
        /*00c0*/ 	.word	0xffffffff


	//   ....[18]....
        /*00c4*/ 	.word	0xffffffff


	//   ....[19]....
        /*00c8*/ 	.word	0xffffffff


	//   ....[20]....
        /*00cc*/ 	.word	0xffffffff


	//   ....[21]....
        /*00d0*/ 	.word	0xffffffff


	//   ....[22]....
        /*00d4*/ 	.word	0xffffffff


	//   ....[23]....
        /*00d8*/ 	.word	0xffffffff


	//   ....[24]....
        /*00dc*/ 	.word	0xffffffff


	//   ....[25]....
        /*00e0*/ 	.word	0xffffffff


	//   ....[26]....
        /*00e4*/ 	.word	0xffffffff


	//   ....[27]....
        /*00e8*/ 	.word	0xffffffff


	//   ....[28]....
        /*00ec*/ 	.word	0xffffffff


	//   ....[29]....
        /*00f0*/ 	.word	0xffffffff


	//   ....[30]....
        /*00f4*/ 	.word	0xffffffff


	//   ....[31]....
        /*00f8*/ 	.word	0xffffffff


	//   ....[32]....
        /*00fc*/ 	.word	0xffffffff


	//   ....[33]....
        /*0100*/ 	.word	0xffffffff


	//   ....[34]....
        /*0104*/ 	.word	0xffffffff


	//   ....[35]....
        /*0108*/ 	.word	0xffffffff


	//   ....[36]....
        /*010c*/ 	.word	0xffffffff


	//   ....[37]....
        /*0110*/ 	.word	0xffffffff


	//   ....[38]....
        /*0114*/ 	.word	0xffffffff


	//   ....[39]....
        /*0118*/ 	.word	0xffffffff


	//   ....[40]....
        /*011c*/ 	.word	0xffffffff


	//   ....[41]....
        /*0120*/ 	.word	0xffffffff


	//   ....[42]....
        /*0124*/ 	.word	0xffffffff


	//   ....[43]....
        /*0128*/ 	.word	0xffffffff


	//   ....[44]....
        /*012c*/ 	.word	0xffffffff


	//----- nvinfo : EIATTR_COOP_GROUP_INSTR_OFFSETS
	.align		4
.L_236:
        /*0130*/ 	.byte	0x04, 0x28
        /*0132*/ 	.short	(.L_238 - .L_237)


	//   ....[0]....
.L_237:
        /*0134*/ 	.word	0x00001340


	//   ....[1]....
        /*0138*/ 	.word	0x00001350


	//   ....[2]....
        /*013c*/ 	.word	0x00001360


	//   ....[3]....
        /*0140*/ 	.word	0x000014b0


	//   ....[4]....
        /*0144*/ 	.word	0x000014e0


	//   ....[5]....
        /*0148*/ 	.word	0x00001510


	//   ....[6]....
        /*014c*/ 	.word	0x00001630


	//   ....[7]....
        /*0150*/ 	.word	0x00001650


	//   ....[8]....
        /*0154*/ 	.word	0x00001660


	//   ....[9]....
        /*0158*/ 	.word	0x00001780


	//   ....[10]....
        /*015c*/ 	.word	0x000017a0


	//   ....[11]....
        /*0160*/ 	.word	0x000017b0


	//   ....[12]....
        /*0164*/ 	.word	0x000018d0


	//   ....[13]....
        /*0168*/ 	.word	0x000018f0


	//   ....[14]....
        /*016c*/ 	.word	0x00001900


	//   ....[15]....
        /*0170*/ 	.word	0x000020b0


	//   ....[16]....
        /*0174*/ 	.word	0x00002140


	//   ....[17]....
        /*0178*/ 	.word	0x00002170


	//   ....[18]....
        /*017c*/ 	.word	0x00002290


	//   ....[19]....
        /*0180*/ 	.word	0x000022c0


	//   ....[20]....
        /*0184*/ 	.word	0x000022d0


	//   ....[21]....
        /*0188*/ 	.word	0x000023f0


	//   ....[22]....
        /*018c*/ 	.word	0x00002410


	//   ....[23]....
        /*0190*/ 	.word	0x00002420


	//   ....[24]....
        /*0194*/ 	.word	0x00002540


	//   ....[25]....
        /*0198*/ 	.word	0x00002560


	//   ....[26]....
        /*019c*/ 	.word	0x00002570


	//   ....[27]....
        /*01a0*/ 	.word	0x00002690


	//   ....[28]....
        /*01a4*/ 	.word	0x000026b0


	//   ....[29]....
        /*01a8*/ 	.word	0x000026c0


	//   ....[30]....
        /*01ac*/ 	.word	0x00004a10


	//   ....[31]....
        /*01b0*/ 	.word	0x00004a20


	//   ....[32]....
        /*01b4*/ 	.word	0x00004a30


	//   ....[33]....
        /*01b8*/ 	.word	0x00004b80


	//   ....[34]....
        /*01bc*/ 	.word	0x00004bb0


	//   ....[35]....
        /*01c0*/ 	.word	0x00004be0


	//   ....[36]....
        /*01c4*/ 	.word	0x00004d00


	//   ....[37]....
        /*01c8*/ 	.word	0x00004d20


	//   ....[38]....
        /*01cc*/ 	.word	0x00004d30


	//   ....[39]....
        /*01d0*/ 	.word	0x00004e50


	//   ....[40]....
        /*01d4*/ 	.word	0x00004e70


	//   ....[41]....
        /*01d8*/ 	.word	0x00004e80


	//   ....[42]....
        /*01dc*/ 	.word	0x00004fa0


	//   ....[43]....
        /*01e0*/ 	.word	0x00004fc0


	//   ....[44]....
        /*01e4*/ 	.word	0x00004fd0


	//----- nvinfo : EIATTR_VRC_CTA_INIT_COUNT
	.align		4
.L_238:
        /*01e8*/ 	.byte	0x02, 0x4a
	.zero		1
	.zero		1


	//----- nvinfo : EIATTR_EXIT_INSTR_OFFSETS
	.align		4
        /*01ec*/ 	.byte	0x04, 0x1c
        /*01ee*/ 	.short	(.L_240 - .L_239)


	//   ....[0]....
.L_239:
        /*01f0*/ 	.word	0x00000090


	//   ....[1]....
        /*01f4*/ 	.word	0x000000e0


	//   ....[2]....
        /*01f8*/ 	.word	0x00005700


	//   ....[3]....
        /*01fc*/ 	.word	0x000057f0


	//----- nvinfo : EIATTR_MAX_THREADS
	.align		4
.L_240:
        /*0200*/ 	.byte	0x04, 0x05
        /*0202*/ 	.short	(.L_242 - .L_241)
.L_241:
        /*0204*/ 	.word	0x00000100
        /*0208*/ 	.word	0x00000001
        /*020c*/ 	.word	0x00000001


	//----- nvinfo : EIATTR_CRS_STACK_SIZE
	.align		4
.L_242:
        /*0210*/ 	.byte	0x04, 0x1e
        /*0212*/ 	.short	(.L_244 - .L_243)
.L_243:
        /*0214*/ 	.word	0x00000000


	//----- nvinfo : EIATTR_CBANK_PARAM_SIZE
	.align		4
.L_244:
        /*0218*/ 	.byte	0x03, 0x19
        /*021a*/ 	.short	0x0041


	//----- nvinfo : EIATTR_PARAM_CBANK
	.align		4
        /*021c*/ 	.byte	0x04, 0x0a
        /*021e*/ 	.short	(.L_246 - .L_245)
	.align		4
.L_245:
        /*0220*/ 	.word	index@(.nv.constant0._ZN3cub18CUB_300001_SM_10006detail6reduce28DeviceReduceSingleTileKernelINS2_10policy_hubIN4cuda3std3__45tupleIJblEEEyN6thrust24THRUST_300001_SM_1000_NS8cuda_cub9__find_if7functorIS9_EEE10Policy1000ENSB_12zip_iteratorINS8_IJNSD_26transform_input_iterator_tIbNSB_10device_ptrIdEE17nonZeroComparatorEENSB_17counting_iteratorIlNSB_11use_defaultESP_SP_EEEEEEEPS9_ySF_S9_S9_NS7_10__identityEEEvT0_T1_T2_T3_T4_T6_)
        /*0224*/ 	.short	0x0380
        /*0226*/ 	.short	0x0041


	//----- nvinfo : EIATTR_SW_WAR
	.align		4
.L_246:
        /*0228*/ 	.byte	0x04, 0x36
        /*022a*/ 	.short	(.L_248 - .L_247)
.L_247:
        /*022c*/ 	.word	0x00000008
.L_248:


//--------------------- .nv.info._ZN3cub18CUB_300001_SM_10006detail6reduce28DeviceReduceSingleTileKernelINS2_10policy_hubIN4cuda3std3__45tupleIJblEEEjN6thrust24THRUST_300001_SM_1000_NS8cuda_cub9__find_if7functorIS9_EEE10Policy1000EPS9_SI_iSF_S9_S9_NS7_10__identityEEEvT0_T1_T2_T3_T4_T6_ --------------------------
	.section	.nv.info._ZN3cub18CUB_300001_SM_10006detail6reduce28DeviceReduceSingleTileKernelINS2_10policy_hubIN4cuda3std3__45tupleIJblEEEjN6thrust24THRUST_300001_SM_1000_NS8cuda_cub9__find_if7functorIS9_EEE10Policy1000EPS9_SI_iSF_S9_S9_NS7_10__identityEEEvT0_T1_T2_T3_T4_T6_,"",@"SHT_CUDA_INFO"
	.sectionflags	@""
	.align	4


	//----- nvinfo : EIATTR_CUDA_API_VERSION
	.align		4
        /*0000*/ 	.byte	0x04, 0x37
        /*0002*/ 	.short	(.L_250 - .L_249)
.L_249:
        /*0004*/ 	.word	0x00000082


	//----- nvinfo : EIATTR_KPARAM_INFO
	.align		4
.L_250:
        /*0008*/ 	.byte	0x04, 0x17
        /*000a*/ 	.short	(.L_252 - .L_251)
.L_251:
        /*000c*/ 	.word	0x00000000
        /*0010*/ 	.short	0x0005
        /*0012*/ 	.short	0x0028
        /*0014*/ 	.byte	0x00, 0xf0, 0x05, 0x00


	//----- nvinfo : EIATTR_KPARAM_INFO
	.align		4
.L_252:
        /*0018*/ 	.byte	0x04, 0x17
        /*001a*/ 	.short	(.L_254 - .L_253)
.L_253:
        /*001c*/ 	.word	0x00000000
        /*0020*/ 	.short	0x0004
        /*0022*/ 	.short	0x0018
        /*0024*/ 	.byte	0x00, 0xf0, 0x41, 0x00


	//----- nvinfo : EIATTR_KPARAM_INFO
	.align		4
.L_254:
        /*0028*/ 	.byte	0x04, 0x17
        /*002a*/ 	.short	(.L_256 - .L_255)
.L_255:
        /*002c*/ 	.word	0x00000000
        /*0030*/ 	.short	0x0003
        /*0032*/ 	.short	0x0014
        /*0034*/ 	.byte	0x00, 0xf0, 0x05, 0x00


	//----- nvinfo : EIATTR_KPARAM_INFO
	.align		4
.L_256:
        /*0038*/ 	.byte	0x04, 0x17
        /*003a*/ 	.short	(.L_258 - .L_257)
.L_257:
        /*003c*/ 	.word	0x00000000
        /*0040*/ 	.short	0x0002
        /*0042*/ 	.short	0x0010
        /*0044*/ 	.byte	0x00, 0xf0, 0x11, 0x00


	//----- nvinfo : EIATTR_KPARAM_INFO
	.align		4
.L_258:
        /*0048*/ 	.byte	0x04, 0x17
        /*004a*/ 	.short	(.L_260 - .L_259)
.L_259:
        /*004c*/ 	.word	0x00000000
        /*0050*/ 	.short	0x0001
        /*0052*/ 	.short	0x0008
        /*0054*/ 	.byte	0x00, 0xf5, 0x21, 0x00


	//----- nvinfo : EIATTR_KPARAM_INFO
	.align		4
.L_260:
        /*0058*/ 	.byte	0x04, 0x17
        /*005a*/ 	.short	(.L_262 - .L_261)
.L_261:
        /*005c*/ 	.word	0x00000000
        /*0060*/ 	.short	0x0000
        /*0062*/ 	.short	0x0000
        /*0064*/ 	.byte	0x00, 0xf5, 0x21, 0x00


	//----- nvinfo : EIATTR_SPARSE_MMA_MASK
	.align		4
.L_262:
        /*0068*/ 	.byte	0x03, 0x50
        /*006a*/ 	.short	0x0000


	//----- nvinfo : EIATTR_MAXREG_COUNT
	.align		4
        /*006c*/ 	.byte	0x03, 0x1b
        /*006e*/ 	.short	0x00ff


	//----- nvinfo : EIATTR_NUM_BARRIERS
	.align		4
        /*0070*/ 	.byte	0x02, 0x4c
        /*0072*/ 	.byte	0x01
	.zero		1


	//----- nvinfo : EIATTR_MERCURY_ISA_VERSION
	.align		4
        /*0074*/ 	.byte	0x03, 0x5f
        /*0076*/ 	.short	0x0101


	//----- nvinfo : EIATTR_COOP_GROUP_MASK_REGIDS
	.align		4
        /*0078*/ 	.byte	0x04, 0x29
        /*007a*/ 	.short	(.L_264 - .L_263)


	//   ....[0]....
.L_263:
        /*007c*/ 	.word	0xffffffff


	//   ....[1]....
        /*0080*/ 	.word	0xffffffff


	//   ....[2]....
        /*0084*/ 	.word	0xffffffff


	//   ....[3]....
        /*0088*/ 	.word	0xffffffff


	//   ....[4]....
        /*008c*/ 	.word	0xffffffff


	//   ....[5]....
        /*0090*/ 	.word	0xffffffff


	//   ....[6]....
        /*0094*/ 	.word	0xffffffff


	//   ....[7]....
        /*0098*/ 	.word	0xffffffff


	//   ....[8]....
        /*009c*/ 	.word	0xffffffff


	//   ....[9]....
        /*00a0*/ 	.word	0xffffffff


	//   ....[10]....
        /*00a4*/ 	.word	0xffffffff


	//   ....[11]....
        /*00a8*/ 	.word	0xffffffff


	//   ....[12]....
        /*00ac*/ 	.word	0xffffffff


	//   ....[13]....
        /*00b0*/ 	.word	0xffffffff


	//   ....[14]....
        /*00b4*/ 	.word	0xffffffff


	//   ....[15]....
        /*00b8*/ 	.word	0xffffffff


	//   ....[16]....
        /*00bc*/ 	.word	0xffffffff


	//   ....[17]....
        /*00c0*/ 	.word	0xffffffff


	//   ....[18]....
        /*00c4*/ 	.word	0xffffffff


	//   ....[19]....
        /*00c8*/ 	.word	0xffffffff


	//   ....[20]....
        /*00cc*/ 	.word	0xffffffff


	//   ....[21]....
        /*00d0*/ 	.word	0xffffffff


	//   ....[22]....
        /*00d4*/ 	.word	0xffffffff


	//   ....[23]....
        /*00d8*/ 	.word	0xffffffff


	//   ....[24]....
        /*00dc*/ 	.word	0xffffffff


	//   ....[25]....
        /*00e0*/ 	.word	0xffffffff


	//   ....[26]....
        /*00e4*/ 	.word	0xffffffff


	//   ....[27]....
        /*00e8*/ 	.word	0xffffffff


	//   ....[28]....
        /*00ec*/ 	.word	0xffffffff


	//   ....[29]....
        /*00f0*/ 	.word	0xffffffff


	//   ....[30]....
        /*00f4*/ 	.word	0xffffffff


	//   ....[31]....
        /*00f8*/ 	.word	0xffffffff


	//   ....[32]....
        /*00fc*/ 	.word	0xffffffff


	//   ....[33]....
        /*0100*/ 	.word	0xffffffff


	//   ....[34]....
        /*0104*/ 	.word	0xffffffff


	//   ....[35]....
        /*0108*/ 	.word	0xffffffff


	//   ....[36]....
        /*010c*/ 	.word	0xffffffff


	//   ....[37]....
        /*0110*/ 	.word	0xffffffff


	//   ....[38]....
        /*0114*/ 	.word	0xffffffff


	//   ....[39]....
        /*0118*/ 	.word	0xffffffff


	//   ....[40]....
        /*011c*/ 	.word	0xffffffff


	//   ....[41]....
        /*0120*/ 	.word	0xffffffff


	//   ....[42]....
        /*0124*/ 	.word	0xffffffff


	//   ....[43]....
        /*0128*/ 	.word	0xffffffff


	//   ....[44]....
        /*012c*/ 	.word	0xffffffff


	//----- nvinfo : EIATTR_COOP_GROUP_INSTR_OFFSETS
	.align		4
.L_264:
        /*0130*/ 	.byte	0x04, 0x28
        /*0132*/ 	.short	(.L_266 - .L_265)


	//   ....[0]....
.L_265:
        /*0134*/ 	.word	0x000007d0


	//   ....[1]....
        /*0138*/ 	.word	0x000007e0


	//   ....[2]....
        /*013c*/ 	.word	0x000007f0


	//   ....[3]....
        /*0140*/ 	.word	0x00000940


	//   ....[4]....
        /*0144*/ 	.word	0x00000970


	//   ....[5]....
        /*0148*/ 	.word	0x000009a0


	//   ....[6]....
        /*014c*/ 	.word	0x00000ac0


	//   ....[7]....
        /*0150*/ 	.word	0x00000ae0


	//   ....[8]....
        /*0154*/ 	.word	0x00000af0


	//   ....[9]....
        /*0158*/ 	.word	0x00000c10


	//   ....[10]....
        /*015c*/ 	.word	0x00000c30


	//   ....[11]....
        /*0160*/ 	.word	0x00000c40


	//   ....[12]....
        /*0164*/ 	.word	0x00000d60


	//   ....[13]....
        /*0168*/ 	.word	0x00000d80


	//   ....[14]....
        /*016c*/ 	.word	0x00000d90


	//   ....[15]....
        /*0170*/ 	.word	0x00001520


	//   ....[16]....
        /*0174*/ 	.word	0x000015b0


	//   ....[17]....
        /*0178*/ 	.word	0x000015e0


	//   ....[18]....
        /*017c*/ 	.word	0x00001700


	//   ....[19]....
        /*0180*/ 	.word	0x00001730


	//   ....[20]....
        /*0184*/ 	.word	0x00001740


	//   ....[21]....
        /*0188*/ 	.word	0x00001860


	//   ....[22]....
        /*018c*/ 	.word	0x00001880


	//   ....[23]....
        /*0190*/ 	.word	0x00001890


	//   ....[24]....
        /*0194*/ 	.word	0x000019b0


	//   ....[25]....
        /*0198*/ 	.word	0x000019d0


	//   ....[26]....
        /*019c*/ 	.word	0x000019e0


	//   ....[27]....
        /*01a0*/ 	.word	0x00001b00


	//   ....[28]....
        /*01a4*/ 	.word	0x00001b20


	//   ....[29]....
        /*01a8*/ 	.word	0x00001b30


	//   ....[30]....
        /*01ac*/ 	.word	0x000031b0


	//   ....[31]....
        /*01b0*/ 	.word	0x000031c0


	//   ....[32]....
        /*01b4*/ 	.word	0x000031d0


	//   ....[33]....
        /*01b8*/ 	.word	0x00003320


	//   ....[34]....
        /*01bc*/ 	.word	0x00003350


	//   ....[35]....
        /*01c0*/ 	.word	0x00003380


	//   ....[36]....
        /*01c4*/ 	.word	0x000034a0


	//   ....[37]....
        /*01c8*/ 	.word	0x000034c0


	//   ....[38]....
        /*01cc*/ 	.word	0x000034d0


	//   ....[39]....
        /*01d0*/ 	.word	0x000035f0


	//   ....[40]....
        /*01d4*/ 	.word	0x00003610


	//   ....[41]....
        /*01d8*/ 	.word	0x00003620


	//   ....[42]....
        /*01dc*/ 	.word	0x00003740


	//   ....[43]....
        /*01e0*/ 	.word	0x00003760


	//   ....[44]....
        /*01e4*/ 	.word	0x00003770


	//----- nvinfo : EIATTR_VRC_CTA_INIT_COUNT
	.align		4
.L_266:
        /*01e8*/ 	.byte	0x02, 0x4a
	.zero		1
	.zero		1


	//----- nvinfo : EIATTR_EXIT_INSTR_OFFSETS
	.align		4
        /*01ec*/ 	.byte	0x04, 0x1c
        /*01ee*/ 	.short	(.L_268 - .L_267)


	//   ....[0]....
.L_267:
        /*01f0*/ 	.word	0x00000080


	//   ....[1]....
        /*01f4*/ 	.word	0x000000d0


	//   ....[2]....
        /*01f8*/ 	.word	0x00003e80


	//   ....[3]....
        /*01fc*/ 	.word	0x00003f70


	//----- nvinfo : EIATTR_MAX_THREADS
	.align		4
.L_268:
        /*0200*/ 	.byte	0x04, 0x05
        /*0202*/ 	.short	(.L_270 - .L_269)
.L_269:
        /*0204*/ 	.word	0x00000100
        /*0208*/ 	.word	0x00000001
        /*020c*/ 	.word	0x00000001


	//----- nvinfo : EIATTR_CRS_STACK_SIZE
	.align		4
.L_270:
        /*0210*/ 	.byte	0x04, 0x1e
        /*0212*/ 	.short	(.L_272 - .L_271)
.L_271:
        /*0214*/ 	.word	0x00000000


	//----- nvinfo : EIATTR_CBANK_PARAM_SIZE
	.align		4
.L_272:
        /*0218*/ 	.byte	0x03, 0x19
        /*021a*/ 	.short	0x0029


	//----- nvinfo : EIATTR_PARAM_CBANK
	.align		4
        /*021c*/ 	.byte	0x04, 0x0a
        /*021e*/ 	.short	(.L_274 - .L_273)
	.align		4
.L_273:
        /*0220*/ 	.word	index@(.nv.constant0._ZN3cub18CUB_300001_SM_10006detail6reduce28DeviceReduceSingleTileKernelINS2_10policy_hubIN4cuda3std3__45tupleIJblEEEjN6thrust24THRUST_300001_SM_1000_NS8cuda_cub9__find_if7functorIS9_EEE10Policy1000EPS9_SI_iSF_S9_S9_NS7_10__identityEEEvT0_T1_T2_T3_T4_T6_)
        /*0224*/ 	.short	0x0380
        /*0226*/ 	.short	0x0029


	//----- nvinfo : EIATTR_SW_WAR
	.align		4
.L_274:
        /*0228*/ 	.byte	0x04, 0x36
        /*022a*/ 	.short	(.L_276 - .L_275)
.L_275:
        /*022c*/ 	.word	0x00000008
.L_276:


//--------------------- .nv.info._ZN3cub18CUB_300001_SM_10006detail6reduce18DeviceReduceKernelINS2_10policy_hubIN4cuda3std3__45tupleIJblEEEjN6thrust24THRUST_300001_SM_1000_NS8cuda_cub9__find_if7functorIS9_EEE10Policy1000ENSB_12zip_iteratorINS8_IJNSD_26transform_input_iterator_tIbNSB_10device_ptrIdEE17nonZeroComparatorEENSB_17counting_iteratorIlNSB_11use_defaultESP_SP_EEEEEEEjSF_S9_NS7_10__identityEEEvT0_PT3_T1_NS0_13GridEvenShareISX_EET2_T4_ --------------------------
	.section	.nv.info._ZN3cub18CUB_300001_SM_10006detail6reduce18DeviceReduceKernelINS2_10policy_hubIN4cuda3std3__45tupleIJblEEEjN6thrust24THRUST_300001_SM_1000_NS8cuda_cub9__find_if7functorIS9_EEE10Policy1000ENSB_12zip_iteratorINS8_IJNSD_26transform_input_iterator_tIbNSB_10device_ptrIdEE17nonZeroComparatorEENSB_17counting_iteratorIlNSB_11use_defaultESP_SP_EEEEEEEjSF_S9_NS7_10__identityEEEvT0_PT3_T1_NS0_13GridEvenShareISX_EET2_T4_,"",@"SHT_CUDA_INFO"
	.sectionflags	@""
	.align	4


	//----- nvinfo : EIATTR_CUDA_API_VERSION
	.align		4
        /*0000*/ 	.byte	0x04, 0x37
        /*0002*/ 	.short	(.L_278 - .L_277)
.L_277:
        /*0004*/ 	.word	0x00000082


	//----- nvinfo : EIATTR_KPARAM_INFO
	.align		4
.L_278:
        /*0008*/ 	.byte	0x04, 0x17
        /*000a*/ 	.short	(.L_280 - .L_279)
.L_279:
        /*000c*/ 	.word	0x00000000
        /*0010*/ 	.short	0x0005
        /*0012*/ 	.short	0x004d
        /*0014*/ 	.byte	0x00, 0xf0, 0x05, 0x00


	//----- nvinfo : EIATTR_KPARAM_INFO
	.align		4
.L_280:
        /*0018*/ 	.byte	0x04, 0x17
        /*001a*/ 	.short	(.L_282 - .L_281)
.L_281:
        /*001c*/ 	.word	0x00000000
        /*0020*/ 	.short	0x0004
        /*0022*/ 	.short	0x004c
        /*0024*/ 	.byte	0x00, 0xf0, 0x05, 0x00


	//----- nvinfo : EIATTR_KPARAM_INFO
	.align		4
.L_282:
        /*0028*/ 	.byte	0x04, 0x17
        /*002a*/ 	.short	(.L_284 - .L_283)
.L_283:
        /*002c*/ 	.word	0x00000000
        /*0030*/ 	.short	0x0003
        /*0032*/ 	.short	0x0024
        /*0034*/ 	.byte	0x00, 0xf0, 0xa1, 0x00


	//----- nvinfo : EIATTR_KPARAM_INFO
	.align		4
.L_284:
        /*0038*/ 	.byte	0x04, 0x17
        /*003a*/ 	.short	(.L_286 - .L_285)
.L_285:
        /*003c*/ 	.word	0x00000000
        /*0040*/ 	.short	0x0002
        /*0042*/ 	.short	0x0020
        /*0044*/ 	.byte	0x00, 0xf0, 0x11, 0x00


	//----- nvinfo : EIATTR_KPARAM_INFO
	.align		4
.L_286:
        /*0048*/ 	.byte	0x04, 0x17
        /*004a*/ 	.short	(.L_288 - .L_287)
.L_287:
        /*004c*/ 	.word	0x00000000
        /*0050*/ 	.short	0x0001
        /*0052*/ 	.short	0x0018
        /*0054*/ 	.byte	0x00, 0xf5, 0x21, 0x00


	//----- nvinfo : EIATTR_KPARAM_INFO
	.align		4
.L_288:
        /*0058*/ 	.byte	0x04, 0x17
        /*005a*/ 	.short	(.L_290 - .L_289)
.L_289:
        /*005c*/ 	.word	0x00000000
        /*0060*/ 	.short	0x0000
        /*0062*/ 	.short	0x0000
        /*0064*/ 	.byte	0x00, 0xf0, 0x61, 0x00


	//----- nvinfo : EIATTR_SPARSE_MMA_MASK
	.align		4
.L_290:
        /*0068*/ 	.byte	0x03, 0x50
        /*006a*/ 	.short	0x0000


	//----- nvinfo : EIATTR_MAXREG_COUNT
	.align		4
        /*006c*/ 	.byte	0x03, 0x1b
        /*006e*/ 	.short	0x00ff


	//----- nvinfo : EIATTR_NUM_BARRIERS
	.align		4
        /*0070*/ 	.byte	0x02, 0x4c
        /*0072*/ 	.byte	0x01
	.zero		1


	//----- nvinfo : EIATTR_MERCURY_ISA_VERSION
	.align		4
        /*0074*/ 	.byte	0x03, 0x5f
        /*0076*/ 	.short	0x0101


	//----- nvinfo : EIATTR_COOP_GROUP_MASK_REGIDS
	.align		4
        /*0078*/ 	.byte	0x04, 0x29
        /*007a*/ 	.short	(.L_292 - .L_291)


	//   ....[0]....
.L_291:
        /*007c*/ 	.word	0xffffffff


	//   ....[1]....
        /*0080*/ 	.word	0xffffffff


	//   ....[2]....
        /*0084*/ 	.word	0xffffffff


	//   ....[3]....
        /*0088*/ 	.word	0xffffffff


	//   ....[4]....
        /*008c*/ 	.word	0xffffffff


	//   ....[5]....
        /*0090*/ 	.word	0xffffffff


	//   ....[6]....
        /*0094*/ 	.word	0xffffffff


	//   ....[7]....
        /*0098*/ 	.word	0xffffffff


	//   ....[8]....
        /*009c*/ 	.word	0xffffffff


	//   ....[9]....
        /*00a0*/ 	.word	0xffffffff


	//   ....[10]....
        /*00a4*/ 	.word	0xffffffff


	//   ....[11]....
        /*00a8*/ 	.word	0xffffffff


	//   ....[12]....
        /*00ac*/ 	.word	0xffffffff


	//   ....[13]....
        /*00b0*/ 	.word	0xffffffff


	//   ....[14]....
        /*00b4*/ 	.word	0xffffffff


	//   ....[15]....
        /*00b8*/ 	.word	0xffffffff


	//   ....[16]....
        /*00bc*/ 	.word	0xffffffff


	//   ....[17]....
        /*00c0*/ 	.word	0xffffffff


	//   ....[18]....
        /*00c4*/ 	.word	0xffffffff


	//   ....[19]....
        /*00c8*/ 	.word	0xffffffff


	//   ....[20]....
        /*00cc*/ 	.word	0xffffffff


	//   ....[21]....
        /*00d0*/ 	.word	0xffffffff


	//   ....[22]....
        /*00d4*/ 	.word	0xffffffff


	//   ....[23]....
        /*00d8*/ 	.word	0xffffffff


	//   ....[24]....
        /*00dc*/ 	.word	0xffffffff


	//   ....[25]....
        /*00e0*/ 	.word	0xffffffff


	//   ....[26]....
        /*00e4*/ 	.word	0xffffffff


	//   ....[27]....
        /*00e8*/ 	.word	0xffffffff


	//   ....[28]....
        /*00ec*/ 	.word	0xffffffff


	//   ....[29]....
        /*00f0*/ 	.word	0xffffffff


	//   ....[30]....
        /*00f4*/ 	.word	0xffffffff


	//   ....[31]....
        /*00f8*/ 	.word	0xffffffff


	//   ....[32]....
        /*00fc*/ 	.word	0xffffffff


	//   ....[33]....
        /*0100*/ 	.word	0xffffffff


	//   ....[34]....
        /*0104*/ 	.word	0xffffffff


	//   ....[35]....
        /*0108*/ 	.word	0xffffffff


	//   ....[36]....
        /*010c*/ 	.word	0xffffffff


	//   ....[37]....
        /*0110*/ 	.word	0xffffffff


	//   ....[38]....
        /*0114*/ 	.word	0xffffffff


	//   ....[39]....
        /*0118*/ 	.word	0xffffffff


	//   ....[40]....
        /*011c*/ 	.word	0xffffffff


	//   ....[41]....
        /*0120*/ 	.word	0xffffffff


	//   ....[42]....
        /*0124*/ 	.word	0xffffffff


	//   ....[43]....
        /*0128*/ 	.word	0xffffffff


	//   ....[44]....
        /*012c*/ 	.word	0xffffffff


	//----- nvinfo : EIATTR_COOP_GROUP_INSTR_OFFSETS
	.align		4
.L_292:
        /*0130*/ 	.byte	0x04, 0x28
        /*0132*/ 	.short	(.L_294 - .L_293)


	//   ....[0]....
.L_293:
        /*0134*/ 	.word	0x00001480


	//   ....[1]....
        /*0138*/ 	.word	0x00001490


	//   ....[2]....
        /*013c*/ 	.word	0x000014a0


	//   ....[3]....
        /*0140*/ 	.word	0x000015f0


	//   ....[4]....
        /*0144*/ 	.word	0x00001620


	//   ....[5]....
        /*0148*/ 	.word	0x00001650


	//   ....[6]....
        /*014c*/ 	.word	0x00001770


	//   ....[7]....
        /*0150*/ 	.word	0x00001790


	//   ....[8]....
        /*0154*/ 	.word	0x000017a0


	//   ....[9]....
        /*0158*/ 	.word	0x000018c0


	//   ....[10]....
        /*015c*/ 	.word	0x000018e0


	//   ....[11]....
        /*0160*/ 	.word	0x000018f0


	//   ....[12]....
        /*0164*/ 	.word	0x00001a10


	//   ....[13]....
        /*0168*/ 	.word	0x00001a30


	//   ....[14]....
        /*016c*/ 	.word	0x00001a40


	//   ....[15]....
        /*0170*/ 	.word	0x000021c0


	//   ....[16]....
        /*0174*/ 	.word	0x00002250


	//   ....[17]....
        /*0178*/ 	.word	0x00002280


	//   ....[18]....
        /*017c*/ 	.word	0x000023a0


	//   ....[19]....
        /*0180*/ 	.word	0x000023d0


	//   ....[20]....
        /*0184*/ 	.word	0x000023e0


	//   ....[21]....
        /*0188*/ 	.word	0x00002500


	//   ....[22]....
        /*018c*/ 	.word	0x00002520


	//   ....[23]....
        /*0190*/ 	.word	0x00002530


	//   ....[24]....
        /*0194*/ 	.word	0x00002650


	//   ....[25]....
        /*0198*/ 	.word	0x00002670


	//   ....[26]....
        /*019c*/ 	.word	0x00002680


	//   ....[27]....
        /*01a0*/ 	.word	0x000027a0


	//   ....[28]....
        /*01a4*/ 	.word	0x000027c0


	//   ....[29]....
        /*01a8*/ 	.word	0x000027d0


	//   ....[30]....
        /*01ac*/ 	.word	0x00004c80


	//   ....[31]....
        /*01b0*/ 	.word	0x00004c90


	//   ....[32]....
        /*01b4*/ 	.word	0x00004ca0


	//   ....[33]....
        /*01b8*/ 	.word	0x00004df0


	//   ....[34]....
        /*01bc*/ 	.word	0x00004e20


	//   ....[35]....
        /*01c0*/ 	.word	0x00004e50


	//   ....[36]....
        /*01c4*/ 	.word	0x00004f70


	//   ....[37]....
        /*01c8*/ 	.word	0x00004f90


	//   ....[38]....
        /*01cc*/ 	.word	0x00004fa0


	//   ....[39]....
        /*01d0*/ 	.word	0x000050c0


	//   ....[40]....
        /*01d4*/ 	.word	0x000050e0


	//   ....[41]....
        /*01d8*/ 	.word	0x000050f0


	//   ....[42]....
        /*01dc*/ 	.word	0x00005210


	//   ....[43]....
        /*01e0*/ 	.word	0x00005230


	//   ....[44]....
        /*01e4*/ 	.word	0x00005240


	//----- nvinfo : EIATTR_VRC_CTA_INIT_COUNT
	.align		4
.L_294:
        /*01e8*/ 	.byte	0x02, 0x4a
	.zero		1
	.zero		1


	//----- nvinfo : EIATTR_EXIT_INSTR_OFFSETS
	.align		4
        /*01ec*/ 	.byte	0x04, 0x1c
        /*01ee*/ 	.short	(.L_296 - .L_295)


	//   ....[0]....
.L_295:
        /*01f0*/ 	.word	0x00005940


	//   ....[1]....
        /*01f4*/ 	.word	0x00005990


	//----- nvinfo : EIATTR_MAX_THREADS
	.align		4
.L_296:
        /*01f8*/ 	.byte	0x04, 0x05
        /*01fa*/ 	.short	(.L_298 - .L_297)
.L_297:
        /*01fc*/ 	.word	0x00000100
        /*0200*/ 	.word	0x00000001
        /*0204*/ 	.word	0x00000001


	//----- nvinfo : EIATTR_CRS_STACK_SIZE
	.align		4
.L_298:
        /*0208*/ 	.byte	0x04, 0x1e
        /*020a*/ 	.short	(.L_300 - .L_299)
.L_299:
        /*020c*/ 	.word	0x00000000


	//----- nvinfo : EIATTR_CBANK_PARAM_SIZE
	.align		4
.L_300:
        /*0210*/ 	.byte	0x03, 0x19
        /*0212*/ 	.short	0x004e


	//----- nvinfo : EIATTR_PARAM_CBANK
	.align		4
        /*0214*/ 	.byte	0x04, 0x0a
        /*0216*/ 	.short	(.L_302 - .L_301)
	.align		4
.L_301:
        /*0218*/ 	.word	index@(.nv.constant0._ZN3cub18CUB_300001_SM_10006detail6reduce18DeviceReduceKernelINS2_10policy_hubIN4cuda3std3__45tupleIJblEEEjN6thrust24THRUST_300001_SM_1000_NS8cuda_cub9__find_if7functorIS9_EEE10Policy1000ENSB_12zip_iteratorINS8_IJNSD_26transform_input_iterator_tIbNSB_10device_ptrIdEE17nonZeroComparatorEENSB_17counting_iteratorIlNSB_11use_defaultESP_SP_EEEEEEEjSF_S9_NS7_10__identityEEEvT0_PT3_T1_NS0_13GridEvenShareISX_EET2_T4_)
        /*021c*/ 	.short	0x0380
        /*021e*/ 	.short	0x004e


	//----- nvinfo : EIATTR_SW_WAR
	.align		4
.L_302:
        /*0220*/ 	.byte	0x04, 0x36
        /*0222*/ 	.short	(.L_304 - .L_303)
.L_303:
        /*0224*/ 	.word	0x00000008
.L_304:


//--------------------- .nv.info._ZN3cub18CUB_300001_SM_10006detail6reduce28DeviceReduceSingleTileKernelINS2_10policy_hubIN4cuda3std3__45tupleIJblEEEjN6thrust24THRUST_300001_SM_1000_NS8cuda_cub9__find_if7functorIS9_EEE10Policy1000ENSB_12zip_iteratorINS8_IJNSD_26transform_input_iterator_tIbNSB_10device_ptrIdEE17nonZeroComparatorEENSB_17counting_iteratorIlNSB_11use_defaultESP_SP_EEEEEEEPS9_jSF_S9_S9_NS7_10__identityEEEvT0_T1_T2_T3_T4_T6_ --------------------------
	.section	.nv.info._ZN3cub18CUB_300001_SM_10006detail6reduce28DeviceReduceSingleTileKernelINS2_10policy_hubIN4cuda3std3__45tupleIJblEEEjN6thrust24THRUST_300001_SM_1000_NS8cuda_cub9__find_if7functorIS9_EEE10Policy1000ENSB_12zip_iteratorINS8_IJNSD_26transform_input_iterator_tIbNSB_10device_ptrIdEE17nonZeroComparatorEENSB_17counting_iteratorIlNSB_11use_defaultESP_SP_EEEEEEEPS9_jSF_S9_S9_NS7_10__identityEEEvT0_T1_T2_T3_T4_T6_,"",@"SHT_CUDA_INFO"
	.sectionflags	@""
	.align	4


	//----- nvinfo : EIATTR_CUDA_API_VERSION
	.align		4
        /*0000*/ 	.byte	0x04, 0x37
        /*0002*/ 	.short	(.L_306 - .L_305)
.L_305:
        /*0004*/ 	.word	0x00000082


	//----- nvinfo : EIATTR_KPARAM_INFO
	.align		4
.L_306:
        /*0008*/ 	.byte	0x04, 0x17
        /*000a*/ 	.short	(.L_308 - .L_307)
.L_307:
        /*000c*/ 	.word	0x00000000
        /*0010*/ 	.short	0x0005
        /*0012*/ 	.short	0x0038
        /*0014*/ 	.byte	0x00, 0xf0, 0x05, 0x00


	//----- nvinfo : EIATTR_KPARAM_INFO
	.align		4
.L_308:
        /*0018*/ 	.byte	0x04, 0x17
        /*001a*/ 	.short	(.L_310 - .L_309)
.L_309:
        /*001c*/ 	.word	0x00000000
        /*0020*/ 	.short	0x0004
        /*0022*/ 	.short	0x0028
        /*0024*/ 	.byte	0x00, 0xf0, 0x41, 0x00


	//----- nvinfo : EIATTR_KPARAM_INFO
	.align		4
.L_310:
        /*0028*/ 	.byte	0x04, 0x17
        /*002a*/ 	.short	(.L_312 - .L_311)
.L_311:
        /*002c*/ 	.word	0x00000000
        /*0030*/ 	.short	0x0003
        /*0032*/ 	.short	0x0024
        /*0034*/ 	.byte	0x00, 0xf0, 0x05, 0x00


	//----- nvinfo : EIATTR_KPARAM_INFO
	.align		4
.L_312:
        /*0038*/ 	.byte	0x04, 0x17
        /*003a*/ 	.short	(.L_314 - .L_313)
.L_313:
        /*003c*/ 	.word	0x00000000
        /*0040*/ 	.short	0x0002
        /*0042*/ 	.short	0x0020
        /*0044*/ 	.byte	0x00, 0xf0, 0x11, 0x00


	//----- nvinfo : EIATTR_KPARAM_INFO
	.align		4
.L_314:
        /*0048*/ 	.byte	0x04, 0x17
        /*004a*/ 	.short	(.L_316 - .L_315)
.L_315:
        /*004c*/ 	.word	0x00000000
        /*0050*/ 	.short	0x0001
        /*0052*/ 	.short	0x0018
        /*0054*/ 	.byte	0x00, 0xf5, 0x21, 0x00


	//----- nvinfo : EIATTR_KPARAM_INFO
	.align		4
.L_316:
        /*0058*/ 	.byte	0x04, 0x17
        /*005a*/ 	.short	(.L_318 - .L_317)
.L_317:
        /*005c*/ 	.word	0x00000000
        /*0060*/ 	.short	0x0000
        /*0062*/ 	.short	0x0000
        /*0064*/ 	.byte	0x00, 0xf0, 0x61, 0x00


	//----- nvinfo : EIATTR_SPARSE_MMA_MASK
	.align		4
.L_318:
        /*0068*/ 	.byte	0x03, 0x50
        /*006a*/ 	.short	0x0000


	//----- nvinfo : EIATTR_MAXREG_COUNT
	.align		4
        /*006c*/ 	.byte	0x03, 0x1b
        /*006e*/ 	.short	0x00ff


	//----- nvinfo : EIATTR_NUM_BARRIERS
	.align		4
        /*0070*/ 	.byte	0x02, 0x4c
        /*0072*/ 	.byte	0x01
	.zero		1


	//----- nvinfo : EIATTR_MERCURY_ISA_VERSION
	.align		4
        /*0074*/ 	.byte	0x03, 0x5f
        /*0076*/ 	.short	0x0101


	//----- nvinfo : EIATTR_COOP_GROUP_MASK_REGIDS
	.align		4
        /*0078*/ 	.byte	0x04, 0x29
        /*007a*/ 	.short	(.L_320 - .L_319)


	//   ....[0]....
.L_319:
        /*007c*/ 	.word	0xffffffff


	//   ....[1]....
        /*0080*/ 	.word	0xffffffff


	//   ....[2]....
        /*0084*/ 	.word	0xffffffff


	//   ....[3]....
        /*0088*/ 	.word	0xffffffff


	//   ....[4]....
        /*008c*/ 	.word	0xffffffff


	//   ....[5]....
        /*0090*/ 	.word	0xffffffff


	//   ....[6]....
        /*0094*/ 	.word	0xffffffff


	//   ....[7]....
        /*0098*/ 	.word	0xffffffff


	//   ....[8]....
        /*009c*/ 	.word	0xffffffff


	//   ....[9]....
        /*00a0*/ 	.word	0xffffffff


	//   ....[10]....
        /*00a4*/ 	.word	0xffffffff


	//   ....[11]....
        /*00a8*/ 	.word	0xffffffff


	//   ....[12]....
        /*00ac*/ 	.word	0xffffffff


	//   ....[13]....
        /*00b0*/ 	.word	0xffffffff


	//   ....[14]....
        /*00b4*/ 	.word	0xffffffff


	//   ....[15]....
        /*00b8*/ 	.word	0xffffffff


	//   ....[16]....
        /*00bc*/ 	.word	0xffffffff


	//   ....[17]....
        /*00c0*/ 	.word	0xffffffff


	//   ....[18]....
        /*00c4*/ 	.word	0xffffffff


	//   ....[19]....
        /*00c8*/ 	.word	0xffffffff


	//   ....[20]....
        /*00cc*/ 	.word	0xffffffff


	//   ....[21]....
        /*00d0*/ 	.word	0xffffffff


	//   ....[22]....
        /*00d4*/ 	.word	0xffffffff


	//   ....[23]....
        /*00d8*/ 	.word	0xffffffff


	//   ....[24]....
        /*00dc*/ 	.word	0xffffffff


	//   ....[25]....
        /*00e0*/ 	.word	0xffffffff


	//   ....[26]....
        /*00e4*/ 	.word	0xffffffff


	//   ....[27]....
        /*00e8*/ 	.word	0xffffffff


	//   ....[28]....
        /*00ec*/ 	.word	0xffffffff


	//   ....[29]....
        /*00f0*/ 	.word	0xffffffff


	//   ....[30]....
        /*00f4*/ 	.word	0xffffffff


	//   ....[31]....
        /*00f8*/ 	.word	0xffffffff


	//   ....[32]....
        /*00fc*/ 	.word	0xffffffff


	//   ....[33]....
        /*0100*/ 	.word	0xffffffff


	//   ....[34]....
        /*0104*/ 	.word	0xffffffff


	//   ....[35]....
        /*0108*/ 	.word	0xffffffff


	//   ....[36]....
        /*010c*/ 	.word	0xffffffff


	//   ....[37]....
        /*0110*/ 	.word	0xffffffff


	//   ....[38]....
        /*0114*/ 	.word	0xffffffff


	//   ....[39]....
        /*0118*/ 	.word	0xffffffff


	//   ....[40]....
        /*011c*/ 	.word	0xffffffff


	//   ....[41]....
        /*0120*/ 	.word	0xffffffff


	//   ....[42]....
        /*0124*/ 	.word	0xffffffff


	//   ....[43]....
        /*0128*/ 	.word	0xffffffff


	//   ....[44]....
        /*012c*/ 	.word	0xffffffff


	//----- nvinfo : EIATTR_COOP_GROUP_INSTR_OFFSETS
	.align		4
.L_320:
        /*0130*/ 	.byte	0x04, 0x28
        /*0132*/ 	.short	(.L_322 - .L_321)


	//   ....[0]....
.L_321:
        /*0134*/ 	.word	0x00001310


	//   ....[1]....
        /*0138*/ 	.word	0x00001320


	//   ....[2]....
        /*013c*/ 	.word	0x00001330


	//   ....[3]....
        /*0140*/ 	.word	0x00001480


	//   ....[4]....
        /*0144*/ 	.word	0x000014b0


	//   ....[5]....
        /*0148*/ 	.word	0x000014e0


	//   ....[6]....
        /*014c*/ 	.word	0x00001600


	//   ....[7]....
        /*0150*/ 	.word	0x00001620


	//   ....[8]....
        /*0154*/ 	.word	0x00001630


	//   ....[9]....
        /*0158*/ 	.word	0x00001750


	//   ....[10]....
        /*015c*/ 	.word	0x00001770


	//   ....[11]....
        /*0160*/ 	.word	0x00001780


	//   ....[12]....
        /*0164*/ 	.word	0x000018a0


	//   ....[13]....
        /*0168*/ 	.word	0x000018c0


	//   ....[14]....
        /*016c*/ 	.word	0x000018d0


	//   ....[15]....
        /*0170*/ 	.word	0x00002060


	//   ....[16]....
        /*0174*/ 	.word	0x000020f0


	//   ....[17]....
        /*0178*/ 	.word	0x00002120


	//   ....[18]....
        /*017c*/ 	.word	0x00002240


	//   ....[19]....
        /*0180*/ 	.word	0x00002270


	//   ....[20]....
        /*0184*/ 	.word	0x00002280


	//   ....[21]....
        /*0188*/ 	.word	0x000023a0


	//   ....[22]....
        /*018c*/ 	.word	0x000023c0


	//   ....[23]....
        /*0190*/ 	.word	0x000023d0


	//   ....[24]....
        /*0194*/ 	.word	0x000024f0


	//   ....[25]....
        /*0198*/ 	.word	0x00002510


	//   ....[26]....
        /*019c*/ 	.word	0x00002520


	//   ....[27]....
        /*01a0*/ 	.word	0x00002640


	//   ....[28]....
        /*01a4*/ 	.word	0x00002660


	//   ....[29]....
        /*01a8*/ 	.word	0x00002670


	//   ....[30]....
        /*01ac*/ 	.word	0x00004990


	//   ....[31]....
        /*01b0*/ 	.word	0x000049a0


	//   ....[32]....
        /*01b4*/ 	.word	0x000049b0


	//   ....[33]....
        /*01b8*/ 	.word	0x00004b00


	//   ....[34]....
        /*01bc*/ 	.word	0x00004b30


	//   ....[35]....
        /*01c0*/ 	.word	0x00004b60


	//   ....[36]....
        /*01c4*/ 	.word	0x00004c80


	//   ....[37]....
        /*01c8*/ 	.word	0x00004ca0


	//   ....[38]....
        /*01cc*/ 	.word	0x00004cb0


	//   ....[39]....
        /*01d0*/ 	.word	0x00004dd0


	//   ....[40]....
        /*01d4*/ 	.word	0x00004df0


	//   ....[41]....
        /*01d8*/ 	.word	0x00004e00


	//   ....[42]....
        /*01dc*/ 	.word	0x00004f20


	//   ....[43]....
        /*01e0*/ 	.word	0x00004f40


	//   ....[44]....
        /*01e4*/ 	.word	0x00004f50


	//----- nvinfo : EIATTR_VRC_CTA_INIT_COUNT
	.align		4
.L_322:
        /*01e8*/ 	.byte	0x02, 0x4a
	.zero		1
	.zero		1


	//----- nvinfo : EIATTR_EXIT_INSTR_OFFSETS
	.align		4
        /*01ec*/ 	.byte	0x04, 0x1c
        /*01ee*/ 	.short	(.L_324 - .L_323)


	//   ....[0]....
.L_323:
        /*01f0*/ 	.word	0x00000080


	//   ....[1]....
        /*01f4*/ 	.word	0x000000d0


	//   ....[2]....
        /*01f8*/ 	.word	0x00005670


	//   ....[3]....
        /*01fc*/ 	.word	0x00005760


	//----- nvinfo : EIATTR_MAX_THREADS
	.align		4
.L_324:
        /*0200*/ 	.byte	0x04, 0x05
        /*0202*/ 	.short	(.L_326 - .L_325)
.L_325:
        /*0204*/ 	.word	0x00000100
        /*0208*/ 	.word	0x00000001
        /*020c*/ 	.word	0x00000001


	//----- nvinfo : EIATTR_CRS_STACK_SIZE
	.align		4
.L_326:
        /*0210*/ 	.byte	0x04, 0x1e
        /*0212*/ 	.short	(.L_328 - .L_327)
.L_327:
        /*0214*/ 	.word	0x00000000


	//----- nvinfo : EIATTR_CBANK_PARAM_SIZE
	.align		4
.L_328:
        /*0218*/ 	.byte	0x03, 0x19
        /*021a*/ 	.short	0x0039


	//----- nvinfo : EIATTR_PARAM_CBANK
	.align		4
        /*021c*/ 	.byte	0x04, 0x0a
        /*021e*/ 	.short	(.L_330 - .L_329)
	.align		4
.L_329:
        /*0220*/ 	.word	index@(.nv.constant0._ZN3cub18CUB_300001_SM_10006detail6reduce28DeviceReduceSingleTileKernelINS2_10policy_hubIN4cuda3std3__45tupleIJblEEEjN6thrust24THRUST_300001_SM_1000_NS8cuda_cub9__find_if7functorIS9_EEE10Policy1000ENSB_12zip_iteratorINS8_IJNSD_26transform_input_iterator_tIbNSB_10device_ptrIdEE17nonZeroComparatorEENSB_17counting_iteratorIlNSB_11use_defaultESP_SP_EEEEEEEPS9_jSF_S9_S9_NS7_10__identityEEEvT0_T1_T2_T3_T4_T6_)
        /*0224*/ 	.short	0x0380
        /*0226*/ 	.short	0x0039


	//----- nvinfo : EIATTR_SW_WAR
	.align		4
.L_330:
        /*0228*/ 	.byte	0x04, 0x36
        /*022a*/ 	.short	(.L_332 - .L_331)
.L_331:
        /*022c*/ 	.word	0x00000008
.L_332:


//--------------------- .nv.info._ZN3cub18CUB_300001_SM_10006detail11EmptyKernelIvEEvv --------------------------
	.section	.nv.info._ZN3cub18CUB_300001_SM_10006detail11EmptyKernelIvEEvv,"",@"SHT_CUDA_INFO"
	.sectionflags	@""
	.align	4


	//----- nvinfo : EIATTR_CUDA_API_VERSION
	.align		4
        /*0000*/ 	.byte	0x04, 0x37
        /*0002*/ 	.short	(.L_334 - .L_333)
.L_333:
        /*0004*/ 	.word	0x00000082


	//----- nvinfo : EIATTR_SPARSE_MMA_MASK
	.align		4
.L_334:
        /*0008*/ 	.byte	0x03, 0x50
        /*000a*/ 	.short	0x0000


	//----- nvinfo : EIATTR_MAXREG_COUNT
	.align		4
        /*000c*/ 	.byte	0x03, 0x1b
        /*000e*/ 	.short	0x00ff


	//----- nvinfo : EIATTR_MERCURY_ISA_VERSION
	.align		4
        /*0010*/ 	.byte	0x03, 0x5f
        /*0012*/ 	.short	0x0101


	//----- nvinfo : EIATTR_VRC_CTA_INIT_COUNT
	.align		4
        /*0014*/ 	.byte	0x02, 0x4a
	.zero		1
	.zero		1


	//----- nvinfo : EIATTR_EXIT_INSTR_OFFSETS
	.align		4
        /*0018*/ 	.byte	0x04, 0x1c
        /*001a*/ 	.short	(.L_336 - .L_335)


	//   ....[0]....
.L_335:
        /*001c*/ 	.word	0x00000010


	//----- nvinfo : EIATTR_SW_WAR
	.align		4
.L_336:
        /*0020*/ 	.byte	0x04, 0x36
        /*0022*/ 	.short	(.L_338 - .L_337)
.L_337:
        /*0024*/ 	.word	0x00000008
.L_338:


//--------------------- .nv.info._ZN6thrust24THRUST_300001_SM_1000_NS8cuda_cub4core6detail13_kernel_agentINS1_8__reduce11ReduceAgentIPN4cuda3std3__45tupleIJdlEEESC_SB_lNS1_9__extrema9arg_max_fIdl13absComparatorEEEEJSC_SC_iSG_EEEvDpT0_ --------------------------
	.section	.nv.info._ZN6thrust24THRUST_300001_SM_1000_NS8cuda_cub4core6detail13_kernel_agentINS1_8__reduce11ReduceAgentIPN4cuda3std3__45tupleIJdlEEESC_SB_lNS1_9__extrema9arg_max_fIdl13absComparatorEEEEJSC_SC_iSG_EEEvDpT0_,"",@"SHT_CUDA_INFO"
	.sectionflags	@""
	.align	4


	//----- nvinfo : EIATTR_CUDA_API_VERSION
	.align		4
        /*0000*/ 	.byte	0x04, 0x37
        /*0002*/ 	.short	(.L_340 - .L_339)
.L_339:
        /*0004*/ 	.word	0x00000082


	//----- nvinfo : EIATTR_KPARAM_INFO
	.align		4
.L_340:
        /*0008*/ 	.byte	0x04, 0x17
        /*000a*/ 	.short	(.L_342 - .L_341)
.L_341:
        /*000c*/ 	.word	0x00000000
        /*0010*/ 	.short	0x0003
        /*0012*/ 	.short	0x0014
        /*0014*/ 	.byte	0x00, 0xf0, 0x05, 0x00


	//----- nvinfo : EIATTR_KPARAM_INFO
	.align		4
.L_342:
        /*0018*/ 	.byte	0x04, 0x17
        /*001a*/ 	.short	(.L_344 - .L_343)
.L_343:
        /*001c*/ 	.word	0x00000000
        /*0020*/ 	.short	0x0002
        /*0022*/ 	.short	0x0010
        /*0024*/ 	.byte	0x00, 0xf0, 0x11, 0x00


	//----- nvinfo : EIATTR_KPARAM_INFO
	.align		4
.L_344:
        /*0028*/ 	.byte	0x04, 0x17
        /*002a*/ 	.short	(.L_346 - .L_345)
.L_345:
        /*002c*/ 	.word	0x00000000
        /*0030*/ 	.short	0x0001
        /*0032*/ 	.short	0x0008
        /*0034*/ 	.byte	0x00, 0xf5, 0x21, 0x00


	//----- nvinfo : EIATTR_KPARAM_INFO
	.align		4
.L_346:
        /*0038*/ 	.byte	0x04, 0x17
        /*003a*/ 	.short	(.L_348 - .L_347)
.L_347:
        /*003c*/ 	.word	0x00000000
        /*0040*/ 	.short	0x0000
        /*0042*/ 	.short	0x0000
        /*0044*/ 	.byte	0x00, 0xf5, 0x21, 0x00


	//----- nvinfo : EIATTR_SPARSE_MMA_MASK
	.align		4
.L_348:
        /*0048*/ 	.byte	0x03, 0x50
        /*004a*/ 	.short	0x0000


	//----- nvinfo : EIATTR_MAXREG_COUNT
	.align		4
        /*004c*/ 	.byte	0x03, 0x1b
        /*004e*/ 	.short	0x00ff


	//----- nvinfo : EIATTR_NUM_BARRIERS
	.align		4
        /*0050*/ 	.byte	0x02, 0x4c
        /*0052*/ 	.byte	0x01
	.zero		1


	//----- nvinfo : EIATTR_MERCURY_ISA_VERSION
	.align		4
        /*0054*/ 	.byte	0x03, 0x5f
        /*0056*/ 	.short	0x0101


	//----- nvinfo : EIATTR_COOP_GROUP_MASK_REGIDS
	.align		4
        /*0058*/ 	.byte	0x04, 0x29
        /*005a*/ 	.short	(.L_350 - .L_349)


	//   ....[0]....
.L_349:
        /*005c*/ 	.word	0xffffffff


	//   ....[1]....
        /*0060*/ 	.word	0xffffffff


	//   ....[2]....
        /*0064*/ 	.word	0xffffffff


	//   ....[3]....
        /*0068*/ 	.word	0xffffffff


	//   ....[4]....
        /*006c*/ 	.word	0xffffffff


	//   ....[5]....
        /*0070*/ 	.word	0xffffffff


	//   ....[6]....
        /*0074*/ 	.word	0xffffffff


	//   ....[7]....
        /*0078*/ 	.word	0xffffffff


	//   ....[8]....
        /*007c*/ 	.word	0xffffffff


	//   ....[9]....
        /*0080*/ 	.word	0xffffffff


	//   ....[10]....
        /*0084*/ 	.word	0xffffffff


	//   ....[11]....
        /*0088*/ 	.word	0xffffffff


	//   ....[12]....
        /*008c*/ 	.word	0xffffffff


	//   ....[13]....
        /*0090*/ 	.word	0xffffffff


	//   ....[14]....
        /*0094*/ 	.word	0xffffffff


	//   ....[15]....
        /*0098*/ 	.word	0xffffffff


	//   ....[16]....
        /*009c*/ 	.word	0xffffffff


	//   ....[17]....
        /*00a0*/ 	.word	0xffffffff


	//   ....[18]....
        /*00a4*/ 	.word	0xffffffff


	//   ....[19]....
        /*00a8*/ 	.word	0xffffffff


	//   ....[20]....
        /*00ac*/ 	.word	0xffffffff


	//   ....[21]....
        /*00b0*/ 	.word	0xffffffff


	//   ....[22]....
        /*00b4*/ 	.word	0xffffffff


	//   ....[23]....
        /*00b8*/ 	.word	0xffffffff


	//   ....[24]....
        /*00bc*/ 	.word	0xffffffff


	//   ....[25]....
        /*00c0*/ 	.word	0xffffffff


	//   ....[26]....
        /*00c4*/ 	.word	0xffffffff


	//   ....[27]....
        /*00c8*/ 	.word	0xffffffff


	//   ....[28]....
        /*00cc*/ 	.word	0xffffffff


	//   ....[29]....
        /*00d0*/ 	.word	0xffffffff


	//   ....[30]....
        /*00d4*/ 	.word	0xffffffff


	//   ....[31]....
        /*00d8*/ 	.word	0xffffffff


	//   ....[32]....
        /*00dc*/ 	.word	0xffffffff


	//   ....[33]....
        /*00e0*/ 	.word	0xffffffff


	//   ....[34]....
        /*00e4*/ 	.word	0xffffffff


	//   ....[35]....
        /*00e8*/ 	.word	0xffffffff


	//   ....[36]....
        /*00ec*/ 	.word	0xffffffff


	//   ....[37]....
        /*00f0*/ 	.word	0xffffffff


	//   ....[38]....
        /*00f4*/ 	.word	0xffffffff


	//   ....[39]....
        /*00f8*/ 	.word	0xffffffff


	//   ....[40]....
        /*00fc*/ 	.word	0xffffffff


	//   ....[41]....
        /*0100*/ 	.word	0xffffffff


	//   ....[42]....
        /*0104*/ 	.word	0xffffffff


	//   ....[43]....
        /*0108*/ 	.word	0xffffffff


	//   ....[44]....
        /*010c*/ 	.word	0xffffffff


	//   ....[45]....
        /*0110*/ 	.word	0xffffffff


	//   ....[46]....
        /*0114*/ 	.word	0xffffffff


	//   ....[47]....
        /*0118*/ 	.word	0xffffffff


	//   ....[48]....
        /*011c*/ 	.word	0xffffffff


	//   ....[49]....
        /*0120*/ 	.word	0xffffffff


	//   ....[50]....
        /*0124*/ 	.word	0xffffffff


	//   ....[51]....
        /*0128*/ 	.word	0xffffffff


	//   ....[52]....
        /*012c*/ 	.word	0xffffffff


	//   ....[53]....
        /*0130*/ 	.word	0xffffffff


	//   ....[54]....
        /*0134*/ 	.word	0xffffffff


	//   ....[55]....
        /*0138*/ 	.word	0xffffffff


	//   ....[56]....
        /*013c*/ 	.word	0xffffffff


	//   ....[57]....
        /*0140*/ 	.word	0xffffffff


	//   ....[58]....
        /*0144*/ 	.word	0xffffffff


	//   ....[59]....
        /*0148*/ 	.word	0xffffffff


	//----- nvinfo : EIATTR_COOP_GROUP_INSTR_OFFSETS
	.align		4
.L_350:
        /*014c*/ 	.byte	0x04, 0x28
        /*014e*/ 	.short	(.L_352 - .L_351)


	//   ....[0]....
.L_351:
        /*0150*/ 	.word	0x00000b70


	//   ....[1]....
        /*0154*/ 	.word	0x00000ba0


	//   ....[2]....
        /*0158*/ 	.word	0x00000bc0


	//   ....[3]....
        /*015c*/ 	.word	0x00000bd0


	//   ....[4]....
        /*0160*/ 	.word	0x00000d60


	//   ....[5]....
        /*0164*/ 	.word	0x00000d90


	//   ....[6]....
        /*0168*/ 	.word	0x00000dc0


	//   ....[7]....
        /*016c*/ 	.word	0x00000de0


	//   ....[8]....
        /*0170*/ 	.word	0x00000f60


	//   ....[9]....
        /*0174*/ 	.word	0x00000f90


	//   ....[10]....
        /*0178*/ 	.word	0x00000fc0


	//   ....[11]....
        /*017c*/ 	.word	0x00000fe0


	//   ....[12]....
        /*0180*/ 	.word	0x00001160


	//   ....[13]....
        /*0184*/ 	.word	0x00001190


	//   ....[14]....
        /*0188*/ 	.word	0x000011c0


	//   ....[15]....
        /*018c*/ 	.word	0x000011e0


	//   ....[16]....
        /*0190*/ 	.word	0x00001360


	//   ....[17]....
        /*0194*/ 	.word	0x00001390


	//   ....[18]....
        /*0198*/ 	.word	0x000013c0


	//   ....[19]....
        /*019c*/ 	.word	0x000013e0


	//   ....[20]....
        /*01a0*/ 	.word	0x00002140


	//   ....[21]....
        /*01a4*/ 	.word	0x00002150


	//   ....[22]....
        /*01a8*/ 	.word	0x00002160


	//   ....[23]....
        /*01ac*/ 	.word	0x00002180


	//   ....[24]....
        /*01b0*/ 	.word	0x00002300


	//   ....[25]....
        /*01b4*/ 	.word	0x00002340


	//   ....[26]....
        /*01b8*/ 	.word	0x00002370


	//   ....[27]....
        /*01bc*/ 	.word	0x00002390


	//   ....[28]....
        /*01c0*/ 	.word	0x00002510


	//   ....[29]....
        /*01c4*/ 	.word	0x00002550


	//   ....[30]....
        /*01c8*/ 	.word	0x00002580


	//   ....[31]....
        /*01cc*/ 	.word	0x000025a0


	//   ....[32]....
        /*01d0*/ 	.word	0x00002720


	//   ....[33]....
        /*01d4*/ 	.word	0x00002760


	//   ....[34]....
        /*01d8*/ 	.word	0x00002790


	//   ....[35]....
        /*01dc*/ 	.word	0x000027b0


	//   ....[36]....
        /*01e0*/ 	.word	0x00002930


	//   ....[37]....
        /*01e4*/ 	.word	0x00002970


	//   ....[38]....
        /*01e8*/ 	.word	0x000029a0


	//   ....[39]....
        /*01ec*/ 	.word	0x000029c0


	//   ....[40]....
        /*01f0*/ 	.word	0x00005760


	//   ....[41]....
        /*01f4*/ 	.word	0x00005790


	//   ....[42]....
        /*01f8*/ 	.word	0x000057b0


	//   ....[43]....
        /*01fc*/ 	.word	0x000057c0


	//   ....[44]....
        /*0200*/ 	.word	0x00005950


	//   ....[45]....
        /*0204*/ 	.word	0x00005980


	//   ....[46]....
        /*0208*/ 	.word	0x000059b0


	//   ....[47]....
        /*020c*/ 	.word	0x000059d0


	//   ....[48]....
        /*0210*/ 	.word	0x00005b50


	//   ....[49]....
        /*0214*/ 	.word	0x00005b80


	//   ....[50]....
        /*0218*/ 	.word	0x00005bb0


	//   ....[51]....
        /*021c*/ 	.word	0x00005bd0


	//   ....[52]....
        /*0220*/ 	.word	0x00005d50


	//   ....[53]....
        /*0224*/ 	.word	0x00005d80


	//   ....[54]....
        /*0228*/ 	.word	0x00005db0


	//   ....[55]....
        /*022c*/ 	.word	0x00005dd0


	//   ....[56]....
        /*0230*/ 	.word	0x00005f50


	//   ....[57]....
        /*0234*/ 	.word	0x00005f80


	//   ....[58]....
        /*0238*/ 	.word	0x00005fb0


	//   ....[59]....
        /*023c*/ 	.word	0x00005fd0


	//----- nvinfo : EIATTR_VRC_CTA_INIT_COUNT
	.align		4
.L_352:
        /*0240*/ 	.byte	0x02, 0x4a
	.zero		1
	.zero		1


	//----- nvinfo : EIATTR_EXIT_INSTR_OFFSETS
	.align		4
        /*0244*/ 	.byte	0x04, 0x1c
        /*0246*/ 	.short	(.L_354 - .L_353)


	//   ....[0]....
.L_353:
        /*0248*/ 	.word	0x00000030


	//   ....[1]....
        /*024c*/ 	.word	0x00006c70


	//   ....[2]....
        /*0250*/ 	.word	0x00006cb0


	//----- nvinfo : EIATTR_MAX_THREADS
	.align		4
.L_354:
        /*0254*/ 	.byte	0x04, 0x05
        /*0256*/ 	.short	(.L_356 - .L_355)
.L_355:
        /*0258*/ 	.word	0x00000100
        /*025c*/ 	.word	0x00000001
        /*0260*/ 	.word	0x00000001


	//----- nvinfo : EIATTR_CRS_STACK_SIZE
	.align		4
.L_356:
        /*0264*/ 	.byte	0x04, 0x1e
        /*0266*/ 	.short	(.L_358 - .L_357)
.L_357:
        /*0268*/ 	.word	0x00000000


	//----- nvinfo : EIATTR_CBANK_PARAM_SIZE
	.align		4
.L_358:
        /*026c*/ 	.byte	0x03, 0x19
        /*026e*/ 	.short	0x0015


	//----- nvinfo : EIATTR_PARAM_CBANK
	.align		4
        /*0270*/ 	.byte	0x04, 0x0a
        /*0272*/ 	.short	(.L_360 - .L_359)
	.align		4
.L_359:
        /*0274*/ 	.word	index@(.nv.constant0._ZN6thrust24THRUST_300001_SM_1000_NS8cuda_cub4core6detail13_kernel_agentINS1_8__reduce11ReduceAgentIPN4cuda3std3__45tupleIJdlEEESC_SB_lNS1_9__extrema9arg_max_fIdl13absComparatorEEEEJSC_SC_iSG_EEEvDpT0_)
        /*0278*/ 	.short	0x0380
        /*027a*/ 	.short	0x0015


	//----- nvinfo : EIATTR_SW_WAR
	.align		4
.L_360:
        /*027c*/ 	.byte	0x04, 0x36
        /*027e*/ 	.short	(.L_362 - .L_361)
.L_361:
        /*0280*/ 	.word	0x00000008
.L_362:


//--------------------- .nv.info._ZN6thrust24THRUST_300001_SM_1000_NS8cuda_cub4core6detail13_kernel_agentINS1_8__reduce10DrainAgentIlEEJN3cub18CUB_300001_SM_10009GridQueueIyEElEEEvDpT0_ --------------------------
	.section	.nv.info._ZN6thrust24THRUST_300001_SM_1000_NS8cuda_cub4core6detail13_kernel_agentINS1_8__reduce10DrainAgentIlEEJN3cub18CUB_300001_SM_10009GridQueueIyEElEEEvDpT0_,"",@"SHT_CUDA_INFO"
	.sectionflags	@""
	.align	4


	//----- nvinfo : EIATTR_CUDA_API_VERSION
	.align		4
        /*0000*/ 	.byte	0x04, 0x37
        /*0002*/ 	.short	(.L_364 - .L_363)
.L_363:
        /*0004*/ 	.word	0x00000082


	//----- nvinfo : EIATTR_KPARAM_INFO
	.align		4
.L_364:
        /*0008*/ 	.byte	0x04, 0x17
        /*000a*/ 	.short	(.L_366 - .L_365)
.L_365:
        /*000c*/ 	.word	0x00000000
        /*0010*/ 	.short	0x0001
        /*0012*/ 	.short	0x0008
        /*0014*/ 	.byte	0x00, 0xf0, 0x21, 0x00


	//----- nvinfo : EIATTR_KPARAM_INFO
	.align		4
.L_366:
        /*0018*/ 	.byte	0x04, 0x17
        /*001a*/ 	.short	(.L_368 - .L_367)
.L_367:
        /*001c*/ 	.word	0x00000000
        /*0020*/ 	.short	0x0000
        /*0022*/ 	.short	0x0000
        /*0024*/ 	.byte	0x00, 0xf0, 0x21, 0x00


	//----- nvinfo : EIATTR_SPARSE_MMA_MASK
	.align		4
.L_368:
        /*0028*/ 	.byte	0x03, 0x50
        /*002a*/ 	.short	0x0000


	//----- nvinfo : EIATTR_MAXREG_COUNT
	.align		4
        /*002c*/ 	.byte	0x03, 0x1b
        /*002e*/ 	.short	0x00ff


	//----- nvinfo : EIATTR_MERCURY_ISA_VERSION
	.align		4
        /*0030*/ 	.byte	0x03, 0x5f
        /*0032*/ 	.short	0x0101


	//----- nvinfo : EIATTR_VRC_CTA_INIT_COUNT
	.align		4
        /*0034*/ 	.byte	0x02, 0x4a
	.zero		1
	.zero		1


	//----- nvinfo : EIATTR_EXIT_INSTR_OFFSETS
	.align		4
        /*0038*/ 	.byte	0x04, 0x1c
        /*003a*/ 	.short	(.L_370 - .L_369)


	//   ....[0]....
.L_369:
        /*003c*/ 	.word	0x00000060


	//----- nvinfo : EIATTR_MAX_THREADS
	.align		4
.L_370:
        /*0040*/ 	.byte	0x04, 0x05
        /*0042*/ 	.short	(.L_372 - .L_371)
.L_371:
        /*0044*/ 	.word	0x00000001
        /*0048*/ 	.word	0x00000001
        /*004c*/ 	.word	0x00000001


	//----- nvinfo : EIATTR_CBANK_PARAM_SIZE
	.align		4
.L_372:
        /*0050*/ 	.byte	0x03, 0x19
        /*0052*/ 	.short	0x0010


	//----- nvinfo : EIATTR_PARAM_CBANK
	.align		4
        /*0054*/ 	.byte	0x04, 0x0a
        /*0056*/ 	.short	(.L_374 - .L_373)
	.align		4
.L_373:
        /*0058*/ 	.word	index@(.nv.constant0._ZN6thrust24THRUST_300001_SM_1000_NS8cuda_cub4core6detail13_kernel_agentINS1_8__reduce10DrainAgentIlEEJN3cub18CUB_300001_SM_10009GridQueueIyEElEEEvDpT0_)
        /*005c*/ 	.short	0x0380
        /*005e*/ 	.short	0x0010


	//----- nvinfo : EIATTR_SW_WAR
	.align		4
.L_374:
        /*0060*/ 	.byte	0x04, 0x36
        /*0062*/ 	.short	(.L_376 - .L_375)
.L_375:
        /*0064*/ 	.word	0x00000008
.L_376:


//--------------------- .nv.info._ZN6thrust24THRUST_300001_SM_1000_NS8cuda_cub4core6detail13_kernel_agentINS1_8__reduce11ReduceAgentINS0_12zip_iteratorIN4cuda3std3__45tupleIJNS0_10device_ptrIdEENS0_17counting_iteratorIlNS0_11use_defaultESF_SF_EEEEEEEPNSB_IJdlEEESJ_lNS1_9__extrema9arg_max_fIdl13absComparatorEEEEJSI_SK_lN3cub18CUB_300001_SM_100013GridEvenShareIlEENSR_9GridQueueIyEESO_EEEvDpT0_ --------------------------
	.section	.nv.info._ZN6thrust24THRUST_300001_SM_1000_NS8cuda_cub4core6detail13_kernel_agentINS1_8__reduce11ReduceAgentINS0_12zip_iteratorIN4cuda3std3__45tupleIJNS0_10device_ptrIdEENS0_17counting_iteratorIlNS0_11use_defaultESF_SF_EEEEEEEPNSB_IJdlEEESJ_lNS1_9__extrema9arg_max_fIdl13absComparatorEEEEJSI_SK_lN3cub18CUB_300001_SM_100013GridEvenShareIlEENSR_9GridQueueIyEESO_EEEvDpT0_,"",@"SHT_CUDA_INFO"
	.sectionflags	@""
	.align	4


	//----- nvinfo : EIATTR_CUDA_API_VERSION
	.align		4
        /*0000*/ 	.byte	0x04, 0x37
        /*0002*/ 	.short	(.L_378 - .L_377)
.L_377:
        /*0004*/ 	.word	0x00000082


	//----- nvinfo : EIATTR_KPARAM_INFO
	.align		4
.L_378:
        /*0008*/ 	.byte	0x04, 0x17
        /*000a*/ 	.short	(.L_380 - .L_379)
.L_379:
        /*000c*/ 	.word	0x00000000
        /*0010*/ 	.short	0x0005
        /*0012*/ 	.short	0x0070
        /*0014*/ 	.byte	0x00, 0xf0, 0x05, 0x00


	//----- nvinfo : EIATTR_KPARAM_INFO
	.align		4
.L_380:
        /*0018*/ 	.byte	0x04, 0x17
        /*001a*/ 	.short	(.L_382 - .L_381)
.L_381:
        /*001c*/ 	.word	0x00000000
        /*0020*/ 	.short	0x0004
        /*0022*/ 	.short	0x0068
        /*0024*/ 	.byte	0x00, 0xf0, 0x21, 0x00


	//----- nvinfo : EIATTR_KPARAM_INFO
	.align		4
.L_382:
        /*0028*/ 	.byte	0x04, 0x17
        /*002a*/ 	.short	(.L_384 - .L_383)
.L_383:
        /*002c*/ 	.word	0x00000000
        /*0030*/ 	.short	0x0003
        /*0032*/ 	.short	0x0020
        /*0034*/ 	.byte	0x00, 0xf0, 0x21, 0x01


	//----- nvinfo : EIATTR_KPARAM_INFO
	.align		4
.L_384:
        /*0038*/ 	.byte	0x04, 0x17
        /*003a*/ 	.short	(.L_386 - .L_385)
.L_385:
        /*003c*/ 	.word	0x00000000
        /*0040*/ 	.short	0x0002
        /*0042*/ 	.short	0x0018
        /*0044*/ 	.byte	0x00, 0xf0, 0x21, 0x00


	//----- nvinfo : EIATTR_KPARAM_INFO
	.align		4
.L_386:
        /*0048*/ 	.byte	0x04, 0x17
        /*004a*/ 	.short	(.L_388 - .L_387)
.L_387:
        /*004c*/ 	.word	0x00000000
        /*0050*/ 	.short	0x0001
        /*0052*/ 	.short	0x0010
        /*0054*/ 	.byte	0x00, 0xf5, 0x21, 0x00


	//----- nvinfo : EIATTR_KPARAM_INFO
	.align		4
.L_388:
        /*0058*/ 	.byte	0x04, 0x17
        /*005a*/ 	.short	(.L_390 - .L_389)
.L_389:
        /*005c*/ 	.word	0x00000000
        /*0060*/ 	.short	0x0000
        /*0062*/ 	.short	0x0000
        /*0064*/ 	.byte	0x00, 0xf0, 0x41, 0x00


	//----- nvinfo : EIATTR_SPARSE_MMA_MASK
	.align		4
.L_390:
        /*0068*/ 	.byte	0x03, 0x50
        /*006a*/ 	.short	0x0000


	//----- nvinfo : EIATTR_MAXREG_COUNT
	.align		4
        /*006c*/ 	.byte	0x03, 0x1b
        /*006e*/ 	.short	0x00ff


	//----- nvinfo : EIATTR_NUM_BARRIERS
	.align		4
        /*0070*/ 	.byte	0x02, 0x4c
        /*0072*/ 	.byte	0x01
	.zero		1


	//----- nvinfo : EIATTR_MERCURY_ISA_VERSION
	.align		4
        /*0074*/ 	.byte	0x03, 0x5f
        /*0076*/ 	.short	0x0101


	//----- nvinfo : EIATTR_COOP_GROUP_MASK_REGIDS
	.align		4
        /*0078*/ 	.byte	0x04, 0x29
        /*007a*/ 	.short	(.L_392 - .L_391)


	//   ....[0]....
.L_391:
        /*007c*/ 	.word	0xffffffff


	//   ....[1]....
        /*0080*/ 	.word	0xffffffff


	//   ....[2]....
        /*0084*/ 	.word	0xffffffff


	//   ....[3]....
        /*0088*/ 	.word	0xffffffff


	//   ....[4]....
        /*008c*/ 	.word	0xffffffff


	//   ....[5]....
        /*0090*/ 	.word	0xffffffff


	//   ....[6]....
        /*0094*/ 	.word	0xffffffff


	//   ....[7]....
        /*0098*/ 	.word	0xffffffff


	//   ....[8]....
        /*009c*/ 	.word	0xffffffff


	//   ....[9]....
        /*00a0*/ 	.word	0xffffffff


	//   ....[10]....
        /*00a4*/ 	.word	0xffffffff


	//   ....[11]....
        /*00a8*/ 	.word	0xffffffff


	//   ....[12]....
        /*00ac*/ 	.word	0xffffffff


	//   ....[13]....
        /*00b0*/ 	.word	0xffffffff


	//   ....[14]....
        /*00b4*/ 	.word	0xffffffff


	//   ....[15]....
        /*00b8*/ 	.word	0xffffffff


	//   ....[16]....
        /*00bc*/ 	.word	0xffffffff


	//   ....[17]....
        /*00c0*/ 	.word	0xffffffff


	//   ....[18]....
        /*00c4*/ 	.word	0xffffffff


	//   ....[19]....
        /*00c8*/ 	.word	0xffffffff


	//   ....[20]....
        /*00cc*/ 	.word	0xffffffff


	//   ....[21]....
        /*00d0*/ 	.word	0xffffffff


	//   ....[22]....
        /*00d4*/ 	.word	0xffffffff


	//   ....[23]....
        /*00d8*/ 	.word	0xffffffff


	//   ....[24]....
        /*00dc*/ 	.word	0xffffffff


	//   ....[25]....
        /*00e0*/ 	.word	0xffffffff


	//   ....[26]....
        /*00e4*/ 	.word	0xffffffff


	//   ....[27]....
        /*00e8*/ 	.word	0xffffffff


	//   ....[28]....
        /*00ec*/ 	.word	0xffffffff


	//   ....[29]....
        /*00f0*/ 	.word	0xffffffff


	//   ....[30]....
        /*00f4*/ 	.word	0xffffffff


	//   ....[31]....
        /*00f8*/ 	.word	0xffffffff


	//   ....[32]....
        /*00fc*/ 	.word	0xffffffff


	//   ....[33]....
        /*0100*/ 	.word	0xffffffff


	//   ....[34]....
        /*0104*/ 	.word	0xffffffff


	//   ....[35]....
        /*0108*/ 	.word	0xffffffff


	//   ....[36]....
        /*010c*/ 	.word	0xffffffff


	//   ....[37]....
        /*0110*/ 	.word	0xffffffff


	//   ....[38]....
        /*0114*/ 	.word	0xffffffff


	//   ....[39]....
        /*0118*/ 	.word	0xffffffff


	//   ....[40]....
        /*011c*/ 	.word	0xffffffff


	//   ....[41]....
        /*0120*/ 	.word	0xffffffff


	//   ....[42]....
        /*0124*/ 	.word	0xffffffff


	//   ....[43]....
        /*0128*/ 	.word	0xffffffff


	//   ....[44]....
        /*012c*/ 	.word	0xffffffff


	//   ....[45]....
        /*0130*/ 	.word	0xffffffff


	//   ....[46]....
        /*0134*/ 	.word	0xffffffff


	//   ....[47]....
        /*0138*/ 	.word	0xffffffff


	//   ....[48]....
        /*013c*/ 	.word	0xffffffff


	//   ....[49]....
        /*0140*/ 	.word	0xffffffff


	//   ....[50]....
        /*0144*/ 	.word	0xffffffff


	//   ....[51]....
        /*0148*/ 	.word	0xffffffff


	//   ....[52]....
        /*014c*/ 	.word	0xffffffff


	//   ....[53]....
        /*0150*/ 	.word	0xffffffff


	//   ....[54]....
        /*0154*/ 	.word	0xffffffff


	//   ....[55]....
        /*0158*/ 	.word	0xffffffff


	//   ....[56]....
        /*015c*/ 	.word	0xffffffff


	//   ....[57]....
        /*0160*/ 	.word	0xffffffff


	//   ....[58]....
        /*0164*/ 	.word	0xffffffff


	//   ....[59]....
        /*0168*/ 	.word	0xffffffff


	//----- nvinfo : EIATTR_COOP_GROUP_INSTR_OFFSETS
	.align		4
.L_392:
        /*016c*/ 	.byte	0x04, 0x28
        /*016e*/ 	.short	(.L_394 - .L_393)


	//   ....[0]....
.L_393:
        /*0170*/ 	.word	0x00000d70


	//   ....[1]....
        /*0174*/ 	.word	0x00000da0


	//   ....[2]....
        /*0178*/ 	.word	0x00000dc0


	//   ....[3]....
        /*017c*/ 	.word	0x00000dd0


	//   ....[4]....
        /*0180*/ 	.word	0x00000f60


	//   ....[5]....
        /*0184*/ 	.word	0x00000f90


	//   ....[6]....
        /*0188*/ 	.word	0x00000fc0


	//   ....[7]....
        /*018c*/ 	.word	0x00000fe0


	//   ....[8]....
        /*0190*/ 	.word	0x00001160


	//   ....[9]....
        /*0194*/ 	.word	0x00001190


	//   ....[10]....
        /*0198*/ 	.word	0x000011c0


	//   ....[11]....
        /*019c*/ 	.word	0x000011e0


	//   ....[12]....
        /*01a0*/ 	.word	0x00001360


	//   ....[13]....
        /*01a4*/ 	.word	0x00001390


	//   ....[14]....
        /*01a8*/ 	.word	0x000013c0


	//   ....[15]....
        /*01ac*/ 	.word	0x000013e0


	//   ....[16]....
        /*01b0*/ 	.word	0x00001560


	//   ....[17]....
        /*01b4*/ 	.word	0x00001590


	//   ....[18]....
        /*01b8*/ 	.word	0x000015c0


	//   ....[19]....
        /*01bc*/ 	.word	0x000015e0


	//   ....[20]....
        /*01c0*/ 	.word	0x00002340


	//   ....[21]....
        /*01c4*/ 	.word	0x00002350


	//   ....[22]....
        /*01c8*/ 	.word	0x00002360


	//   ....[23]....
        /*01cc*/ 	.word	0x00002380


	//   ....[24]....
        /*01d0*/ 	.word	0x00002500


	//   ....[25]....
        /*01d4*/ 	.word	0x00002540


	//   ....[26]....
        /*01d8*/ 	.word	0x00002570


	//   ....[27]....
        /*01dc*/ 	.word	0x00002590


	//   ....[28]....
        /*01e0*/ 	.word	0x00002710


	//   ....[29]....
        /*01e4*/ 	.word	0x00002750


	//   ....[30]....
        /*01e8*/ 	.word	0x00002780


	//   ....[31]....
        /*01ec*/ 	.word	0x000027a0


	//   ....[32]....
        /*01f0*/ 	.word	0x00002920


	//   ....[33]....
        /*01f4*/ 	.word	0x00002960


	//   ....[34]....
        /*01f8*/ 	.word	0x00002990


	//   ....[35]....
        /*01fc*/ 	.word	0x000029b0


	//   ....[36]....
        /*0200*/ 	.word	0x00002b30


	//   ....[37]....
        /*0204*/ 	.word	0x00002b70


	//   ....[38]....
        /*0208*/ 	.word	0x00002ba0


	//   ....[39]....
        /*020c*/ 	.word	0x00002bc0


	//   ....[40]....
        /*0210*/ 	.word	0x000053c0


	//   ....[41]....
        /*0214*/ 	.word	0x000053f0


	//   ....[42]....
        /*0218*/ 	.word	0x00005410


	//   ....[43]....
        /*021c*/ 	.word	0x00005420


	//   ....[44]....
        /*0220*/ 	.word	0x000055b0


	//   ....[45]....
        /*0224*/ 	.word	0x000055e0


	//   ....[46]....
        /*0228*/ 	.word	0x00005610


	//   ....[47]....
        /*022c*/ 	.word	0x00005630


	//   ....[48]....
        /*0230*/ 	.word	0x000057b0


	//   ....[49]....
        /*0234*/ 	.word	0x000057e0


	//   ....[50]....
        /*0238*/ 	.word	0x00005810


	//   ....[51]....
        /*023c*/ 	.word	0x00005830


	//   ....[52]....
        /*0240*/ 	.word	0x000059b0


	//   ....[53]....
        /*0244*/ 	.word	0x000059e0


	//   ....[54]....
        /*0248*/ 	.word	0x00005a10


	//   ....[55]....
        /*024c*/ 	.word	0x00005a30


	//   ....[56]....
        /*0250*/ 	.word	0x00005bb0


	//   ....[57]....
        /*0254*/ 	.word	0x00005be0


	//   ....[58]....
        /*0258*/ 	.word	0x00005c10


	//   ....[59]....
        /*025c*/ 	.word	0x00005c30


	//----- nvinfo : EIATTR_VRC_CTA_INIT_COUNT
	.align		4
.L_394:
        /*0260*/ 	.byte	0x02, 0x4a
	.zero		1
	.zero		1


	//----- nvinfo : EIATTR_EXIT_INSTR_OFFSETS
	.align		4
        /*0264*/ 	.byte	0x04, 0x1c
        /*0266*/ 	.short	(.L_396 - .L_395)


	//   ....[0]....
.L_395:
        /*0268*/ 	.word	0x000068d0


	//   ....[1]....
        /*026c*/ 	.word	0x00006920


	//----- nvinfo : EIATTR_MAX_THREADS
	.align		4
.L_396:
        /*0270*/ 	.byte	0x04, 0x05
        /*0272*/ 	.short	(.L_398 - .L_397)
.L_397:
        /*0274*/ 	.word	0x00000100
        /*0278*/ 	.word	0x00000001
        /*027c*/ 	.word	0x00000001


	//----- nvinfo : EIATTR_CRS_STACK_SIZE
	.align		4
.L_398:
        /*0280*/ 	.byte	0x04, 0x1e
        /*0282*/ 	.short	(.L_400 - .L_399)
.L_399:
        /*0284*/ 	.word	0x00000000


	//----- nvinfo : EIATTR_CBANK_PARAM_SIZE
	.align		4
.L_400:
        /*0288*/ 	.byte	0x03, 0x19
        /*028a*/ 	.short	0x0071


	//----- nvinfo : EIATTR_PARAM_CBANK
	.align		4
        /*028c*/ 	.byte	0x04, 0x0a
        /*028e*/ 	.short	(.L_402 - .L_401)
	.align		4
.L_401:
        /*0290*/ 	.word	index@(.nv.constant0._ZN6thrust24THRUST_300001_SM_1000_NS8cuda_cub4core6detail13_kernel_agentINS1_8__reduce11ReduceAgentINS0_12zip_iteratorIN4cuda3std3__45tupleIJNS0_10device_ptrIdEENS0_17counting_iteratorIlNS0_11use_defaultESF_SF_EEEEEEEPNSB_IJdlEEESJ_lNS1_9__extrema9arg_max_fIdl13absComparatorEEEEJSI_SK_lN3cub18CUB_300001_SM_100013GridEvenShareIlEENSR_9GridQueueIyEESO_EEEvDpT0_)
        /*0294*/ 	.short	0x0380
        /*0296*/ 	.short	0x0071


	//----- nvinfo : EIATTR_SW_WAR
	.align		4
.L_402:
        /*0298*/ 	.byte	0x04, 0x36
        /*029a*/ 	.short	(.L_404 - .L_403)
.L_403:
        /*029c*/ 	.word	0x00000008
.L_404:


//--------------------- .nv.info._ZN6thrust24THRUST_300001_SM_1000_NS8cuda_cub4core6detail13_kernel_agentINS1_8__reduce11ReduceAgentINS0_12zip_iteratorIN4cuda3std3__45tupleIJNS0_10device_ptrIdEENS0_17counting_iteratorIlNS0_11use_defaultESF_SF_EEEEEEEPNSB_IJdlEEESJ_lNS1_9__extrema9arg_max_fIdl13absComparatorEEEEJSI_SK_lSO_EEEvDpT0_ --------------------------
	.section	.nv.info._ZN6thrust24THRUST_300001_SM_1000_NS8cuda_cub4core6detail13_kernel_agentINS1_8__reduce11ReduceAgentINS0_12zip_iteratorIN4cuda3std3__45tupleIJNS0_10device_ptrIdEENS0_17counting_iteratorIlNS0_11use_defaultESF_SF_EEEEEEEPNSB_IJdlEEESJ_lNS1_9__extrema9arg_max_fIdl13absComparatorEEEEJSI_SK_lSO_EEEvDpT0_,"",@"SHT_CUDA_INFO"
	.sectionflags	@""
	.align	4


	//----- nvinfo : EIATTR_CUDA_API_VERSION
	.align		4
        /*0000*/ 	.byte	0x04, 0x37
        /*0002*/ 	.short	(.L_406 - .L_405)
.L_405:
        /*0004*/ 	.word	0x00000082


	//----- nvinfo : EIATTR_KPARAM_INFO
	.align		4
.L_406:
        /*0008*/ 	.byte	0x04, 0x17
        /*000a*/ 	.short	(.L_408 - .L_407)
.L_407:
        /*000c*/ 	.word	0x00000000
        /*0010*/ 	.short	0x0003
        /*0012*/ 	.short	0x0020
        /*0014*/ 	.byte	0x00, 0xf0, 0x05, 0x00


	//----- nvinfo : EIATTR_KPARAM_INFO
	.align		4
.L_408:
        /*0018*/ 	.byte	0x04, 0x17
        /*001a*/ 	.short	(.L_410 - .L_409)
.L_409:
        /*001c*/ 	.word	0x00000000
        /*0020*/ 	.short	0x0002
        /*0022*/ 	.short	0x0018
        /*0024*/ 	.byte	0x00, 0xf0, 0x21, 0x00


	//----- nvinfo : EIATTR_KPARAM_INFO
	.align		4
.L_410:
        /*0028*/ 	.byte	0x04, 0x17
        /*002a*/ 	.short	(.L_412 - .L_411)
.L_411:
        /*002c*/ 	.word	0x00000000
        /*0030*/ 	.short	0x0001
        /*0032*/ 	.short	0x0010
        /*0034*/ 	.byte	0x00, 0xf5, 0x21, 0x00


	//----- nvinfo : EIATTR_KPARAM_INFO
	.align		4
.L_412:
        /*0038*/ 	.byte	0x04, 0x17
        /*003a*/ 	.short	(.L_414 - .L_413)
.L_413:
        /*003c*/ 	.word	0x00000000
        /*0040*/ 	.short	0x0000
        /*0042*/ 	.short	0x0000
        /*0044*/ 	.byte	0x00, 0xf0, 0x41, 0x00


	//----- nvinfo : EIATTR_SPARSE_MMA_MASK
	.align		4
.L_414:
        /*0048*/ 	.byte	0x03, 0x50
        /*004a*/ 	.short	0x0000


	//----- nvinfo : EIATTR_MAXREG_COUNT
	.align		4
        /*004c*/ 	.byte	0x03, 0x1b
        /*004e*/ 	.short	0x00ff


	//----- nvinfo : EIATTR_NUM_BARRIERS
	.align		4
        /*0050*/ 	.byte	0x02, 0x4c
        /*0052*/ 	.byte	0x01
	.zero		1


	//----- nvinfo : EIATTR_MERCURY_ISA_VERSION
	.align		4
        /*0054*/ 	.byte	0x03, 0x5f
        /*0056*/ 	.short	0x0101


	//----- nvinfo : EIATTR_COOP_GROUP_MASK_REGIDS
	.align		4
        /*0058*/ 	.byte	0x04, 0x29
        /*005a*/ 	.short	(.L_416 - .L_415)


	//   ....[0]....
.L_415:
        /*005c*/ 	.word	0xffffffff


	//   ....[1]....
        /*0060*/ 	.word	0xffffffff


	//   ....[2]....
        /*0064*/ 	.word	0xffffffff


	//   ....[3]....
        /*0068*/ 	.word	0xffffffff


	//   ....[4]....
        /*006c*/ 	.word	0xffffffff


	//   ....[5]....
        /*0070*/ 	.word	0xffffffff


	//   ....[6]....
        /*0074*/ 	.word	0xffffffff


	//   ....[7]....
        /*0078*/ 	.word	0xffffffff


	//   ....[8]....
        /*007c*/ 	.word	0xffffffff


	//   ....[9]....
        /*0080*/ 	.word	0xffffffff


	//   ....[10]....
        /*0084*/ 	.word	0xffffffff


	//   ....[11]....
        /*0088*/ 	.word	0xffffffff


	//   ....[12]....
        /*008c*/ 	.word	0xffffffff


	//   ....[13]....
        /*0090*/ 	.word	0xffffffff


	//   ....[14]....
        /*0094*/ 	.word	0xffffffff


	//   ....[15]....
        /*0098*/ 	.word	0xffffffff


	//   ....[16]....
        /*009c*/ 	.word	0xffffffff


	//   ....[17]....
        /*00a0*/ 	.word	0xffffffff


	//   ....[18]....
        /*00a4*/ 	.word	0xffffffff


	//   ....[19]....
        /*00a8*/ 	.word	0xffffffff


	//   ....[20]....
        /*00ac*/ 	.word	0xffffffff


	//   ....[21]....
        /*00b0*/ 	.word	0xffffffff


	//   ....[22]....
        /*00b4*/ 	.word	0xffffffff


	//   ....[23]....
        /*00b8*/ 	.word	0xffffffff


	//   ....[24]....
        /*00bc*/ 	.word	0xffffffff


	//   ....[25]....
        /*00c0*/ 	.word	0xffffffff


	//   ....[26]....
        /*00c4*/ 	.word	0xffffffff


	//   ....[27]....
        /*00c8*/ 	.word	0xffffffff


	//   ....[28]....
        /*00cc*/ 	.word	0xffffffff


	//   ....[29]....
        /*00d0*/ 	.word	0xffffffff


	//   ....[30]....
        /*00d4*/ 	.word	0xffffffff


	//   ....[31]....
        /*00d8*/ 	.word	0xffffffff


	//   ....[32]....
        /*00dc*/ 	.word	0xffffffff


	//   ....[33]....
        /*00e0*/ 	.word	0xffffffff


	//   ....[34]....
        /*00e4*/ 	.word	0xffffffff


	//   ....[35]....
        /*00e8*/ 	.word	0xffffffff


	//   ....[36]....
        /*00ec*/ 	.word	0xffffffff


	//   ....[37]....
        /*00f0*/ 	.word	0xffffffff


	//   ....[38]....
        /*00f4*/ 	.word	0xffffffff


	//   ....[39]....
        /*00f8*/ 	.word	0xffffffff


	//   ....[40]....
        /*00fc*/ 	.word	0xffffffff


	//   ....[41]....
        /*0100*/ 	.word	0xffffffff


	//   ....[42]....
        /*0104*/ 	.word	0xffffffff


	//   ....[43]....
        /*0108*/ 	.word	0xffffffff


	//   ....[44]....
        /*010c*/ 	.word	0xffffffff


	//   ....[45]....
        /*0110*/ 	.word	0xffffffff


	//   ....[46]....
        /*0114*/ 	.word	0xffffffff


	//   ....[47]....
        /*0118*/ 	.word	0xffffffff


	//   ....[48]....
        /*011c*/ 	.word	0xffffffff


	//   ....[49]....
        /*0120*/ 	.word	0xffffffff


	//   ....[50]....
        /*0124*/ 	.word	0xffffffff


	//   ....[51]....
        /*0128*/ 	.word	0xffffffff


	//   ....[52]....
        /*012c*/ 	.word	0xffffffff


	//   ....[53]....
        /*0130*/ 	.word	0xffffffff


	//   ....[54]....
        /*0134*/ 	.word	0xffffffff


	//   ....[55]....
        /*0138*/ 	.word	0xffffffff


	//   ....[56]....
        /*013c*/ 	.word	0xffffffff


	//   ....[57]....
        /*0140*/ 	.word	0xffffffff


	//   ....[58]....
        /*0144*/ 	.word	0xffffffff


	//   ....[59]....
        /*0148*/ 	.word	0xffffffff


	//----- nvinfo : EIATTR_COOP_GROUP_INSTR_OFFSETS
	.align		4
.L_416:
        /*014c*/ 	.byte	0x04, 0x28
        /*014e*/ 	.short	(.L_418 - .L_417)


	//   ....[0]....
.L_417:
        /*0150*/ 	.word	0x00000cb0


	//   ....[1]....
        /*0154*/ 	.word	0x00000ce0


	//   ....[2]....
        /*0158*/ 	.word	0x00000d00


	//   ....[3]....
        /*015c*/ 	.word	0x00000d10


	//   ....[4]....
        /*0160*/ 	.word	0x00000ea0


	//   ....[5]....
        /*0164*/ 	.word	0x00000ed0


	//   ....[6]....
        /*0168*/ 	.word	0x00000f00


	//   ....[7]....
        /*016c*/ 	.word	0x00000f20


	//   ....[8]....
        /*0170*/ 	.word	0x000010a0


	//   ....[9]....
        /*0174*/ 	.word	0x000010d0


	//   ....[10]....
        /*0178*/ 	.word	0x00001100


	//   ....[11]....
        /*017c*/ 	.word	0x00001120


	//   ....[12]....
        /*0180*/ 	.word	0x000012a0


	//   ....[13]....
        /*0184*/ 	.word	0x000012d0


	//   ....[14]....
        /*0188*/ 	.word	0x00001300


	//   ....[15]....
        /*018c*/ 	.word	0x00001320


	//   ....[16]....
        /*0190*/ 	.word	0x000014a0


	//   ....[17]....
        /*0194*/ 	.word	0x000014e0


	//   ....[18]....
        /*0198*/ 	.word	0x00001510


	//   ....[19]....
        /*019c*/ 	.word	0x00001520


	//   ....[20]....
        /*01a0*/ 	.word	0x00002280


	//   ....[21]....
        /*01a4*/ 	.word	0x00002290


	//   ....[22]....
        /*01a8*/ 	.word	0x000022a0


	//   ....[23]....
        /*01ac*/ 	.word	0x000022c0


	//   ....[24]....
        /*01b0*/ 	.word	0x00002440


	//   ....[25]....
        /*01b4*/ 	.word	0x00002480


	//   ....[26]....
        /*01b8*/ 	.word	0x000024b0


	//   ....[27]....
        /*01bc*/ 	.word	0x000024d0


	//   ....[28]....
        /*01c0*/ 	.word	0x00002650


	//   ....[29]....
        /*01c4*/ 	.word	0x00002690


	//   ....[30]....
        /*01c8*/ 	.word	0x000026c0


	//   ....[31]....
        /*01cc*/ 	.word	0x000026e0


	//   ....[32]....
        /*01d0*/ 	.word	0x00002860


	//   ....[33]....
        /*01d4*/ 	.word	0x000028a0


	//   ....[34]....
        /*01d8*/ 	.word	0x000028d0


	//   ....[35]....
        /*01dc*/ 	.word	0x000028f0


	//   ....[36]....
        /*01e0*/ 	.word	0x00002a70


	//   ....[37]....
        /*01e4*/ 	.word	0x00002ab0


	//   ....[38]....
        /*01e8*/ 	.word	0x00002ae0


	//   ....[39]....
        /*01ec*/ 	.word	0x00002b00


	//   ....[40]....
        /*01f0*/ 	.word	0x00004f40


	//   ....[41]....
        /*01f4*/ 	.word	0x00004f70


	//   ....[42]....
        /*01f8*/ 	.word	0x00004f90


	//   ....[43]....
        /*01fc*/ 	.word	0x00004fa0


	//   ....[44]....
        /*0200*/ 	.word	0x00005130


	//   ....[45]....
        /*0204*/ 	.word	0x00005160


	//   ....[46]....
        /*0208*/ 	.word	0x00005190


	//   ....[47]....
        /*020c*/ 	.word	0x000051b0


	//   ....[48]....
        /*0210*/ 	.word	0x00005330


	//   ....[49]....
        /*0214*/ 	.word	0x00005360


	//   ....[50]....
        /*0218*/ 	.word	0x00005390


	//   ....[51]....
        /*021c*/ 	.word	0x000053b0


	//   ....[52]....
        /*0220*/ 	.word	0x00005530


	//   ....[53]....
        /*0224*/ 	.word	0x00005560


	//   ....[54]....
        /*0228*/ 	.word	0x00005590


	//   ....[55]....
        /*022c*/ 	.word	0x000055b0


	//   ....[56]....
        /*0230*/ 	.word	0x00005730


	//   ....[57]....
        /*0234*/ 	.word	0x00005760


	//   ....[58]....
        /*0238*/ 	.word	0x00005790


	//   ....[59]....
        /*023c*/ 	.word	0x000057b0


	//----- nvinfo : EIATTR_VRC_CTA_INIT_COUNT
	.align		4
.L_418:
        /*0240*/ 	.byte	0x02, 0x4a
	.zero		1
	.zero		1


	//----- nvinfo : EIATTR_EXIT_INSTR_OFFSETS
	.align		4
        /*0244*/ 	.byte	0x04, 0x1c
        /*0246*/ 	.short	(.L_420 - .L_419)


	//   ....[0]....
.L_419:
        /*0248*/ 	.word	0x00000040


	//   ....[1]....
        /*024c*/ 	.word	0x00006450


	//   ....[2]....
        /*0250*/ 	.word	0x00006490


	//----- nvinfo : EIATTR_MAX_THREADS
	.align		4
.L_420:
        /*0254*/ 	.byte	0x04, 0x05
        /*0256*/ 	.short	(.L_422 - .L_421)
.L_421:
        /*0258*/ 	.word	0x00000100
        /*025c*/ 	.word	0x00000001
        /*0260*/ 	.word	0x00000001


	//----- nvinfo : EIATTR_CRS_STACK_SIZE
	.align		4
.L_422:
        /*0264*/ 	.byte	0x04, 0x1e
        /*0266*/ 	.short	(.L_424 - .L_423)
.L_423:
        /*0268*/ 	.word	0x00000000


	//----- nvinfo : EIATTR_CBANK_PARAM_SIZE
	.align		4
.L_424:
        /*026c*/ 	.byte	0x03, 0x19
        /*026e*/ 	.short	0x0021


	//----- nvinfo : EIATTR_PARAM_CBANK
	.align		4
        /*0270*/ 	.byte	0x04, 0x0a
        /*0272*/ 	.short	(.L_426 - .L_425)
	.align		4
.L_425:
        /*0274*/ 	.word	index@(.nv.constant0._ZN6thrust24THRUST_300001_SM_1000_NS8cuda_cub4core6detail13_kernel_agentINS1_8__reduce11ReduceAgentINS0_12zip_iteratorIN4cuda3std3__45tupleIJNS0_10device_ptrIdEENS0_17counting_iteratorIlNS0_11use_defaultESF_SF_EEEEEEEPNSB_IJdlEEESJ_lNS1_9__extrema9arg_max_fIdl13absComparatorEEEEJSI_SK_lSO_EEEvDpT0_)
        /*0278*/ 	.short	0x0380
        /*027a*/ 	.short	0x0021


	//----- nvinfo : EIATTR_SW_WAR
	.align		4
.L_426:
        /*027c*/ 	.byte	0x04, 0x36
        /*027e*/ 	.short	(.L_428 - .L_427)
.L_427:
        /*0280*/ 	.word	0x00000008
.L_428:


//--------------------- .nv.info._ZN6thrust24THRUST_300001_SM_1000_NS8cuda_cub4core6detail13_kernel_agentINS1_8__reduce11ReduceAgentIPN4cuda3std3__45tupleIJdlEEESC_SB_iNS1_9__extrema9arg_max_fIdl13absComparatorEEEEJSC_SC_iSG_EEEvDpT0_ --------------------------
	.section	.nv.info._ZN6thrust24THRUST_300001_SM_1000_NS8cuda_cub4core6detail13_kernel_agentINS1_8__reduce11ReduceAgentIPN4cuda3std3__45tupleIJdlEEESC_SB_iNS1_9__extrema9arg_max_fIdl13absComparatorEEEEJSC_SC_iSG_EEEvDpT0_,"",@"SHT_CUDA_INFO"
	.sectionflags	@""
	.align	4


	//----- nvinfo : EIATTR_CUDA_API_VERSION
	.align		4
        /*0000*/ 	.byte	0x04, 0x37
        /*0002*/ 	.short	(.L_430 - .L_429)
.L_429:
        /*0004*/ 	.word	0x00000082


	//----- nvinfo : EIATTR_KPARAM_INFO
	.align		4
.L_430:
        /*0008*/ 	.byte	0x04, 0x17
        /*000a*/ 	.short	(.L_432 - .L_431)
.L_431:
        /*000c*/ 	.word	0x00000000
        /*0010*/ 	.short	0x0003
        /*0012*/ 	.short	0x0014
        /*0014*/ 	.byte	0x00, 0xf0, 0x05, 0x00


	//----- nvinfo : EIATTR_KPARAM_INFO
	.align		4
.L_432:
        /*0018*/ 	.byte	0x04, 0x17
        /*001a*/ 	.short	(.L_434 - .L_433)
.L_433:
        /*001c*/ 	.word	0x00000000
        /*0020*/ 	.short	0x0002
        /*0022*/ 	.short	0x0010
        /*0024*/ 	.byte	0x00, 0xf0, 0x11, 0x00


	//----- nvinfo : EIATTR_KPARAM_INFO
	.align		4
.L_434:
        /*0028*/ 	.byte	0x04, 0x17
        /*002a*/ 	.short	(.L_436 - .L_435)
.L_435:
        /*002c*/ 	.word	0x00000000
        /*0030*/ 	.short	0x0001
        /*0032*/ 	.short	0x0008
        /*0034*/ 	.byte	0x00, 0xf5, 0x21, 0x00


	//----- nvinfo : EIATTR_KPARAM_INFO
	.align		4
.L_436:
        /*0038*/ 	.byte	0x04, 0x17
        /*003a*/ 	.short	(.L_438 - .L_437)
.L_437:
        /*003c*/ 	.word	0x00000000
        /*0040*/ 	.short	0x0000
        /*0042*/ 	.short	0x0000
        /*0044*/ 	.byte	0x00, 0xf5, 0x21, 0x00


	//----- nvinfo : EIATTR_SPARSE_MMA_MASK
	.align		4
.L_438:
        /*0048*/ 	.byte	0x03, 0x50
        /*004a*/ 	.short	0x0000


	//----- nvinfo : EIATTR_MAXREG_COUNT
	.align		4
        /*004c*/ 	.byte	0x03, 0x1b
        /*004e*/ 	.short	0x00ff


	//----- nvinfo : EIATTR_NUM_BARRIERS
	.align		4
        /*0050*/ 	.byte	0x02, 0x4c
        /*0052*/ 	.byte	0x01
	.zero		1


	//----- nvinfo : EIATTR_MERCURY_ISA_VERSION
	.align		4
        /*0054*/ 	.byte	0x03, 0x5f
        /*0056*/ 	.short	0x0101


	//----- nvinfo : EIATTR_COOP_GROUP_MASK_REGIDS
	.align		4
        /*0058*/ 	.byte	0x04, 0x29
        /*005a*/ 	.short	(.L_440 - .L_439)


	//   ....[0]....
.L_439:
        /*005c*/ 	.word	0xffffffff


	//   ....[1]....
        /*0060*/ 	.word	0xffffffff


	//   ....[2]....
        /*0064*/ 	.word	0xffffffff


	//   ....[3]....
        /*0068*/ 	.word	0xffffffff


	//   ....[4]....
        /*006c*/ 	.word	0xffffffff


	//   ....[5]....
        /*0070*/ 	.word	0xffffffff


	//   ....[6]....
        /*0074*/ 	.word	0xffffffff


	//   ....[7]....
        /*0078*/ 	.word	0xffffffff


	//   ....[8]....
        /*007c*/ 	.word	0xffffffff


	//   ....[9]....
        /*0080*/ 	.word	0xffffffff


	//   ....[10]....
        /*0084*/ 	.word	0xffffffff


	//   ....[11]....
        /*0088*/ 	.word	0xffffffff


	//   ....[12]....
        /*008c*/ 	.word	0xffffffff


	//   ....[13]....
        /*0090*/ 	.word	0xffffffff


	//   ....[14]....
        /*0094*/ 	.word	0xffffffff


	//   ....[15]....
        /*0098*/ 	.word	0xffffffff


	//   ....[16]....
        /*009c*/ 	.word	0xffffffff


	//   ....[17]....
        /*00a0*/ 	.word	0xffffffff


	//   ....[18]....
        /*00a4*/ 	.word	0xffffffff


	//   ....[19]....
        /*00a8*/ 	.word	0xffffffff


	//   ....[20]....
        /*00ac*/ 	.word	0xffffffff


	//   ....[21]....
        /*00b0*/ 	.word	0xffffffff


	//   ....[22]....
        /*00b4*/ 	.word	0xffffffff


	//   ....[23]....
        /*00b8*/ 	.word	0xffffffff


	//   ....[24]....
        /*00bc*/ 	.word	0xffffffff


	//   ....[25]....
        /*00c0*/ 	.word	0xffffffff


	//   ....[26]....
        /*00c4*/ 	.word	0xffffffff


	//   ....[27]....
        /*00c8*/ 	.word	0xffffffff


	//   ....[28]....
        /*00cc*/ 	.word	0xffffffff


	//   ....[29]....
        /*00d0*/ 	.word	0xffffffff


	//   ....[30]....
        /*00d4*/ 	.word	0xffffffff


	//   ....[31]....
        /*00d8*/ 	.word	0xffffffff


	//   ....[32]....
        /*00dc*/ 	.word	0xffffffff


	//   ....[33]....
        /*00e0*/ 	.word	0xffffffff


	//   ....[34]....
        /*00e4*/ 	.word	0xffffffff


	//   ....[35]....
        /*00e8*/ 	.word	0xffffffff


	//   ....[36]....
        /*00ec*/ 	.word	0xffffffff


	//   ....[37]....
        /*00f0*/ 	.word	0xffffffff


	//   ....[38]....
        /*00f4*/ 	.word	0xffffffff


	//   ....[39]....
        /*00f8*/ 	.word	0xffffffff


	//   ....[40]....
        /*00fc*/ 	.word	0xffffffff


	//   ....[41]....
        /*0100*/ 	.word	0xffffffff


	//   ....[42]....
        /*0104*/ 	.word	0xffffffff


	//   ....[43]....
        /*0108*/ 	.word	0xffffffff


	//   ....[44]....
        /*010c*/ 	.word	0xffffffff


	//   ....[45]....
        /*0110*/ 	.word	0xffffffff


	//   ....[46]....
        /*0114*/ 	.word	0xffffffff


	//   ....[47]....
        /*0118*/ 	.word	0xffffffff


	//   ....[48]....
        /*011c*/ 	.word	0xffffffff


	//   ....[49]....
        /*0120*/ 	.word	0xffffffff


	//   ....[50]....
        /*0124*/ 	.word	0xffffffff


	//   ....[51]....
        /*0128*/ 	.word	0xffffffff


	//   ....[52]....
        /*012c*/ 	.word	0xffffffff


	//   ....[53]....
        /*0130*/ 	.word	0xffffffff


	//   ....[54]....
        /*0134*/ 	.word	0xffffffff


	//   ....[55]....
        /*0138*/ 	.word	0xffffffff


	//   ....[56]....
        /*013c*/ 	.word	0xffffffff


	//   ....[57]....
        /*0140*/ 	.word	0xffffffff


	//   ....[58]....
        /*0144*/ 	.word	0xffffffff


	//   ....[59]....
        /*0148*/ 	.word	0xffffffff


	//----- nvinfo : EIATTR_COOP_GROUP_INSTR_OFFSETS
	.align		4
.L_440:
        /*014c*/ 	.byte	0x04, 0x28
        /*014e*/ 	.short	(.L_442 - .L_441)


	//   ....[0]....
.L_441:
        /*0150*/ 	.word	0x00000b70


	//   ....[1]....
        /*0154*/ 	.word	0x00000ba0


	//   ....[2]....
        /*0158*/ 	.word	0x00000bc0


	//   ....[3]....
        /*015c*/ 	.word	0x00000bd0


	//   ....[4]....
        /*0160*/ 	.word	0x00000d60


	//   ....[5]....
        /*0164*/ 	.word	0x00000d90


	//   ....[6]....
        /*0168*/ 	.word	0x00000dc0


	//   ....[7]....
        /*016c*/ 	.word	0x00000de0


	//   ....[8]....
        /*0170*/ 	.word	0x00000f60


	//   ....[9]....
        /*0174*/ 	.word	0x00000f90


	//   ....[10]....
        /*0178*/ 	.word	0x00000fc0


	//   ....[11]....
        /*017c*/ 	.word	0x00000fe0


	//   ....[12]....
        /*0180*/ 	.word	0x00001160


	//   ....[13]....
        /*0184*/ 	.word	0x00001190


	//   ....[14]....
        /*0188*/ 	.word	0x000011c0


	//   ....[15]....
        /*018c*/ 	.word	0x000011e0


	//   ....[16]....
        /*0190*/ 	.word	0x00001360


	//   ....[17]....
        /*0194*/ 	.word	0x000013a0


	//   ....[18]....
        /*0198*/ 	.word	0x000013d0


	//   ....[19]....
        /*019c*/ 	.word	0x000013e0


	//   ....[20]....
        /*01a0*/ 	.word	0x00002140


	//   ....[21]....
        /*01a4*/ 	.word	0x00002150


	//   ....[22]....
        /*01a8*/ 	.word	0x00002160


	//   ....[23]....
        /*01ac*/ 	.word	0x00002180


	//   ....[24]....
        /*01b0*/ 	.word	0x00002300


	//   ....[25]....
        /*01b4*/ 	.word	0x00002340


	//   ....[26]....
        /*01b8*/ 	.word	0x00002370


	//   ....[27]....
        /*01bc*/ 	.word	0x00002390


	//   ....[28]....
        /*01c0*/ 	.word	0x00002510


	//   ....[29]....
        /*01c4*/ 	.word	0x00002550


	//   ....[30]....
        /*01c8*/ 	.word	0x00002580


	//   ....[31]....
        /*01cc*/ 	.word	0x000025a0


	//   ....[32]....
        /*01d0*/ 	.word	0x00002720


	//   ....[33]....
        /*01d4*/ 	.word	0x00002760


	//   ....[34]....
        /*01d8*/ 	.word	0x00002790


	//   ....[35]....
        /*01dc*/ 	.word	0x000027b0


	//   ....[36]....
        /*01e0*/ 	.word	0x00002930


	//   ....[37]....
        /*01e4*/ 	.word	0x00002970


	//   ....[38]....
        /*01e8*/ 	.word	0x000029b0


	//   ....[39]....
        /*01ec*/ 	.word	0x000029c0


	//   ....[40]....
        /*01f0*/ 	.word	0x00004d80


	//   ....[41]....
        /*01f4*/ 	.word	0x00004db0


	//   ....[42]....
        /*01f8*/ 	.word	0x00004dd0


	//   ....[43]....
        /*01fc*/ 	.word	0x00004de0


	//   ....[44]....
        /*0200*/ 	.word	0x00004f70


	//   ....[45]....
        /*0204*/ 	.word	0x00004fa0


	//   ....[46]....
        /*0208*/ 	.word	0x00004fd0


	//   ....[47]....
        /*020c*/ 	.word	0x00004ff0


	//   ....[48]....
        /*0210*/ 	.word	0x00005170


	//   ....[49]....
        /*0214*/ 	.word	0x000051a0


	//   ....[50]....
        /*0218*/ 	.word	0x000051d0


	//   ....[51]....
        /*021c*/ 	.word	0x000051f0


	//   ....[52]....
        /*0220*/ 	.word	0x00005370


	//   ....[53]....
        /*0224*/ 	.word	0x000053a0


	//   ....[54]....
        /*0228*/ 	.word	0x000053d0


	//   ....[55]....
        /*022c*/ 	.word	0x000053f0


	//   ....[56]....
        /*0230*/ 	.word	0x00005570


	//   ....[57]....
        /*0234*/ 	.word	0x000055a0


	//   ....[58]....
        /*0238*/ 	.word	0x000055d0


	//   ....[59]....
        /*023c*/ 	.word	0x000055f0


	//----- nvinfo : EIATTR_VRC_CTA_INIT_COUNT
	.align		4
.L_442:
        /*0240*/ 	.byte	0x02, 0x4a
	.zero		1
	.zero		1


	//----- nvinfo : EIATTR_EXIT_INSTR_OFFSETS
	.align		4
        /*0244*/ 	.byte	0x04, 0x1c
        /*0246*/ 	.short	(.L_444 - .L_443)


	//   ....[0]....
.L_443:
        /*0248*/ 	.word	0x00000030


	//   ....[1]....
        /*024c*/ 	.word	0x00006290


	//   ....[2]....
        /*0250*/ 	.word	0x000062d0


	//----- nvinfo : EIATTR_MAX_THREADS
	.align		4
.L_444:
        /*0254*/ 	.byte	0x04, 0x05
        /*0256*/ 	.short	(.L_446 - .L_445)
.L_445:
        /*0258*/ 	.word	0x00000100
        /*025c*/ 	.word	0x00000001
        /*0260*/ 	.word	0x00000001


	//----- nvinfo : EIATTR_CRS_STACK_SIZE
	.align		4
.L_446:
        /*0264*/ 	.byte	0x04, 0x1e
        /*0266*/ 	.short	(.L_448 - .L_447)
.L_447:
        /*0268*/ 	.word	0x00000000


	//----- nvinfo : EIATTR_CBANK_PARAM_SIZE
	.align		4
.L_448:
        /*026c*/ 	.byte	0x03, 0x19
        /*026e*/ 	.short	0x0015


	//----- nvinfo : EIATTR_PARAM_CBANK
	.align		4
        /*0270*/ 	.byte	0x04, 0x0a
        /*0272*/ 	.short	(.L_450 - .L_449)
	.align		4
.L_449:
        /*0274*/ 	.word	index@(.nv.constant0._ZN6thrust24THRUST_300001_SM_1000_NS8cuda_cub4core6detail13_kernel_agentINS1_8__reduce11ReduceAgentIPN4cuda3std3__45tupleIJdlEEESC_SB_iNS1_9__extrema9arg_max_fIdl13absComparatorEEEEJSC_SC_iSG_EEEvDpT0_)
        /*0278*/ 	.short	0x0380
        /*027a*/ 	.short	0x0015


	//----- nvinfo : EIATTR_SW_WAR
	.align		4
.L_450:
        /*027c*/ 	.byte	0x04, 0x36
        /*027e*/ 	.short	(.L_452 - .L_451)
.L_451:
        /*0280*/ 	.word	0x00000008
.L_452:


//--------------------- .nv.info._ZN6thrust24THRUST_300001_SM_1000_NS8cuda_cub4core6detail13_kernel_agentINS1_8__reduce10DrainAgentIiEEJN3cub18CUB_300001_SM_10009GridQueueIjEEiEEEvDpT0_ --------------------------
	.section	.nv.info._ZN6thrust24THRUST_300001_SM_1000_NS8cuda_cub4core6detail13_kernel_agentINS1_8__reduce10DrainAgentIiEEJN3cub18CUB_300001_SM_10009GridQueueIjEEiEEEvDpT0_,"",@"SHT_CUDA_INFO"
	.sectionflags	@""
	.align	4


	//----- nvinfo : EIATTR_CUDA_API_VERSION
	.align		4
        /*0000*/ 	.byte	0x04, 0x37
        /*0002*/ 	.short	(.L_454 - .L_453)
.L_453:
        /*0004*/ 	.word	0x00000082


	//----- nvinfo : EIATTR_KPARAM_INFO
	.align		4
.L_454:
        /*0008*/ 	.byte	0x04, 0x17
        /*000a*/ 	.short	(.L_456 - .L_455)
.L_455:
        /*000c*/ 	.word	0x00000000
        /*0010*/ 	.short	0x0001
        /*0012*/ 	.short	0x0008
        /*0014*/ 	.byte	0x00, 0xf0, 0x11, 0x00


	//----- nvinfo : EIATTR_KPARAM_INFO
	.align		4
.L_456:
        /*0018*/ 	.byte	0x04, 0x17
        /*001a*/ 	.short	(.L_458 - .L_457)
.L_457:
        /*001c*/ 	.word	0x00000000
        /*0020*/ 	.short	0x0000
        /*0022*/ 	.short	0x0000
        /*0024*/ 	.byte	0x00, 0xf0, 0x21, 0x00


	//----- nvinfo : EIATTR_SPARSE_MMA_MASK
	.align		4
.L_458:
        /*0028*/ 	.byte	0x03, 0x50
        /*002a*/ 	.short	0x0000


	//----- nvinfo : EIATTR_MAXREG_COUNT
	.align		4
        /*002c*/ 	.byte	0x03, 0x1b
        /*002e*/ 	.short	0x00ff


	//----- nvinfo : EIATTR_MERCURY_ISA_VERSION
	.align		4
        /*0030*/ 	.byte	0x03, 0x5f
        /*0032*/ 	.short	0x0101


	//----- nvinfo : EIATTR_VRC_CTA_INIT_COUNT
	.align		4
        /*0034*/ 	.byte	0x02, 0x4a
	.zero		1
	.zero		1


	//----- nvinfo : EIATTR_EXIT_INSTR_OFFSETS
	.align		4
        /*0038*/ 	.byte	0x04, 0x1c
        /*003a*/ 	.short	(.L_460 - .L_459)


	//   ....[0]....
.L_459:
        /*003c*/ 	.word	0x00000060


	//----- nvinfo : EIATTR_MAX_THREADS
	.align		4
.L_460:
        /*0040*/ 	.byte	0x04, 0x05
        /*0042*/ 	.short	(.L_462 - .L_461)
.L_461:
        /*0044*/ 	.word	0x00000001
        /*0048*/ 	.word	0x00000001
        /*004c*/ 	.word	0x00000001


	//----- nvinfo : EIATTR_CBANK_PARAM_SIZE
	.align		4
.L_462:
        /*0050*/ 	.byte	0x03, 0x19
        /*0052*/ 	.short	0x000c


	//----- nvinfo : EIATTR_PARAM_CBANK
	.align		4
        /*0054*/ 	.byte	0x04, 0x0a
        /*0056*/ 	.short	(.L_464 - .L_463)
	.align		4
.L_463:
        /*0058*/ 	.word	index@(.nv.constant0._ZN6thrust24THRUST_300001_SM_1000_NS8cuda_cub4core6detail13_kernel_agentINS1_8__reduce10DrainAgentIiEEJN3cub18CUB_300001_SM_10009GridQueueIjEEiEEEvDpT0_)
        /*005c*/ 	.short	0x0380
        /*005e*/ 	.short	0x000c


	//----- nvinfo : EIATTR_SW_WAR
	.align		4
.L_464:
        /*0060*/ 	.byte	0x04, 0x36
        /*0062*/ 	.short	(.L_466 - .L_465)
.L_465:
        /*0064*/ 	.word	0x00000008
.L_466:


//--------------------- .nv.info._ZN6thrust24THRUST_300001_SM_1000_NS8cuda_cub4core6detail13_kernel_agentINS1_8__reduce11ReduceAgentINS0_12zip_iteratorIN4cuda3std3__45tupleIJNS0_10device_ptrIdEENS0_17counting_iteratorIlNS0_11use_defaultESF_SF_EEEEEEEPNSB_IJdlEEESJ_iNS1_9__extrema9arg_max_fIdl13absComparatorEEEEJSI_SK_iN3cub18CUB_300001_SM_100013GridEvenShareIiEENSR_9GridQueueIjEESO_EEEvDpT0_ --------------------------
	.section	.nv.info._ZN6thrust24THRUST_300001_SM_1000_NS8cuda_cub4core6detail13_kernel_agentINS1_8__reduce11ReduceAgentINS0_12zip_iteratorIN4cuda3std3__45tupleIJNS0_10device_ptrIdEENS0_17counting_iteratorIlNS0_11use_defaultESF_SF_EEEEEEEPNSB_IJdlEEESJ_iNS1_9__extrema9arg_max_fIdl13absComparatorEEEEJSI_SK_iN3cub18CUB_300001_SM_100013GridEvenShareIiEENSR_9GridQueueIjEESO_EEEvDpT0_,"",@"SHT_CUDA_INFO"
	.sectionflags	@""
	.align	4


	//----- nvinfo : EIATTR_CUDA_API_VERSION
	.align		4
        /*0000*/ 	.byte	0x04, 0x37
        /*0002*/ 	.short	(.L_468 - .L_467)
.L_467:
        /*0004*/ 	.word	0x00000082


	//----- nvinfo : EIATTR_KPARAM_INFO
	.align		4
.L_468:
        /*0008*/ 	.byte	0x04, 0x17
        /*000a*/ 	.short	(.L_470 - .L_469)
.L_469:
        /*000c*/ 	.word	0x00000000
        /*0010*/ 	.short	0x0005
        /*0012*/ 	.short	0x0050
        /*0014*/ 	.byte	0x00, 0xf0, 0x05, 0x00


	//----- nvinfo : EIATTR_KPARAM_INFO
	.align		4
.L_470:
        /*0018*/ 	.byte	0x04, 0x17
        /*001a*/ 	.short	(.L_472 - .L_471)
.L_471:
        /*001c*/ 	.word	0x00000000
        /*0020*/ 	.short	0x0004
        /*0022*/ 	.short	0x0048
        /*0024*/ 	.byte	0x00, 0xf0, 0x21, 0x00


	//----- nvinfo : EIATTR_KPARAM_INFO
	.align		4
.L_472:
        /*0028*/ 	.byte	0x04, 0x17
        /*002a*/ 	.short	(.L_474 - .L_473)
.L_473:
        /*002c*/ 	.word	0x00000000
        /*0030*/ 	.short	0x0003
        /*0032*/ 	.short	0x001c
        /*0034*/ 	.byte	0x00, 0xf0, 0xa1, 0x00


	//----- nvinfo : EIATTR_KPARAM_INFO
	.align		4
.L_474:
        /*0038*/ 	.byte	0x04, 0x17
        /*003a*/ 	.short	(.L_476 - .L_475)
.L_475:
        /*003c*/ 	.word	0x00000000
        /*0040*/ 	.short	0x0002
        /*0042*/ 	.short	0x0018
        /*0044*/ 	.byte	0x00, 0xf0, 0x11, 0x00


	//----- nvinfo : EIATTR_KPARAM_INFO
	.align		4
.L_476:
        /*0048*/ 	.byte	0x04, 0x17
        /*004a*/ 	.short	(.L_478 - .L_477)
.L_477:
        /*004c*/ 	.word	0x00000000
        /*0050*/ 	.short	0x0001
        /*0052*/ 	.short	0x0010
        /*0054*/ 	.byte	0x00, 0xf5, 0x21, 0x00


	//----- nvinfo : EIATTR_KPARAM_INFO
	.align		4
.L_478:
        /*0058*/ 	.byte	0x04, 0x17
        /*005a*/ 	.short	(.L_480 - .L_479)
.L_479:
        /*005c*/ 	.word	0x00000000
        /*0060*/ 	.short	0x0000
        /*0062*/ 	.short	0x0000
        /*0064*/ 	.byte	0x00, 0xf0, 0x41, 0x00


	//----- nvinfo : EIATTR_SPARSE_MMA_MASK
	.align		4
.L_480:
        /*0068*/ 	.byte	0x03, 0x50
        /*006a*/ 	.short	0x0000


	//----- nvinfo : EIATTR_MAXREG_COUNT
	.align		4
        /*006c*/ 	.byte	0x03, 0x1b
        /*006e*/ 	.short	0x00ff


	//----- nvinfo : EIATTR_NUM_BARRIERS
	.align		4
        /*0070*/ 	.byte	0x02, 0x4c
        /*0072*/ 	.byte	0x01
	.zero		1


	//----- nvinfo : EIATTR_MERCURY_ISA_VERSION
	.align		4
        /*0074*/ 	.byte	0x03, 0x5f
        /*0076*/ 	.short	0x0101


	//----- nvinfo : EIATTR_COOP_GROUP_MASK_REGIDS
	.align		4
        /*0078*/ 	.byte	0x04, 0x29
        /*007a*/ 	.short	(.L_482 - .L_481)


	//   ....[0]....
.L_481:
        /*007c*/ 	.word	0xffffffff


	//   ....[1]....
        /*0080*/ 	.word	0xffffffff


	//   ....[2]....
        /*0084*/ 	.word	0xffffffff


	//   ....[3]....
        /*0088*/ 	.word	0xffffffff


	//   ....[4]....
        /*008c*/ 	.word	0xffffffff


	//   ....[5]....
        /*0090*/ 	.word	0xffffffff


	//   ....[6]....
        /*0094*/ 	.word	0xffffffff


	//   ....[7]....
        /*0098*/ 	.word	0xffffffff


	//   ....[8]....
        /*009c*/ 	.word	0xffffffff


	//   ....[9]....
        /*00a0*/ 	.word	0xffffffff


	//   ....[10]....
        /*00a4*/ 	.word	0xffffffff


	//   ....[11]....
        /*00a8*/ 	.word	0xffffffff


	//   ....[12]....
        /*00ac*/ 	.word	0xffffffff


	//   ....[13]....
        /*00b0*/ 	.word	0xffffffff


	//   ....[14]....
        /*00b4*/ 	.word	0xffffffff


	//   ....[15]....
        /*00b8*/ 	.word	0xffffffff


	//   ....[16]....
        /*00bc*/ 	.word	0xffffffff


	//   ....[17]....
        /*00c0*/ 	.word	0xffffffff


	//   ....[18]....
        /*00c4*/ 	.word	0xffffffff


	//   ....[19]....
        /*00c8*/ 	.word	0xffffffff


	//   ....[20]....
        /*00cc*/ 	.word	0xffffffff


	//   ....[21]....
        /*00d0*/ 	.word	0xffffffff


	//   ....[22]....
        /*00d4*/ 	.word	0xffffffff


	//   ....[23]....
        /*00d8*/ 	.word	0xffffffff


	//   ....[24]....
        /*00dc*/ 	.word	0xffffffff


	//   ....[25]....
        /*00e0*/ 	.word	0xffffffff


	//   ....[26]....
        /*00e4*/ 	.word	0xffffffff


	//   ....[27]....
        /*00e8*/ 	.word	0xffffffff


	//   ....[28]....
        /*00ec*/ 	.word	0xffffffff


	//   ....[29]....
        /*00f0*/ 	.word	0xffffffff


	//   ....[30]....
        /*00f4*/ 	.word	0xffffffff


	//   ....[31]....
        /*00f8*/ 	.word	0xffffffff


	//   ....[32]....
        /*00fc*/ 	.word	0xffffffff


	//   ....[33]....
        /*0100*/ 	.word	0xffffffff


	//   ....[34]....
        /*0104*/ 	.word	0xffffffff


	//   ....[35]....
        /*0108*/ 	.word	0xffffffff


	//   ....[36]....
        /*010c*/ 	.word	0xffffffff


	//   ....[37]....
        /*0110*/ 	.word	0xffffffff


	//   ....[38]....
        /*0114*/ 	.word	0xffffffff


	//   ....[39]....
        /*0118*/ 	.word	0xffffffff


	//   ....[40]....
        /*011c*/ 	.word	0xffffffff


	//   ....[41]....
        /*0120*/ 	.word	0xffffffff


	//   ....[42]....
        /*0124*/ 	.word	0xffffffff


	//   ....[43]....
        /*0128*/ 	.word	0xffffffff


	//   ....[44]....
        /*012c*/ 	.word	0xffffffff


	//   ....[45]....
        /*0130*/ 	.word	0xffffffff


	//   ....[46]....
        /*0134*/ 	.word	0xffffffff


	//   ....[47]....
        /*0138*/ 	.word	0xffffffff


	//   ....[48]....
        /*013c*/ 	.word	0xffffffff


	//   ....[49]....
        /*0140*/ 	.word	0xffffffff


	//   ....[50]....
        /*0144*/ 	.word	0xffffffff


	//   ....[51]....
        /*0148*/ 	.word	0xffffffff


	//   ....[52]....
        /*014c*/ 	.word	0xffffffff


	//   ....[53]....
        /*0150*/ 	.word	0xffffffff


	//   ....[54]....
        /*0154*/ 	.word	0xffffffff


	//   ....[55]....
        /*0158*/ 	.word	0xffffffff


	//   ....[56]....
        /*015c*/ 	.word	0xffffffff


	//   ....[57]....
        /*0160*/ 	.word	0xffffffff


	//   ....[58]....
        /*0164*/ 	.word	0xffffffff


	//   ....[59]....
        /*0168*/ 	.word	0xffffffff


	//----- nvinfo : EIATTR_COOP_GROUP_INSTR_OFFSETS
	.align		4
.L_482:
        /*016c*/ 	.byte	0x04, 0x28
        /*016e*/ 	.short	(.L_484 - .L_483)


	//   ....[0]....
.L_483:
        /*0170*/ 	.word	0x00000cd0


	//   ....[1]....
        /*0174*/ 	.word	0x00000d00


	//   ....[2]....
        /*0178*/ 	.word	0x00000d20


	//   ....[3]....
        /*017c*/ 	.word	0x00000d30


	//   ....[4]....
        /*0180*/ 	.word	0x00000ec0


	//   ....[5]....
        /*0184*/ 	.word	0x00000ef0


	//   ....[6]....
        /*0188*/ 	.word	0x00000f20


	//   ....[7]....
        /*018c*/ 	.word	0x00000f40


	//   ....[8]....
        /*0190*/ 	.word	0x000010c0


	//   ....[9]....
        /*0194*/ 	.word	0x00001100


	//   ....[10]....
        /*0198*/ 	.word	0x00001130


	//   ....[11]....
        /*019c*/ 	.word	0x00001140


	//   ....[12]....
        /*01a0*/ 	.word	0x000012c0


	//   ....[13]....
        /*01a4*/ 	.word	0x000012f0


	//   ....[14]....
        /*01a8*/ 	.word	0x00001320


	//   ....[15]....
        /*01ac*/ 	.word	0x00001340


	//   ....[16]....
        /*01b0*/ 	.word	0x000014c0


	//   ....[17]....
        /*01b4*/ 	.word	0x000014f0


	//   ....[18]....
        /*01b8*/ 	.word	0x00001520


	//   ....[19]....
        /*01bc*/ 	.word	0x00001540


	//   ....[20]....
        /*01c0*/ 	.word	0x000022b0


	//   ....[21]....
        /*01c4*/ 	.word	0x000022c0


	//   ....[22]....
        /*01c8*/ 	.word	0x000022d0


	//   ....[23]....
        /*01cc*/ 	.word	0x000022f0


	//   ....[24]....
        /*01d0*/ 	.word	0x00002470


	//   ....[25]....
        /*01d4*/ 	.word	0x000024b0


	//   ....[26]....
        /*01d8*/ 	.word	0x000024e0


	//   ....[27]....
        /*01dc*/ 	.word	0x00002500


	//   ....[28]....
        /*01e0*/ 	.word	0x00002680


	//   ....[29]....
        /*01e4*/ 	.word	0x000026c0


	//   ....[30]....
        /*01e8*/ 	.word	0x000026f0


	//   ....[31]....
        /*01ec*/ 	.word	0x00002710


	//   ....[32]....
        /*01f0*/ 	.word	0x00002890


	//   ....[33]....
        /*01f4*/ 	.word	0x000028d0


	//   ....[34]....
        /*01f8*/ 	.word	0x00002900


	//   ....[35]....
        /*01fc*/ 	.word	0x00002920


	//   ....[36]....
        /*0200*/ 	.word	0x00002aa0


	//   ....[37]....
        /*0204*/ 	.word	0x00002ae0


	//   ....[38]....
        /*0208*/ 	.word	0x00002b10


	//   ....[39]....
        /*020c*/ 	.word	0x00002b30


	//   ....[40]....
        /*0210*/ 	.word	0x000051f0


	//   ....[41]....
        /*0214*/ 	.word	0x00005220


	//   ....[42]....
        /*0218*/ 	.word	0x00005240


	//   ....[43]....
        /*021c*/ 	.word	0x00005250


	//   ....[44]....
        /*0220*/ 	.word	0x000053e0


	//   ....[45]....
        /*0224*/ 	.word	0x00005410


	//   ....[46]....
        /*0228*/ 	.word	0x00005440


	//   ....[47]....
        /*022c*/ 	.word	0x00005460


	//   ....[48]....
        /*0230*/ 	.word	0x000055e0


	//   ....[49]....
        /*0234*/ 	.word	0x00005610


	//   ....[50]....
        /*0238*/ 	.word	0x00005640


	//   ....[51]....
        /*023c*/ 	.word	0x00005660


	//   ....[52]....
        /*0240*/ 	.word	0x000057e0


	//   ....[53]....
        /*0244*/ 	.word	0x00005810


	//   ....[54]....
        /*0248*/ 	.word	0x00005840


	//   ....[55]....
        /*024c*/ 	.word	0x00005860


	//   ....[56]....
        /*0250*/ 	.word	0x000059e0


	//   ....[57]....
        /*0254*/ 	.word	0x00005a10


	//   ....[58]....
        /*0258*/ 	.word	0x00005a40


	//   ....[59]....
        /*025c*/ 	.word	0x00005a60


	//----- nvinfo : EIATTR_VRC_CTA_INIT_COUNT
	.align		4
.L_484:
        /*0260*/ 	.byte	0x02, 0x4a
	.zero		1
	.zero		1


	//----- nvinfo : EIATTR_EXIT_INSTR_OFFSETS
	.align		4
        /*0264*/ 	.byte	0x04, 0x1c
        /*0266*/ 	.short	(.L_486 - .L_485)


	//   ....[0]....
.L_485:
        /*0268*/ 	.word	0x00006710


	//   ....[1]....
        /*026c*/ 	.word	0x00006770


	//----- nvinfo : EIATTR_MAX_THREADS
	.align		4
.L_486:
        /*0270*/ 	.byte	0x04, 0x05
        /*0272*/ 	.short	(.L_488 - .L_487)
.L_487:
        /*0274*/ 	.word	0x00000100
        /*0278*/ 	.word	0x00000001
        /*027c*/ 	.word	0x00000001


	//----- nvinfo : EIATTR_CRS_STACK_SIZE
	.align		4
.L_488:
        /*0280*/ 	.byte	0x04, 0x1e
        /*0282*/ 	.short	(.L_490 - .L_489)
.L_489:
        /*0284*/ 	.word	0x00000000


	//----- nvinfo : EIATTR_CBANK_PARAM_SIZE
	.align		4
.L_490:
        /*0288*/ 	.byte	0x03, 0x19
        /*028a*/ 	.short	0x0051


	//----- nvinfo : EIATTR_PARAM_CBANK
	.align		4
        /*028c*/ 	.byte	0x04, 0x0a
        /*028e*/ 	.short	(.L_492 - .L_491)
	.align		4
.L_491:
        /*0290*/ 	.word	index@(.nv.constant0._ZN6thrust24THRUST_300001_SM_1000_NS8cuda_cub4core6detail13_kernel_agentINS1_8__reduce11ReduceAgentINS0_12zip_iteratorIN4cuda3std3__45tupleIJNS0_10device_ptrIdEENS0_17counting_iteratorIlNS0_11use_defaultESF_SF_EEEEEEEPNSB_IJdlEEESJ_iNS1_9__extrema9arg_max_fIdl13absComparatorEEEEJSI_SK_iN3cub18CUB_300001_SM_100013GridEvenShareIiEENSR_9GridQueueIjEESO_EEEvDpT0_)
        /*0294*/ 	.short	0x0380
        /*0296*/ 	.short	0x0051


	//----- nvinfo : EIATTR_SW_WAR
	.align		4
.L_492:
        /*0298*/ 	.byte	0x04, 0x36
        /*029a*/ 	.short	(.L_494 - .L_493)
.L_493:
        /*029c*/ 	.word	0x00000008
.L_494:


//--------------------- .nv.info._ZN6thrust24THRUST_300001_SM_1000_NS8cuda_cub4core6detail13_kernel_agentINS1_8__reduce11ReduceAgentINS0_12zip_iteratorIN4cuda3std3__45tupleIJNS0_10device_ptrIdEENS0_17counting_iteratorIlNS0_11use_defaultESF_SF_EEEEEEEPNSB_IJdlEEESJ_iNS1_9__extrema9arg_max_fIdl13absComparatorEEEEJSI_SK_iSO_EEEvDpT0_ --------------------------
	.section	.nv.info._ZN6thrust24THRUST_300001_SM_1000_NS8cuda_cub4core6detail13_kernel_agentINS1_8__reduce11ReduceAgentINS0_12zip_iteratorIN4cuda3std3__45tupleIJNS0_10device_ptrIdEENS0_17counting_iteratorIlNS0_11use_defaultESF_SF_EEEEEEEPNSB_IJdlEEESJ_iNS1_9__extrema9arg_max_fIdl13absComparatorEEEEJSI_SK_iSO_EEEvDpT0_,"",@"SHT_CUDA_INFO"
	.sectionflags	@""
	.align	4


	//----- nvinfo : EIATTR_CUDA_API_VERSION
	.align		4
        /*0000*/ 	.byte	0x04, 0x37
        /*0002*/ 	.short	(.L_496 - .L_495)
.L_495:
        /*0004*/ 	.word	0x00000082


	//----- nvinfo : EIATTR_KPARAM_INFO
	.align		4
.L_496:
        /*0008*/ 	.byte	0x04, 0x17
        /*000a*/ 	.short	(.L_498 - .L_497)
.L_497:
        /*000c*/ 	.word	0x00000000
        /*0010*/ 	.short	0x0003
        /*0012*/ 	.short	0x001c
        /*0014*/ 	.byte	0x00, 0xf0, 0x05, 0x00


	//----- nvinfo : EIATTR_KPARAM_INFO
	.align		4
.L_498:
        /*0018*/ 	.byte	0x04, 0x17
        /*001a*/ 	.short	(.L_500 - .L_499)
.L_499:
        /*001c*/ 	.word	0x00000000
        /*0020*/ 	.short	0x0002
        /*0022*/ 	.short	0x0018
        /*0024*/ 	.byte	0x00, 0xf0, 0x11, 0x00


	//----- nvinfo : EIATTR_KPARAM_INFO
	.align		4
.L_500:
        /*0028*/ 	.byte	0x04, 0x17
        /*002a*/ 	.short	(.L_502 - .L_501)
.L_501:
        /*002c*/ 	.word	0x00000000
        /*0030*/ 	.short	0x0001
        /*0032*/ 	.short	0x0010
        /*0034*/ 	.byte	0x00, 0xf5, 0x21, 0x00


	//----- nvinfo : EIATTR_KPARAM_INFO
	.align		4
.L_502:
        /*0038*/ 	.byte	0x04, 0x17
        /*003a*/ 	.short	(.L_504 - .L_503)
.L_503:
        /*003c*/ 	.word	0x00000000
        /*0040*/ 	.short	0x0000
        /*0042*/ 	.short	0x0000
        /*0044*/ 	.byte	0x00, 0xf0, 0x41, 0x00


	//----- nvinfo : EIATTR_SPARSE_MMA_MASK
	.align		4
.L_504:
        /*0048*/ 	.byte	0x03, 0x50
        /*004a*/ 	.short	0x0000


	//----- nvinfo : EIATTR_MAXREG_COUNT
	.align		4
        /*004c*/ 	.byte	0x03, 0x1b
        /*004e*/ 	.short	0x00ff


	//----- nvinfo : EIATTR_NUM_BARRIERS
	.align		4
        /*0050*/ 	.byte	0x02, 0x4c
        /*0052*/ 	.byte	0x01
	.zero		1


	//----- nvinfo : EIATTR_MERCURY_ISA_VERSION
	.align		4
        /*0054*/ 	.byte	0x03, 0x5f
        /*0056*/ 	.short	0x0101


	//----- nvinfo : EIATTR_COOP_GROUP_MASK_REGIDS
	.align		4
        /*0058*/ 	.byte	0x04, 0x29
        /*005a*/ 	.short	(.L_506 - .L_505)


	//   ....[0]....
.L_505:
        /*005c*/ 	.word	0xffffffff


	//   ....[1]....
        /*0060*/ 	.word	0xffffffff


	//   ....[2]....
        /*0064*/ 	.word	0xffffffff


	//   ....[3]....
        /*0068*/ 	.word	0xffffffff


	//   ....[4]....
        /*006c*/ 	.word	0xffffffff


	//   ....[5]....
        /*0070*/ 	.word	0xffffffff


	//   ....[6]....
        /*0074*/ 	.word	0xffffffff


	//   ....[7]....
        /*0078*/ 	.word	0xffffffff


	//   ....[8]....
        /*007c*/ 	.word	0xffffffff


	//   ....[9]....
        /*0080*/ 	.word	0xffffffff


	//   ....[10]....
        /*0084*/ 	.word	0xffffffff


	//   ....[11]....
        /*0088*/ 	.word	0xffffffff


	//   ....[12]....
        /*008c*/ 	.word	0xffffffff


	//   ....[13]....
        /*0090*/ 	.word	0xffffffff


	//   ....[14]....
        /*0094*/ 	.word	0xffffffff


	//   ....[15]....
        /*0098*/ 	.word	0xffffffff


	//   ....[16]....
        /*009c*/ 	.word	0xffffffff


	//   ....[17]....
        /*00a0*/ 	.word	0xffffffff


	//   ....[18]....
        /*00a4*/ 	.word	0xffffffff


	//   ....[19]....
        /*00a8*/ 	.word	0xffffffff


	//   ....[20]....
        /*00ac*/ 	.word	0xffffffff


	//   ....[21]....
        /*00b0*/ 	.word	0xffffffff


	//   ....[22]....
        /*00b4*/ 	.word	0xffffffff


	//   ....[23]....
        /*00b8*/ 	.word	0xffffffff


	//   ....[24]....
        /*00bc*/ 	.word	0xffffffff


	//   ....[25]....
        /*00c0*/ 	.word	0xffffffff


	//   ....[26]....
        /*00c4*/ 	.word	0xffffffff


	//   ....[27]....
        /*00c8*/ 	.word	0xffffffff


	//   ....[28]....
        /*00cc*/ 	.word	0xffffffff


	//   ....[29]....
        /*00d0*/ 	.word	0xffffffff


	//   ....[30]....
        /*00d4*/ 	.word	0xffffffff


	//   ....[31]....
        /*00d8*/ 	.word	0xffffffff


	//   ....[32]....
        /*00dc*/ 	.word	0xffffffff


	//   ....[33]....
        /*00e0*/ 	.word	0xffffffff


	//   ....[34]....
        /*00e4*/ 	.word	0xffffffff


	//   ....[35]....
        /*00e8*/ 	.word	0xffffffff


	//   ....[36]....
        /*00ec*/ 	.word	0xffffffff


	//   ....[37]....
        /*00f0*/ 	.word	0xffffffff


	//   ....[38]....
        /*00f4*/ 	.word	0xffffffff


	//   ....[39]....
        /*00f8*/ 	.word	0xffffffff


	//   ....[40]....
        /*00fc*/ 	.word	0xffffffff


	//   ....[41]....
        /*0100*/ 	.word	0xffffffff


	//   ....[42]....
        /*0104*/ 	.word	0xffffffff


	//   ....[43]....
        /*0108*/ 	.word	0xffffffff


	//   ....[44]....
        /*010c*/ 	.word	0xffffffff


	//   ....[45]....
        /*0110*/ 	.word	0xffffffff


	//   ....[46]....
        /*0114*/ 	.word	0xffffffff


	//   ....[47]....
        /*0118*/ 	.word	0xffffffff


	//   ....[48]....
        /*011c*/ 	.word	0xffffffff


	//   ....[49]....
        /*0120*/ 	.word	0xffffffff


	//   ....[50]....
        /*0124*/ 	.word	0xffffffff


	//   ....[51]....
        /*0128*/ 	.word	0xffffffff


	//   ....[52]....
        /*012c*/ 	.word	0xffffffff


	//   ....[53]....
        /*0130*/ 	.word	0xffffffff


	//   ....[54]....
        /*0134*/ 	.word	0xffffffff


	//   ....[55]....
        /*0138*/ 	.word	0xffffffff


	//   ....[56]....
        /*013c*/ 	.word	0xffffffff


	//   ....[57]....
        /*0140*/ 	.word	0xffffffff


	//   ....[58]....
        /*0144*/ 	.word	0xffffffff


	//   ....[59]....
        /*0148*/ 	.word	0xffffffff


	//----- nvinfo : EIATTR_COOP_GROUP_INSTR_OFFSETS
	.align		4
.L_506:
        /*014c*/ 	.byte	0x04, 0x28
        /*014e*/ 	.short	(.L_508 - .L_507)


	//   ....[0]....
.L_507:
        /*0150*/ 	.word	0x00000c90


	//   ....[1]....
        /*0154*/ 	.word	0x00000cc0


	//   ....[2]....
        /*0158*/ 	.word	0x00000ce0


	//   ....[3]....
        /*015c*/ 	.word	0x00000cf0


	//   ....[4]....
        /*0160*/ 	.word	0x00000e80


	//   ....[5]....
        /*0164*/ 	.word	0x00000eb0


	//   ....[6]....
        /*0168*/ 	.word	0x00000ee0


	//   ....[7]....
        /*016c*/ 	.word	0x00000f00


	//   ....[8]....
        /*0170*/ 	.word	0x00001080


	//   ....[9]....
        /*0174*/ 	.word	0x000010b0


	//   ....[10]....
        /*0178*/ 	.word	0x000010e0


	//   ....[11]....
        /*017c*/ 	.word	0x00001100


	//   ....[12]....
        /*0180*/ 	.word	0x00001280


	//   ....[13]....
        /*0184*/ 	.word	0x000012b0


	//   ....[14]....
        /*0188*/ 	.word	0x000012e0


	//   ....[15]....
        /*018c*/ 	.word	0x00001300


	//   ....[16]....
        /*0190*/ 	.word	0x00001480


	//   ....[17]....
        /*0194*/ 	.word	0x000014b0


	//   ....[18]....
        /*0198*/ 	.word	0x000014e0


	//   ....[19]....
        /*019c*/ 	.word	0x00001500


	//   ....[20]....
        /*01a0*/ 	.word	0x00002260


	//   ....[21]....
        /*01a4*/ 	.word	0x00002270


	//   ....[22]....
        /*01a8*/ 	.word	0x00002280


	//   ....[23]....
        /*01ac*/ 	.word	0x000022a0


	//   ....[24]....
        /*01b0*/ 	.word	0x00002420


	//   ....[25]....
        /*01b4*/ 	.word	0x00002460


	//   ....[26]....
        /*01b8*/ 	.word	0x00002490


	//   ....[27]....
        /*01bc*/ 	.word	0x000024b0


	//   ....[28]....
        /*01c0*/ 	.word	0x00002630


	//   ....[29]....
        /*01c4*/ 	.word	0x00002670


	//   ....[30]....
        /*01c8*/ 	.word	0x000026a0


	//   ....[31]....
        /*01cc*/ 	.word	0x000026c0


	//   ....[32]....
        /*01d0*/ 	.word	0x00002840


	//   ....[33]....
        /*01d4*/ 	.word	0x00002880


	//   ....[34]....
        /*01d8*/ 	.word	0x000028b0


	//   ....[35]....
        /*01dc*/ 	.word	0x000028d0


	//   ....[36]....
        /*01e0*/ 	.word	0x00002a50


	//   ....[37]....
        /*01e4*/ 	.word	0x00002a90


	//   ....[38]....
        /*01e8*/ 	.word	0x00002ac0


	//   ....[39]....
        /*01ec*/ 	.word	0x00002ae0


	//   ....[40]....
        /*01f0*/ 	.word	0x00004f90


	//   ....[41]....
        /*01f4*/ 	.word	0x00004fc0


	//   ....[42]....
        /*01f8*/ 	.word	0x00004fe0


	//   ....[43]....
        /*01fc*/ 	.word	0x00004ff0


	//   ....[44]....
        /*0200*/ 	.word	0x00005180


	//   ....[45]....
        /*0204*/ 	.word	0x000051b0


	//   ....[46]....
        /*0208*/ 	.word	0x000051e0


	//   ....[47]....
        /*020c*/ 	.word	0x00005200


	//   ....[48]....
        /*0210*/ 	.word	0x00005380


	//   ....[49]....
        /*0214*/ 	.word	0x000053b0


	//   ....[50]....
        /*0218*/ 	.word	0x000053e0


	//   ....[51]....
        /*021c*/ 	.word	0x00005400


	//   ....[52]....
        /*0220*/ 	.word	0x00005580


	//   ....[53]....
        /*0224*/ 	.word	0x000055c0


	//   ....[54]....
        /*0228*/ 	.word	0x000055f0


	//   ....[55]....
        /*022c*/ 	.word	0x00005600


	//   ....[56]....
        /*0230*/ 	.word	0x00005780


	//   ....[57]....
        /*0234*/ 	.word	0x000057b0


	//   ....[58]....
        /*0238*/ 	.word	0x000057e0


	//   ....[59]....
        /*023c*/ 	.word	0x00005800


	//----- nvinfo : EIATTR_VRC_CTA_INIT_COUNT
	.align		4
.L_508:
        /*0240*/ 	.byte	0x02, 0x4a
	.zero		1
	.zero		1


	//----- nvinfo : EIATTR_EXIT_INSTR_OFFSETS
	.align		4
        /*0244*/ 	.byte	0x04, 0x1c
        /*0246*/ 	.short	(.L_510 - .L_509)


	//   ....[0]....
.L_509:
        /*0248*/ 	.word	0x00000030


	//   ....[1]....
        /*024c*/ 	.word	0x000064a0


	//   ....[2]....
        /*0250*/ 	.word	0x000064e0


	//----- nvinfo : EIATTR_MAX_THREADS
	.align		4
.L_510:
        /*0254*/ 	.byte	0x04, 0x05
        /*0256*/ 	.short	(.L_512 - .L_511)
.L_511:
        /*0258*/ 	.word	0x00000100
        /*025c*/ 	.word	0x00000001
        /*0260*/ 	.word	0x00000001


	//----- nvinfo : EIATTR_CRS_STACK_SIZE
	.align		4
.L_512:
        /*0264*/ 	.byte	0x04, 0x1e
        /*0266*/ 	.short	(.L_514 - .L_513)
.L_513:
        /*0268*/ 	.word	0x00000000


	//----- nvinfo : EIATTR_CBANK_PARAM_SIZE
	.align		4
.L_514:
        /*026c*/ 	.byte	0x03, 0x19
        /*026e*/ 	.short	0x001d


	//----- nvinfo : EIATTR_PARAM_CBANK
	.align		4
        /*0270*/ 	.byte	0x04, 0x0a
        /*0272*/ 	.short	(.L_516 - .L_515)
	.align		4
.L_515:
        /*0274*/ 	.word	index@(.nv.constant0._ZN6thrust24THRUST_300001_SM_1000_NS8cuda_cub4core6detail13_kernel_agentINS1_8__reduce11ReduceAgentINS0_12zip_iteratorIN4cuda3std3__45tupleIJNS0_10device_ptrIdEENS0_17counting_iteratorIlNS0_11use_defaultESF_SF_EEEEEEEPNSB_IJdlEEESJ_iNS1_9__extrema9arg_max_fIdl13absComparatorEEEEJSI_SK_iSO_EEEvDpT0_)
        /*0278*/ 	.short	0x0380
        /*027a*/ 	.short	0x001d


	//----- nvinfo : EIATTR_SW_WAR
	.align		4
.L_516:
        /*027c*/ 	.byte	0x04, 0x36
        /*027e*/ 	.short	(.L_518 - .L_517)
.L_517:
        /*0280*/ 	.word	0x00000008
.L_518:


//--------------------- .nv.info._Z16substractColumnsPdiiii --------------------------
	.section	.nv.info._Z16substractColumnsPdiiii,"",@"SHT_CUDA_INFO"
	.sectionflags	@""
	.align	4


	//----- nvinfo : EIATTR_CUDA_API_VERSION
	.align		4
        /*0000*/ 	.byte	0x04, 0x37
        /*0002*/ 	.short	(.L_520 - .L_519)
.L_519:
        /*0004*/ 	.word	0x00000082


	//----- nvinfo : EIATTR_KPARAM_INFO
	.align		4
.L_520:
        /*0008*/ 	.byte	0x04, 0x17
        /*000a*/ 	.short	(.L_522 - .L_521)
.L_521:
        /*000c*/ 	.word	0x00000000
        /*0010*/ 	.short	0x0004
        /*0012*/ 	.short	0x0014
        /*0014*/ 	.byte	0x00, 0xf0, 0x11, 0x00


	//----- nvinfo : EIATTR_KPARAM_INFO
	.align		4
.L_522:
        /*0018*/ 	.byte	0x04, 0x17
        /*001a*/ 	.short	(.L_524 - .L_523)
.L_523:
        /*001c*/ 	.word	0x00000000
        /*0020*/ 	.short	0x0003
        /*0022*/ 	.short	0x0010
        /*0024*/ 	.byte	0x00, 0xf0, 0x11, 0x00


	//----- nvinfo : EIATTR_KPARAM_INFO
	.align		4
.L_524:
        /*0028*/ 	.byte	0x04, 0x17
        /*002a*/ 	.short	(.L_526 - .L_525)
.L_525:
        /*002c*/ 	.word	0x00000000
        /*0030*/ 	.short	0x0002
        /*0032*/ 	.short	0x000c
        /*0034*/ 	.byte	0x00, 0xf0, 0x11, 0x00


	//----- nvinfo : EIATTR_KPARAM_INFO
	.align		4
.L_526:
        /*0038*/ 	.byte	0x04, 0x17
        /*003a*/ 	.short	(.L_528 - .L_527)
.L_527:
        /*003c*/ 	.word	0x00000000
        /*0040*/ 	.short	0x0001
        /*0042*/ 	.short	0x0008
        /*0044*/ 	.byte	0x00, 0xf0, 0x11, 0x00


	//----- nvinfo : EIATTR_KPARAM_INFO
	.align		4
.L_528:
        /*0048*/ 	.byte	0x04, 0x17
        /*004a*/ 	.short	(.L_530 - .L_529)
.L_529:
        /*004c*/ 	.word	0x00000000
        /*0050*/ 	.short	0x0000
        /*0052*/ 	.short	0x0000
        /*0054*/ 	.byte	0x00, 0xf5, 0x21, 0x00


	//----- nvinfo : EIATTR_SPARSE_MMA_MASK
	.align		4
.L_530:
        /*0058*/ 	.byte	0x03, 0x50
        /*005a*/ 	.short	0x0000


	//----- nvinfo : EIATTR_MAXREG_COUNT
	.align		4
        /*005c*/ 	.byte	0x03, 0x1b
        /*005e*/ 	.short	0x00ff


	//----- nvinfo : EIATTR_MERCURY_ISA_VERSION
	.align		4
        /*0060*/ 	.byte	0x03, 0x5f
        /*0062*/ 	.short	0x0101


	//----- nvinfo : EIATTR_VRC_CTA_INIT_COUNT
	.align		4
        /*0064*/ 	.byte	0x02, 0x4a
	.zero		1
	.zero		1


	//----- nvinfo : EIATTR_EXIT_INSTR_OFFSETS
	.align		4
        /*0068*/ 	.byte	0x04, 0x1c
        /*006a*/ 	.short	(.L_532 - .L_531)


	//   ....[0]....
.L_531:
        /*006c*/ 	.word	0x000000b0


	//   ....[1]....
        /*0070*/ 	.word	0x000014a0


	//----- nvinfo : EIATTR_CRS_STACK_SIZE
	.align		4
.L_532:
        /*0074*/ 	.byte	0x04, 0x1e
        /*0076*/ 	.short	(.L_534 - .L_533)
.L_533:
        /*0078*/ 	.word	0x00000000


	//----- nvinfo : EIATTR_CBANK_PARAM_SIZE
	.align		4
.L_534:
        /*007c*/ 	.byte	0x03, 0x19
        /*007e*/ 	.short	0x0018


	//----- nvinfo : EIATTR_PARAM_CBANK
	.align		4
        /*0080*/ 	.byte	0x04, 0x0a
        /*0082*/ 	.short	(.L_536 - .L_535)
	.align		4
.L_535:
        /*0084*/ 	.word	index@(.nv.constant0._Z16substractColumnsPdiiii)
        /*0088*/ 	.short	0x0380
        /*008a*/ 	.short	0x0018


	//----- nvinfo : EIATTR_SW_WAR
	.align		4
.L_536:
        /*008c*/ 	.byte	0x04, 0x36
        /*008e*/ 	.short	(.L_538 - .L_537)
.L_537:
        /*0090*/ 	.word	0x00000008
.L_538:


//--------------------- .nv.info._Z2PMPdii        --------------------------
	.section	.nv.info._Z2PMPdii,"",@"SHT_CUDA_INFO"
	.sectionflags	@""
	.align	4


	//----- nvinfo : EIATTR_CUDA_API_VERSION
	.align		4
        /*0000*/ 	.byte	0x04, 0x37
        /*0002*/ 	.short	(.L_540 - .L_539)
.L_539:
        /*0004*/ 	.word	0x00000082


	//----- nvinfo : EIATTR_KPARAM_INFO
	.align		4
.L_540:
        /*0008*/ 	.byte	0x04, 0x17
        /*000a*/ 	.short	(.L_542 - .L_541)
.L_541:
        /*000c*/ 	.word	0x00000000
        /*0010*/ 	.short	0x0002
        /*0012*/ 	.short	0x000c
        /*0014*/ 	.byte	0x00, 0xf0, 0x11, 0x00


	//----- nvinfo : EIATTR_KPARAM_INFO
	.align		4
.L_542:
        /*0018*/ 	.byte	0x04, 0x17
        /*001a*/ 	.short	(.L_544 - .L_543)
.L_543:
        /*001c*/ 	.word	0x00000000
        /*0020*/ 	.short	0x0001
        /*0022*/ 	.short	0x0008
        /*0024*/ 	.byte	0x00, 0xf0, 0x11, 0x00


	//----- nvinfo : EIATTR_KPARAM_INFO
	.align		4
.L_544:
        /*0028*/ 	.byte	0x04, 0x17
        /*002a*/ 	.short	(.L_546 - .L_545)
.L_545:
        /*002c*/ 	.word	0x00000000
        /*0030*/ 	.short	0x0000
        /*0032*/ 	.short	0x0000
        /*0034*/ 	.byte	0x00, 0xf5, 0x21, 0x00


	//----- nvinfo : EIATTR_SPARSE_MMA_MASK
	.align		4
.L_546:
        /*0038*/ 	.byte	0x03, 0x50
        /*003a*/ 	.short	0x0000


	//----- nvinfo : EIATTR_MAXREG_COUNT
	.align		4
        /*003c*/ 	.byte	0x03, 0x1b
        /*003e*/ 	.short	0x00ff


	//----- nvinfo : EIATTR_EXTERNS
	.align		4
        /*0040*/ 	.byte	0x04, 0x0f
        /*0042*/ 	.short	(.L_548 - .L_547)


	//   ....[0]....
	.align		4
.L_547:
        /*0044*/ 	.word	index@(vprintf)


	//----- nvinfo : EIATTR_MERCURY_ISA_VERSION
	.align		4
.L_548:
        /*0048*/ 	.byte	0x03, 0x5f
        /*004a*/ 	.short	0x0101


	//----- nvinfo : EIATTR_VRC_CTA_INIT_COUNT
	.align		4
        /*004c*/ 	.byte	0x02, 0x4a
	.zero		1
	.zero		1


	//----- nvinfo : EIATTR_SYSCALL_OFFSETS
	.align		4
        /*0050*/ 	.byte	0x04, 0x46
        /*0052*/ 	.short	(.L_550 - .L_549)


	//   ....[0]....
.L_549:
        /*0054*/ 	.word	0x00000200


	//----- nvinfo : EIATTR_EXIT_INSTR_OFFSETS
	.align		4
.L_550:
        /*0058*/ 	.byte	0x04, 0x1c
        /*005a*/ 	.short	(.L_552 - .L_551)


	//   ....[0]....
.L_551:
        /*005c*/ 	.word	0x000000d0


	//   ....[1]....
        /*0060*/ 	.word	0x00000230


	//----- nvinfo : EIATTR_CRS_STACK_SIZE
	.align		4
.L_552:
        /*0064*/ 	.byte	0x04, 0x1e
        /*0066*/ 	.short	(.L_554 - .L_553)
.L_553:
        /*0068*/ 	.word	0x00000000


	//----- nvinfo : EIATTR_CBANK_PARAM_SIZE
	.align		4
.L_554:
        /*006c*/ 	.byte	0x03, 0x19
        /*006e*/ 	.short	0x0010


	//----- nvinfo : EIATTR_PARAM_CBANK
	.align		4
        /*0070*/ 	.byte	0x04, 0x0a
        /*0072*/ 	.short	(.L_556 - .L_555)
	.align		4
.L_555:
        /*0074*/ 	.word	index@(.nv.constant0._Z2PMPdii)
        /*0078*/ 	.short	0x0380
        /*007a*/ 	.short	0x0010


	//----- nvinfo : EIATTR_SW_WAR
	.align		4
.L_556:
        /*007c*/ 	.byte	0x04, 0x36
        /*007e*/ 	.short	(.L_558 - .L_557)
.L_557:
        /*0080*/ 	.word	0x00000008
.L_558:


//--------------------- .nv.info._Z15findMultipliersPdiii --------------------------
	.section	.nv.info._Z15findMultipliersPdiii,"",@"SHT_CUDA_INFO"
	.sectionflags	@""
	.align	4


	//----- nvinfo : EIATTR_CUDA_API_VERSION
	.align		4
        /*0000*/ 	.byte	0x04, 0x37
        /*0002*/ 	.short	(.L_560 - .L_559)
.L_559:
        /*0004*/ 	.word	0x00000082


	//----- nvinfo : EIATTR_KPARAM_INFO
	.align		4
.L_560:
        /*0008*/ 	.byte	0x04, 0x17
        /*000a*/ 	.short	(.L_562 - .L_561)
.L_561:
        /*000c*/ 	.word	0x00000000
        /*0010*/ 	.short	0x0003
        /*0012*/ 	.short	0x0010
        /*0014*/ 	.byte	0x00, 0xf0, 0x11, 0x00


	//----- nvinfo : EIATTR_KPARAM_INFO
	.align		4
.L_562:
        /*0018*/ 	.byte	0x04, 0x17
        /*001a*/ 	.short	(.L_564 - .L_563)
.L_563:
        /*001c*/ 	.word	0x00000000
        /*0020*/ 	.short	0x0002
        /*0022*/ 	.short	0x000c
        /*0024*/ 	.byte	0x00, 0xf0, 0x11, 0x00


	//----- nvinfo : EIATTR_KPARAM_INFO
	.align		4
.L_564:
        /*0028*/ 	.byte	0x04, 0x17
        /*002a*/ 	.short	(.L_566 - .L_565)
.L_565:
        /*002c*/ 	.word	0x00000000
        /*0030*/ 	.short	0x0001
        /*0032*/ 	.short	0x0008
        /*0034*/ 	.byte	0x00, 0xf0, 0x11, 0x00


	//----- nvinfo : EIATTR_KPARAM_INFO
	.align		4
.L_566:
        /*0038*/ 	.byte	0x04, 0x17
        /*003a*/ 	.short	(.L_568 - .L_567)
.L_567:
        /*003c*/ 	.word	0x00000000
        /*0040*/ 	.short	0x0000
        /*0042*/ 	.short	0x0000
        /*0044*/ 	.byte	0x00, 0xf5, 0x21, 0x00


	//----- nvinfo : EIATTR_SPARSE_MMA_MASK
	.align		4
.L_568:
        /*0048*/ 	.byte	0x03, 0x50
        /*004a*/ 	.short	0x0000


	//----- nvinfo : EIATTR_MAXREG_COUNT
	.align		4
        /*004c*/ 	.byte	0x03, 0x1b
        /*004e*/ 	.short	0x00ff


	//----- nvinfo : EIATTR_MERCURY_ISA_VERSION
	.align		4
        /*0050*/ 	.byte	0x03, 0x5f
        /*0052*/ 	.short	0x0101


	//----- nvinfo : EIATTR_VRC_CTA_INIT_COUNT
	.align		4
        /*0054*/ 	.byte	0x02, 0x4a
	.zero		1
	.zero		1


	//----- nvinfo : EIATTR_EXIT_INSTR_OFFSETS
	.align		4
        /*0058*/ 	.byte	0x04, 0x1c
        /*005a*/ 	.short	(.L_570 - .L_569)


	//   ....[0]....
.L_569:
        /*005c*/ 	.word	0x000000b0


	//   ....[1]....
        /*0060*/ 	.word	0x000005f0


	//   ....[2]....
        /*0064*/ 	.word	0x00000c40


	//----- nvinfo : EIATTR_CRS_STACK_SIZE
	.align		4
.L_570:
        /*0068*/ 	.byte	0x04, 0x1e
        /*006a*/ 	.short	(.L_572 - .L_571)
.L_571:
        /*006c*/ 	.word	0x00000000


	//----- nvinfo : EIATTR_CBANK_PARAM_SIZE
	.align		4
.L_572:
        /*0070*/ 	.byte	0x03, 0x19
        /*0072*/ 	.short	0x0014


	//----- nvinfo : EIATTR_PARAM_CBANK
	.align		4
        /*0074*/ 	.byte	0x04, 0x0a
        /*0076*/ 	.short	(.L_574 - .L_573)
	.align		4
.L_573:
        /*0078*/ 	.word	index@(.nv.constant0._Z15findMultipliersPdiii)
        /*007c*/ 	.short	0x0380
        /*007e*/ 	.short	0x0014


	//----- nvinfo : EIATTR_SW_WAR
	.align		4
.L_574:
        /*0080*/ 	.byte	0x04, 0x36
        /*0082*/ 	.short	(.L_576 - .L_575)
.L_575:
        /*0084*/ 	.word	0x00000008
.L_576:


//--------------------- .nv.info._Z11swapColumnsPdiiii --------------------------
	.section	.nv.info._Z11swapColumnsPdiiii,"",@"SHT_CUDA_INFO"
	.sectionflags	@""
	.align	4


	//----- nvinfo : EIATTR_CUDA_API_VERSION
	.align		4
        /*0000*/ 	.byte	0x04, 0x37
        /*0002*/ 	.short	(.L_578 - .L_577)
.L_577:
        /*0004*/ 	.word	0x00000082


	//----- nvinfo : EIATTR_KPARAM_INFO
	.align		4
.L_578:
        /*0008*/ 	.byte	0x04, 0x17
        /*000a*/ 	.short	(.L_580 - .L_579)
.L_579:
        /*000c*/ 	.word	0x00000000
        /*0010*/ 	.short	0x0004
        /*0012*/ 	.short	0x0014
        /*0014*/ 	.byte	0x00, 0xf0, 0x11, 0x00


	//----- nvinfo : EIATTR_KPARAM_INFO
	.align		4
.L_580:
        /*0018*/ 	.byte	0x04, 0x17
        /*001a*/ 	.short	(.L_582 - .L_581)
.L_581:
        /*001c*/ 	.word	0x00000000
        /*0020*/ 	.short	0x0003
        /*0022*/ 	.short	0x0010
        /*0024*/ 	.byte	0x00, 0xf0, 0x11, 0x00


	//----- nvinfo : EIATTR_KPARAM_INFO
	.align		4
.L_582:
        /*0028*/ 	.byte	0x04, 0x17
        /*002a*/ 	.short	(.L_584 - .L_583)
.L_583:
        /*002c*/ 	.word	0x00000000
        /*0030*/ 	.short	0x0002
        /*0032*/ 	.short	0x000c
        /*0034*/ 	.byte	0x00, 0xf0, 0x11, 0x00


	//----- nvinfo : EIATTR_KPARAM_INFO
	.align		4
.L_584:
        /*0038*/ 	.byte	0x04, 0x17
        /*003a*/ 	.short	(.L_586 - .L_585)
.L_585:
        /*003c*/ 	.word	0x00000000
        /*0040*/ 	.short	0x0001
        /*0042*/ 	.short	0x0008
        /*0044*/ 	.byte	0x00, 0xf0, 0x11, 0x00


	//----- nvinfo : EIATTR_KPARAM_INFO
	.align		4
.L_586:
        /*0048*/ 	.byte	0x04, 0x17
        /*004a*/ 	.short	(.L_588 - .L_587)
.L_587:
        /*004c*/ 	.word	0x00000000
        /*0050*/ 	.short	0x0000
        /*0052*/ 	.short	0x0000
        /*0054*/ 	.byte	0x00, 0xf5, 0x21, 0x00


	//----- nvinfo : EIATTR_SPARSE_MMA_MASK
	.align		4
.L_588:
        /*0058*/ 	.byte	0x03, 0x50
        /*005a*/ 	.short	0x0000


	//----- nvinfo : EIATTR_MAXREG_COUNT
	.align		4
        /*005c*/ 	.byte	0x03, 0x1b
        /*005e*/ 	.short	0x00ff


	//----- nvinfo : EIATTR_MERCURY_ISA_VERSION
	.align		4
        /*0060*/ 	.byte	0x03, 0x5f
        /*0062*/ 	.short	0x0101


	//----- nvinfo : EIATTR_VRC_CTA_INIT_COUNT
	.align		4
        /*0064*/ 	.byte	0x02, 0x4a
	.zero		1
	.zero		1


	//----- nvinfo : EIATTR_EXIT_INSTR_OFFSETS
	.align		4
        /*0068*/ 	.byte	0x04, 0x1c
        /*006a*/ 	.short	(.L_590 - .L_589)


	//   ....[0]....
.L_589:
        /*006c*/ 	.word	0x00000090


	//   ....[1]....
        /*0070*/ 	.word	0x00000400


	//   ....[2]....
        /*0074*/ 	.word	0x00000670


	//----- nvinfo : EIATTR_CRS_STACK_SIZE
	.align		4
.L_590:
        /*0078*/ 	.byte	0x04, 0x1e
        /*007a*/ 	.short	(.L_592 - .L_591)
.L_591:
        /*007c*/ 	.word	0x00000000


	//----- nvinfo : EIATTR_CBANK_PARAM_SIZE
	.align		4
.L_592:
        /*0080*/ 	.byte	0x03, 0x19
        /*0082*/ 	.short	0x0018


	//----- nvinfo : EIATTR_PARAM_CBANK
	.align		4
        /*0084*/ 	.byte	0x04, 0x0a
        /*0086*/ 	.short	(.L_594 - .L_593)
	.align		4
.L_593:
        /*0088*/ 	.word	index@(.nv.constant0._Z11swapColumnsPdiiii)
        /*008c*/ 	.short	0x0380
        /*008e*/ 	.short	0x0018


	//----- nvinfo : EIATTR_SW_WAR
	.align		4
.L_594:
        /*0090*/ 	.byte	0x04, 0x36
        /*0092*/ 	.short	(.L_596 - .L_595)
.L_595:
        /*0094*/ 	.word	0x00000008
.L_596:


//--------------------- .nv.callgraph             --------------------------
	.section	.nv.callgraph,"",@"SHT_CUDA_CALLGRAPH"
	.align	4
	.sectionentsize	8
	.align		4
        /*0000*/ 	.word	0x00000000
	.align		4
        /*0004*/ 	.word	0xffffffff
	.align		4
        /*0008*/ 	.word	index@(_Z2PMPdii)
	.align		4
        /*000c*/ 	.word	index@(vprintf)
	.align		4
        /*0010*/ 	.word	0x00000000
	.align		4
        /*0014*/ 	.word	0xfffffffe
	.align		4
        /*0018*/ 	.word	0x00000000
	.align		4
        /*001c*/ 	.word	0xfffffffd
	.align		4
        /*0020*/ 	.word	0x00000000
	.align		4
        /*0024*/ 	.word	0xfffffffc


//--------------------- .nv.constant3             --------------------------
	.section	.nv.constant3,"a",@progbits
	.align	8
.nv.constant3:
	.type		ZERO,@object
	.size		ZERO,(.L_0 - ZERO)
ZERO:
        /*0000*/ 	.byte	0x48, 0xaf, 0xbc, 0x9a, 0xf2, 0xd7, 0x7a, 0x3e
.L_0:


//--------------------- .nv.constant4             --------------------------
	.section	.nv.constant4,"a",@progbits
	.align	8
	.align		8
.nv.constant4:
        /*0000*/ 	.dword	_ZN30_INTERNAL_2604c956_4_k_cu_ZERO4cuda3std3__45__cpo5beginE
	.align		8
        /*0008*/ 	.dword	_ZN30_INTERNAL_2604c956_4_k_cu_ZERO4cuda3std3__45__cpo3endE
	.align		8
        /*0010*/ 	.dword	_ZN30_INTERNAL_2604c956_4_k_cu_ZERO4cuda3std3__45__cpo6cbeginE
	.align		8
        /*0018*/ 	.dword	_ZN30_INTERNAL_2604c956_4_k_cu_ZERO4cuda3std3__45__cpo4cendE
	.align		8
        /*0020*/ 	.dword	_ZN30_INTERNAL_2604c956_4_k_cu_ZERO4cuda3std3__45__cpo6rbeginE
	.align		8
        /*0028*/ 	.dword	_ZN30_INTERNAL_2604c956_4_k_cu_ZERO4cuda3std3__45__cpo4rendE
	.align		8
        /*0030*/ 	.dword	_ZN30_INTERNAL_2604c956_4_k_cu_ZERO4cuda3std3__45__cpo7crbeginE
	.align		8
        /*0038*/ 	.dword	_ZN30_INTERNAL_2604c956_4_k_cu_ZERO4cuda3std3__45__cpo5crendE
	.align		8
        /*0040*/ 	.dword	_ZN30_INTERNAL_2604c956_4_k_cu_ZERO4cuda3std3__432_GLOBAL__N__2604c956_4_k_cu_ZERO6ignoreE
	.align		8
        /*0048*/ 	.dword	_ZN30_INTERNAL_2604c956_4_k_cu_ZERO4cuda3std3__419piecewise_constructE
	.align		8
        /*0050*/ 	.dword	_ZN30_INTERNAL_2604c956_4_k_cu_ZERO4cuda3std3__48in_placeE
	.align		8
        /*0058*/ 	.dword	_ZN30_INTERNAL_2604c956_4_k_cu_ZERO4cuda3std3__420unreachable_sentinelE
	.align		8
        /*0060*/ 	.dword	_ZN30_INTERNAL_2604c956_4_k_cu_ZERO4cuda3std3__47nulloptE
	.align		8
        /*0068*/ 	.dword	_ZN30_INTERNAL_2604c956_4_k_cu_ZERO4cuda3std3__48unexpectE
	.align		8
        /*0070*/ 	.dword	_ZN30_INTERNAL_2604c956_4_k_cu_ZERO4cuda3std6ranges3__45__cpo4swapE
	.align		8
        /*0078*/ 	.dword	_ZN30_INTERNAL_2604c956_4_k_cu_ZERO4cuda3std6ranges3__45__cpo9iter_moveE
	.align		8
        /*0080*/ 	.dword	_ZN30_INTERNAL_2604c956_4_k_cu_ZERO4cuda3std6ranges3__45__cpo5beginE
	.align		8
        /*0088*/ 	.dword	_ZN30_INTERNAL_2604c956_4_k_cu_ZERO4cuda3std6ranges3__45__cpo3endE
	.align		8
        /*0090*/ 	.dword	_ZN30_INTERNAL_2604c956_4_k_cu_ZERO4cuda3std6ranges3__45__cpo6cbeginE
	.align		8
        /*0098*/ 	.dword	_ZN30_INTERNAL_2604c956_4_k_cu_ZERO4cuda3std6ranges3__45__cpo4cendE
	.align		8
        /*00a0*/ 	.dword	_ZN30_INTERNAL_2604c956_4_k_cu_ZERO4cuda3std6ranges3__45__cpo7advanceE
	.align		8
        /*00a8*/ 	.dword	_ZN30_INTERNAL_2604c956_4_k_cu_ZERO4cuda3std6ranges3__45__cpo9iter_swapE
	.align		8
        /*00b0*/ 	.dword	_ZN30_INTERNAL_2604c956_4_k_cu_ZERO4cuda3std6ranges3__45__cpo4nextE
	.align		8
        /*00b8*/ 	.dword	_ZN30_INTERNAL_2604c956_4_k_cu_ZERO4cuda3std6ranges3__45__cpo4prevE
	.align		8
        /*00c0*/ 	.dword	_ZN30_INTERNAL_2604c956_4_k_cu_ZERO4cuda3std6ranges3__45__cpo4dataE
	.align		8
        /*00c8*/ 	.dword	_ZN30_INTERNAL_2604c956_4_k_cu_ZERO4cuda3std6ranges3__45__cpo5cdataE
	.align		8
        /*00d0*/ 	.dword	_ZN30_INTERNAL_2604c956_4_k_cu_ZERO4cuda3std6ranges3__45__cpo4sizeE
	.align		8
        /*00d8*/ 	.dword	_ZN30_INTERNAL_2604c956_4_k_cu_ZERO4cuda3std6ranges3__45__cpo5ssizeE
	.align		8
        /*00e0*/ 	.dword	_ZN30_INTERNAL_2604c956_4_k_cu_ZERO4cuda3std6ranges3__45__cpo8distanceE
	.align		8
        /*00e8*/ 	.dword	_ZN30_INTERNAL_2604c956_4_k_cu_ZERO6thrust24THRUST_300001_SM_1000_NS8cuda_cub3parE
	.align		8
        /*00f0*/ 	.dword	_ZN30_INTERNAL_2604c956_4_k_cu_ZERO6thrust24THRUST_300001_SM_1000_NS8cuda_cub10par_nosyncE
	.align		8
        /*00f8*/ 	.dword	_ZN30_INTERNAL_2604c956_4_k_cu_ZERO6thrust24THRUST_300001_SM_1000_NS6system6detail10sequential3seqE
	.align		8
        /*0100*/ 	.dword	_ZN30_INTERNAL_2604c956_4_k_cu_ZERO6thrust24THRUST_300001_SM_1000_NS6system3cpp3parE
	.align		8
        /*0108*/ 	.dword	_ZN30_INTERNAL_2604c956_4_k_cu_ZERO6thrust24THRUST_300001_SM_1000_NS12placeholders2_1E
	.align		8
        /*0110*/ 	.dword	_ZN30_INTERNAL_2604c956_4_k_cu_ZERO6thrust24THRUST_300001_SM_1000_NS12placeholders2_2E
	.align		8
        /*0118*/ 	.dword	_ZN30_INTERNAL_2604c956_4_k_cu_ZERO6thrust24THRUST_300001_SM_1000_NS12placeholders2_3E
	.align		8
        /*0120*/ 	.dword	_ZN30_INTERNAL_2604c956_4_k_cu_ZERO6thrust24THRUST_300001_SM_1000_NS12placeholders2_4E
	.align		8
        /*0128*/ 	.dword	_ZN30_INTERNAL_2604c956_4_k_cu_ZERO6thrust24THRUST_300001_SM_1000_NS12placeholders2_5E
	.align		8
        /*0130*/ 	.dword	_ZN30_INTERNAL_2604c956_4_k_cu_ZERO6thrust24THRUST_300001_SM_1000_NS12placeholders2_6E
	.align		8
        /*0138*/ 	.dword	_ZN30_INTERNAL_2604c956_4_k_cu_ZERO6thrust24THRUST_300001_SM_1000_NS12placeholders2_7E
	.align		8
        /*0140*/ 	.dword	_ZN30_INTERNAL_2604c956_4_k_cu_ZERO6thrust24THRUST_300001_SM_1000_NS12placeholders2_8E
	.align		8
        /*0148*/ 	.dword	_ZN30_INTERNAL_2604c956_4_k_cu_ZERO6thrust24THRUST_300001_SM_1000_NS12placeholders2_9E
	.align		8
        /*0150*/ 	.dword	_ZN30_INTERNAL_2604c956_4_k_cu_ZERO6thrust24THRUST_300001_SM_1000_NS12placeholders3_10E
	.align		8
        /*0158*/ 	.dword	_ZN30_INTERNAL_2604c956_4_k_cu_ZERO6thrust24THRUST_300001_SM_1000_NS3seqE
	.align		8
        /*0160*/ 	.dword	_ZN30_INTERNAL_2604c956_4_k_cu_ZERO6thrust24THRUST_300001_SM_1000_NS6deviceE
	.align		8
        /*0168*/ 	.dword	$str
	.align		8
        /*0170*/ 	.dword	vprintf


//--------------------- .text._ZN3cub18CUB_300001_SM_10006detail6reduce28DeviceReduceSingleTileKernelINS2_10policy_hubIN4cuda3std3__45tupleIJblEEEyN6thrust24THRUST_300001_SM_1000_NS8cuda_cub9__find_if7functorIS9_EEE10Policy1000EPS9_SI_iSF_S9_S9_NS7_10__identityEEEvT0_T1_T2_T3_T4_T6_ --------------------------
	.section	.text._ZN3cub18CUB_300001_SM_10006detail6reduce28DeviceReduceSingleTileKernelINS2_10policy_hubIN4cuda3std3__45tupleIJblEEEyN6thrust24THRUST_300001_SM_1000_NS8cuda_cub9__find_if7functorIS9_EEE10Policy1000EPS9_SI_iSF_S9_S9_NS7_10__identityEEEvT0_T1_T2_T3_T4_T6_,"ax",@progbits
	.align	128
        .global         _ZN3cub18CUB_300001_SM_10006detail6reduce28DeviceReduceSingleTileKernelINS2_10policy_hubIN4cuda3std3__45tupleIJblEEEyN6thrust24THRUST_300001_SM_1000_NS8cuda_cub9__find_if7functorIS9_EEE10Policy1000EPS9_SI_iSF_S9_S9_NS7_10__identityEEEvT0_T1_T2_T3_T4_T6_
        .type           _ZN3cub18CUB_300001_SM_10006detail6reduce28DeviceReduceSingleTileKernelINS2_10policy_hubIN4cuda3std3__45tupleIJblEEEyN6thrust24THRUST_300001_SM_1000_NS8cuda_cub9__find_if7functorIS9_EEE10Policy1000EPS9_SI_iSF_S9_S9_NS7_10__identityEEEvT0_T1_T2_T3_T4_T6_,@function
        .size           _ZN3cub18CUB_300001_SM_10006detail6reduce28DeviceReduceSingleTileKernelINS2_10policy_hubIN4cuda3std3__45tupleIJblEEEyN6thrust24THRUST_300001_SM_1000_NS8cuda_cub9__find_if7functorIS9_EEE10Policy1000EPS9_SI_iSF_S9_S9_NS7_10__identityEEEvT0_T1_T2_T3_T4_T6_,(.L_x_1169 - _ZN3cub18CUB_300001_SM_10006detail6reduce28DeviceReduceSingleTileKernelINS2_10policy_hubIN4cuda3std3__45tupleIJblEEEyN6thrust24THRUST_300001_SM_1000_NS8cuda_cub9__find_if7functorIS9_EEE10Policy1000EPS9_SI_iSF_S9_S9_NS7_10__identityEEEvT0_T1_T2_T3_T4_T6_)
        .other          _ZN3cub18CUB_300001_SM_10006detail6reduce28DeviceReduceSingleTileKernelINS2_10policy_hubIN4cuda3std3__45tupleIJblEEEyN6thrust24THRUST_300001_SM_1000_NS8cuda_cub9__find_if7functorIS9_EEE10Policy1000EPS9_SI_iSF_S9_S9_NS7_10__identityEEEvT0_T1_T2_T3_T4_T6_,@"STO_CUDA_ENTRY STV_DEFAULT"
_ZN3cub18CUB_300001_SM_10006detail6reduce28DeviceReduceSingleTileKernelINS2_10policy_hubIN4cuda3std3__45tupleIJblEEEyN6thrust24THRUST_300001_SM_1000_NS8cuda_cub9__find_if7functorIS9_EEE10Policy1000EPS9_SI_iSF_S9_S9_NS7_10__identityEEEvT0_T1_T2_T3_T4_T6_:
.text._ZN3cub18CUB_300001_SM_10006detail6reduce28DeviceReduceSingleTileKernelINS2_10policy_hubIN4cuda3std3__45tupleIJblEEEyN6thrust24THRUST_300001_SM_1000_NS8cuda_cub9__find_if7functorIS9_EEE10Policy1000EPS9_SI_iSF_S9_S9_NS7_10__identityEEEvT0_T1_T2_T3_T4_T6_:
[----:B------:R-:W-:Y:S01]  /*0000*/  LDC R1, c[0x0][0x37c] ;  /* 0x0000df00ff017b82 */ /* 0x000fe20000000800 */
[----:B------:R-:W0:Y:S07]  /*0010*/  LDCU UR4, c[0x0][0x390] ;  /* 0x00007200ff0477ac */ /* 0x000e2e0008000800 */
[----:B------:R-:W1:Y:S01]  /*0020*/  LDC.U8 R0, c[0x0][0x398] ;  /* 0x0000e600ff007b82 */ /* 0x000e620000000000 */
[----:B------:R-:W2:Y:S01]  /*0030*/  LDCU.64 UR8, c[0x0][0x358] ;  /* 0x00006b00ff0877ac */ /* 0x000ea20008000a00 */
[----:B0-----:R-:W-:-:S09]  /*0040*/  UISETP.NE.AND UP0, UPT, UR4, URZ, UPT ;  /* 0x000000ff0400728c */ /* 0x001fd2000bf05270 */
[----:B--2---:R-:W-:Y:S05]  /*0050*/  BRA.U UP0, `(.L_x_0) ;  /* 0x0000000100207547 */ /* 0x004fea000b800000 */
[----:B------:R-:W0:Y:S02]  /*0060*/  S2R R2, SR_TID.X ;  /* 0x0000000000027919 */ /* 0x000e240000002100 */
[----:B0-----:R-:W-:-:S13]  /*0070*/  ISETP.NE.AND P0, PT, R2, RZ, PT ;  /* 0x000000ff0200720c */ /* 0x001fda0003f05270 */
[----:B------:R-:W-:Y:S05]  /*0080*/  @P0 EXIT ;  /* 0x000000000000094d */ /* 0x000fea0003800000 */
[----:B------:R-:W1:Y:S08]  /*0090*/  LDC.64 R2, c[0x0][0x388] ;  /* 0x0000e200ff027b82 */ /* 0x000e700000000a00 */
[----:B------:R-:W0:Y:S01]  /*00a0*/  LDC.64 R4, c[0x0][0x3a0] ;  /* 0x0000e800ff047b82 */ /* 0x000e220000000a00 */
[----:B-1----:R-:W-:Y:S04]  /*00b0*/  STG.E.U8 desc[UR8][R2.64], R0 ;  /* 0x0000000002007986 */ /* 0x002fe8000c101108 */
[----:B0-----:R-:W-:Y:S01]  /*00c0*/  STG.E.64 desc[UR8][R2.64+0x8], R4 ;  /* 0x0000080402007986 */ /* 0x001fe2000c101b08 */
[----:B------:R-:W-:Y:S05]  /*00d0*/  EXIT ;  /* 0x000000000000794d */ /* 0x000fea0003800000 */
.L_x_0:
[----:B------:R-:W-:Y:S01]  /*00e0*/  UISETP.GT.AND UP0, UPT, UR4, 0x3ff, UPT ;  /* 0x000003ff0400788c */ /* 0x000fe2000bf04270 */
[----:B------:R-:W-:Y:S08]  /*00f0*/  BSSY.RECONVERGENT B0, `(.L_x_1) ;  /* 0x00003d8000007945 */ /* 0x000ff00003800200 */
[----:B------:R-:W-:Y:S05]  /*0100*/  BRA.U UP0, `(.L_x_2) ;  /* 0x0000002100e47547 */ /* 0x000fea000b800000 */
[----:B------:R-:W0:Y:S01]  /*0110*/  S2R R5, SR_TID.X ;  /* 0x0000000000057919 */ /* 0x000e220000002100 */
[----:B------:R-:W-:Y:S01]  /*0120*/  BSSY.RECONVERGENT B1, `(.L_x_3) ;  /* 0x000000b000017945 */ /* 0x000fe20003800200 */
[----:B------:R-:W-:Y:S02]  /*0130*/  PRMT R4, RZ, 0x7610, R4 ;  /* 0x00007610ff047816 */ /* 0x000fe40000000004 */
[----:B------:R-:W-:Y:S02]  /*0140*/  CS2R R2, SRZ ;  /* 0x0000000000027805 */ /* 0x000fe4000001ff00 */
[----:B0-----:R-:W-:Y:S01]  /*0150*/  ISETP.GE.AND P0, PT, R5, UR4, PT ;  /* 0x0000000405007c0c */ /* 0x001fe2000bf06270 */
[----:B------:R-:W-:-:S12]  /*0160*/  IMAD.MOV.U32 R9, RZ, RZ, R5 ;  /* 0x000000ffff097224 */ /* 0x000fd800078e0005 */
[----:B------:R-:W-:Y:S05]  /*0170*/  @P0 BRA `(.L_x_4) ;  /* 0x0000000000140947 */ /* 0x000fea0003800000 */
[----:B------:R-:W0:Y:S02]  /*0180*/  LDC.64 R6, c[0x0][0x380] ;  /* 0x0000e000ff067b82 */ /* 0x000e240000000a00 */
[----:B0-----:R-:W-:-:S05]  /*0190*/  IMAD.WIDE.U32 R6, R5, 0x10, R6 ;  /* 0x0000001005067825 */ /* 0x001fca00078e0006 */
[----:B------:R0:W5:Y:S04]  /*01a0*/  LDG.E.U16.CONSTANT R4, desc[UR8][R6.64] ;  /* 0x0000000806047981 */ /* 0x000168000c1e9500 */
[----:B------:R0:W5:Y:S01]  /*01b0*/  LDG.E.64.CONSTANT R2, desc[UR8][R6.64+0x8] ;  /* 0x0000080806027981 */ /* 0x000162000c1e9b00 */
[----:B------:R-:W-:-:S07]  /*01c0*/  VIADD R9, R5, 0x100 ;  /* 0x0000010005097836 */ /* 0x000fce0000000000 */
.L_x_4:
[----:B------:R-:W-:Y:S05]  /*01d0*/  BSYNC.RECONVERGENT B1 ;  /* 0x0000000000017941 */ /* 0x000fea0003800200 */
.L_x_3:
[----:B------:R-:W-:Y:S01]  /*01e0*/  ISETP.GE.AND P0, PT, R9, UR4, PT ;  /* 0x0000000409007c0c */ /* 0x000fe2000bf06270 */
[----:B------:R-:W-:-:S12]  /*01f0*/  BSSY.RECONVERGENT B1, `(.L_x_5) ;  /* 0x0000058000017945 */ /* 0x000fd80003800200 */
[----:B------:R-:W-:Y:S05]  /*0200*/  @P0 BRA `(.L_x_6) ;  /* 0x0000000400580947 */ /* 0x000fea0003800000 */
[----:B------:R-:W-:Y:S01]  /*0210*/  LOP3.LUT R8, RZ, R9, RZ, 0x33, !PT ;  /* 0x00000009ff087212 */ /* 0x000fe200078e33ff */
[----:B0-----:R-:W0:Y:S01]  /*0220*/  LDC.64 R6, c[0x0][0x380] ;  /* 0x0000e000ff067b82 */ /* 0x001e220000000a00 */
[----:B------:R-:W-:Y:S03]  /*0230*/  BSSY.RECONVERGENT B2, `(.L_x_7) ;  /* 0x0000020000027945 */ /* 0x000fe60003800200 */
[----:B------:R-:W-:-:S05]  /*0240*/  VIADD R8, R8, UR4 ;  /* 0x0000000408087c36 */ /* 0x000fca0008000000 */
[C---:B------:R-:W-:Y:S02]  /*0250*/  LOP3.LUT R10, R8.reuse, 0x300, RZ, 0xc0, !PT ;  /* 0x00000300080a7812 */ /* 0x040fe400078ec0ff */
[----:B------:R-:W-:Y:S02]  /*0260*/  ISETP.GE.U32.AND P1, PT, R8, 0x300, PT ;  /* 0x000003000800780c */ /* 0x000fe40003f26070 */
[----:B------:R-:W-:-:S13]  /*0270*/  ISETP.NE.AND P0, PT, R10, 0x300, PT ;  /* 0x000003000a00780c */ /* 0x000fda0003f05270 */
[----:B------:R-:W-:Y:S05]  /*0280*/  @!P0 BRA `(.L_x_8) ;  /* 0x0000000000688947 */ /* 0x000fea0003800000 */
[----:B------:R-:W2:Y:S01]  /*0290*/  LDC.64 R10, c[0x0][0x380] ;  /* 0x0000e000ff0a7b82 */ /* 0x000ea20000000a00 */
[----:B------:R-:W-:-:S04]  /*02a0*/  LEA.HI R8, R8, 0x1, RZ, 0x18 ;  /* 0x0000000108087811 */ /* 0x000fc800078fc0ff */
[----:B------:R-:W-:-:S05]  /*02b0*/  LOP3.LUT R8, R8, 0x3, RZ, 0xc0, !PT ;  /* 0x0000000308087812 */ /* 0x000fca00078ec0ff */
[----:B------:R-:W-:Y:S02]  /*02c0*/  IMAD.MOV R8, RZ, RZ, -R8 ;  /* 0x000000ffff087224 */ /* 0x000fe400078e0a08 */
[----:B--2---:R-:W-:-:S04]  /*02d0*/  IMAD.WIDE.U32 R10, R9, 0x10, R10 ;  /* 0x00000010090a7825 */ /* 0x004fc800078e000a */
[----:B------:R-:W-:Y:S02]  /*02e0*/  IMAD.MOV.U32 R15, RZ, RZ, R10 ;  /* 0x000000ffff0f7224 */ /* 0x000fe400078e000a */
[----:B------:R-:W-:-:S07]  /*02f0*/  IMAD.MOV.U32 R13, RZ, RZ, R11 ;  /* 0x000000ffff0d7224 */ /* 0x000fce00078e000b */
.L_x_9:
[----:B------:R-:W-:-:S05]  /*0300*/  IMAD.MOV.U32 R12, RZ, RZ, R15 ;  /* 0x000000ffff0c7224 */ /* 0x000fca00078e000f */
[----:B------:R-:W2:Y:S04]  /*0310*/  LDG.E.U16.CONSTANT R14, desc[UR8][R12.64] ;  /* 0x000000080c0e7981 */ /* 0x000ea8000c1e9500 */
[----:B------:R3:W4:Y:S01]  /*0320*/  LDG.E.64.CONSTANT R10, desc[UR8][R12.64+0x8] ;  /* 0x000008080c0a7981 */ /* 0x000722000c1e9b00 */
[----:B------:R-:W-:Y:S01]  /*0330*/  VIADD R8, R8, 0x1 ;  /* 0x0000000108087836 */ /* 0x000fe20000000000 */
[----:B-----5:R-:W-:Y:S01]  /*0340*/  LOP3.LUT P2, RZ, R4, 0xff, RZ, 0xc0, !PT ;  /* 0x000000ff04ff7812 */ /* 0x020fe2000784c0ff */
[----:B------:R-:W-:Y:S01]  /*0350*/  VIADD R9, R9, 0x100 ;  /* 0x0000010009097836 */ /* 0x000fe20000000000 */
[----:B------:R-:W-:Y:S02]  /*0360*/  IADD3 R15, P5, PT, R12, 0x1000, RZ ;  /* 0x000010000c0f7810 */ /* 0x000fe40007fbe0ff */
[----:B------:R-:W-:-:S03]  /*0370*/  ISETP.NE.AND P4, PT, R8, RZ, PT ;  /* 0x000000ff0800720c */ /* 0x000fc60003f85270 */
[----:B---3--:R-:W-:Y:S01]  /*0380*/  IMAD.X R13, RZ, RZ, R13, P5 ;  /* 0x000000ffff0d7224 */ /* 0x008fe200028e060d */
[----:B--2---:R-:W-:Y:S02]  /*0390*/  LOP3.LUT P3, RZ, R14, 0xff, RZ, 0xc0, !PT ;  /* 0x000000ff0eff7812 */ /* 0x004fe4000786c0ff */
[----:B----4-:R-:W-:-:S03]  /*03a0*/  ISETP.LT.U32.AND P0, PT, R10, R2, PT ;  /* 0x000000020a00720c */ /* 0x010fc60003f01070 */
[----:B------:R-:W-:Y:S02]  /*03b0*/  @P2 SEL R14, R4, 0x1, !P3 ;  /* 0x00000001040e2807 */ /* 0x000fe40005800000 */
[----:B------:R-:W-:Y:S02]  /*03c0*/  ISETP.LT.AND.EX P0, PT, R11, R3, PT, P0 ;  /* 0x000000030b00720c */ /* 0x000fe40003f01300 */
[----:B------:R-:W-:-:S04]  /*03d0*/  PRMT R4, R14, 0x7610, R4 ;  /* 0x000076100e047816 */ /* 0x000fc80000000004 */
[C---:B------:R-:W-:Y:S02]  /*03e0*/  @P3 SEL R2, R10.reuse, R2, P0 ;  /* 0x000000020a023207 */ /* 0x040fe40000000000 */
[C---:B------:R-:W-:Y:S02]  /*03f0*/  @P3 SEL R3, R11.reuse, R3, P0 ;  /* 0x000000030b033207 */ /* 0x040fe40000000000 */
[----:B------:R-:W-:Y:S02]  /*0400*/  SEL R2, R10, R2, !P2 ;  /* 0x000000020a027207 */ /* 0x000fe40005000000 */
[----:B------:R-:W-:Y:S01]  /*0410*/  SEL R3, R11, R3, !P2 ;  /* 0x000000030b037207 */ /* 0x000fe20005000000 */
[----:B------:R-:W-:Y:S06]  /*0420*/  @P4 BRA `(.L_x_9) ;  /* 0xfffffffc00b44947 */ /* 0x000fec000383ffff */
.L_x_8:
[----:B------:R-:W-:Y:S05]  /*0430*/  BSYNC.RECONVERGENT B2 ;  /* 0x0000000000027941 */ /* 0x000fea0003800200 */
.L_x_7:
[----:B------:R-:W-:Y:S05]  /*0440*/  @!P1 BRA `(.L_x_6) ;  /* 0x0000000000c89947 */ /* 0x000fea0003800000 */
.L_x_10:
[----:B0-----:R-:W-:-:S05]  /*0450*/  IMAD.WIDE R20, R9, 0x10, R6 ;  /* 0x0000001009147825 */ /* 0x001fca00078e0206 */
[----:B------:R-:W2:Y:S04]  /*0460*/  LDG.E.U16.CONSTANT R19, desc[UR8][R20.64] ;  /* 0x0000000814137981 */ /* 0x000ea8000c1e9500 */
[----:B------:R-:W3:Y:S04]  /*0470*/  LDG.E.64.CONSTANT R10, desc[UR8][R20.64+0x8] ;  /* 0x00000808140a7981 */ /* 0x000ee8000c1e9b00 */
[----:B------:R-:W4:Y:S04]  /*0480*/  LDG.E.U16.CONSTANT R22, desc[UR8][R20.64+0x1000] ;  /* 0x0010000814167981 */ /* 0x000f28000c1e9500 */
[----:B------:R-:W4:Y:S04]  /*0490*/  LDG.E.64.CONSTANT R12, desc[UR8][R20.64+0x1008] ;  /* 0x00100808140c7981 */ /* 0x000f28000c1e9b00 */
[----:B------:R-:W4:Y:S04]  /*04a0*/  LDG.E.U16.CONSTANT R18, desc[UR8][R20.64+0x2000] ;  /* 0x0020000814127981 */ /* 0x000f28000c1e9500 */
[----:B------:R-:W4:Y:S04]  /*04b0*/  LDG.E.64.CONSTANT R14, desc[UR8][R20.64+0x2008] ;  /* 0x00200808140e7981 */ /* 0x000f28000c1e9b00 */
[----:B------:R-:W4:Y:S04]  /*04c0*/  LDG.E.U16.CONSTANT R8, desc[UR8][R20.64+0x3000] ;  /* 0x0030000814087981 */ /* 0x000f28000c1e9500 */
[----:B------:R-:W4:Y:S01]  /*04d0*/  LDG.E.64.CONSTANT R16, desc[UR8][R20.64+0x3008] ;  /* 0x0030080814107981 */ /* 0x000f22000c1e9b00 */
[----:B-----5:R-:W-:Y:S01]  /*04e0*/  LOP3.LUT P2, RZ, R4, 0xff, RZ, 0xc0, !PT ;  /* 0x000000ff04ff7812 */ /* 0x020fe2000784c0ff */
[----:B------:R-:W-:-:S02]  /*04f0*/  IMAD.MOV.U32 R23, RZ, RZ, R3 ;  /* 0x000000ffff177224 */ /* 0x000fc400078e0003 */
[----:B------:R-:W-:Y:S01]  /*0500*/  VIADD R9, R9, 0x400 ;  /* 0x0000040009097836 */ /* 0x000fe20000000000 */
[----:B--2---:R-:W-:Y:S02]  /*0510*/  LOP3.LUT P1, RZ, R19, 0xff, RZ, 0xc0, !PT ;  /* 0x000000ff13ff7812 */ /* 0x004fe4000782c0ff */
[----:B---3--:R-:W-:-:S07]  /*0520*/  ISETP.LT.U32.AND P0, PT, R10, R2, PT ;  /* 0x000000020a00720c */ /* 0x008fce0003f01070 */
[----:B------:R-:W-:Y:S02]  /*0530*/  @P2 SEL R19, R4, 0x1, !P1 ;  /* 0x0000000104132807 */ /* 0x000fe40004800000 */
[-C--:B------:R-:W-:Y:S02]  /*0540*/  ISETP.LT.AND.EX P0, PT, R11, R23.reuse, PT, P0 ;  /* 0x000000170b00720c */ /* 0x080fe40003f01300 */
[----:B------:R-:W-:Y:S02]  /*0550*/  LOP3.LUT P3, RZ, R19, 0xff, RZ, 0xc0, !PT ;  /* 0x000000ff13ff7812 */ /* 0x000fe4000786c0ff */
[----:B----4-:R-:W-:Y:S02]  /*0560*/  LOP3.LUT P4, RZ, R22, 0xff, RZ, 0xc0, !PT ;  /* 0x000000ff16ff7812 */ /* 0x010fe4000788c0ff */
[----:B------:R-:W-:Y:S02]  /*0570*/  @P1 SEL R2, R10, R2, P0 ;  /* 0x000000020a021207 */ /* 0x000fe40000000000 */
[----:B------:R-:W-:-:S02]  /*0580*/  @P1 SEL R23, R11, R23, P0 ;  /* 0x000000170b171207 */ /* 0x000fc40000000000 */
[----:B------:R-:W-:Y:S02]  /*0590*/  SEL R3, R10, R2, !P2 ;  /* 0x000000020a037207 */ /* 0x000fe40005000000 */
[----:B------:R-:W-:Y:S02]  /*05a0*/  SEL R11, R11, R23, !P2 ;  /* 0x000000170b0b7207 */ /* 0x000fe40005000000 */
[----:B------:R-:W-:Y:S02]  /*05b0*/  ISETP.LT.U32.AND P0, PT, R12, R3, PT ;  /* 0x000000030c00720c */ /* 0x000fe40003f01070 */
[----:B------:R-:W-:Y:S02]  /*05c0*/  @P3 SEL R22, R19, 0x1, !P4 ;  /* 0x0000000113163807 */ /* 0x000fe40006000000 */
[----:B------:R-:W-:Y:S02]  /*05d0*/  ISETP.LT.AND.EX P0, PT, R13, R11, PT, P0 ;  /* 0x0000000b0d00720c */ /* 0x000fe40003f01300 */
[----:B------:R-:W-:-:S02]  /*05e0*/  LOP3.LUT P2, RZ, R18, 0xff, RZ, 0xc0, !PT ;  /* 0x000000ff12ff7812 */ /* 0x000fc4000784c0ff */
[----:B------:R-:W-:Y:S02]  /*05f0*/  @P4 SEL R3, R12, R3, P0 ;  /* 0x000000030c034207 */ /* 0x000fe40000000000 */
[----:B------:R-:W-:Y:S02]  /*0600*/  LOP3.LUT P1, RZ, R22, 0xff, RZ, 0xc0, !PT ;  /* 0x000000ff16ff7812 */ /* 0x000fe4000782c0ff */
[C---:B------:R-:W-:Y:S02]  /*0610*/  @P4 SEL R11, R13.reuse, R11, P0 ;  /* 0x0000000b0d0b4207 */ /* 0x040fe40000000000 */
[----:B------:R-:W-:Y:S02]  /*0620*/  SEL R3, R12, R3, !P3 ;  /* 0x000000030c037207 */ /* 0x000fe40005800000 */
[----:B------:R-:W-:Y:S02]  /*0630*/  SEL R13, R13, R11, !P3 ;  /* 0x0000000b0d0d7207 */ /* 0x000fe40005800000 */
[----:B------:R-:W-:-:S02]  /*0640*/  ISETP.LT.U32.AND P0, PT, R14, R3, PT ;  /* 0x000000030e00720c */ /* 0x000fc40003f01070 */
[----:B------:R-:W-:Y:S02]  /*0650*/  LOP3.LUT P3, RZ, R8, 0xff, RZ, 0xc0, !PT ;  /* 0x000000ff08ff7812 */ /* 0x000fe4000786c0ff */
[C---:B------:R-:W-:Y:S02]  /*0660*/  ISETP.LT.AND.EX P0, PT, R15.reuse, R13, PT, P0 ;  /* 0x0000000d0f00720c */ /* 0x040fe40003f01300 */
[----:B------:R-:W-:Y:S02]  /*0670*/  @P1 SEL R18, R22, 0x1, !P2 ;  /* 0x0000000116121807 */ /* 0x000fe40005000000 */
[C---:B------:R-:W-:Y:S02]  /*0680*/  @P2 SEL R3, R14.reuse, R3, P0 ;  /* 0x000000030e032207 */ /* 0x040fe40000000000 */
[----:B------:R-:W-:Y:S02]  /*0690*/  @P2 SEL R13, R15, R13, P0 ;  /* 0x0000000d0f0d2207 */ /* 0x000fe40000000000 */
[----:B------:R-:W-:-:S02]  /*06a0*/  SEL R3, R14, R3, !P1 ;  /* 0x000000030e037207 */ /* 0x000fc40004800000 */
[----:B------:R-:W-:Y:S02]  /*06b0*/  LOP3.LUT P2, RZ, R18, 0xff, RZ, 0xc0, !PT ;  /* 0x000000ff12ff7812 */ /* 0x000fe4000784c0ff */
[----:B------:R-:W-:Y:S02]  /*06c0*/  SEL R15, R15, R13, !P1 ;  /* 0x0000000d0f0f7207 */ /* 0x000fe40004800000 */
[----:B------:R-:W-:Y:S02]  /*06d0*/  ISETP.GE.AND P1, PT, R9, UR4, PT ;  /* 0x0000000409007c0c */ /* 0x000fe4000bf26270 */
[----:B------:R-:W-:-:S04]  /*06e0*/  ISETP.LT.U32.AND P0, PT, R16, R3, PT ;  /* 0x000000031000720c */ /* 0x000fc80003f01070 */
[----:B------:R-:W-:-:S03]  /*06f0*/  ISETP.LT.AND.EX P0, PT, R17, R15, PT, P0 ;  /* 0x0000000f1100720c */ /* 0x000fc60003f01300 */
[----:B------:R-:W-:Y:S02]  /*0700*/  @P2 SEL R8, R18, 0x1, !P3 ;  /* 0x0000000112082807 */ /* 0x000fe40005800000 */
[C---:B------:R-:W-:Y:S02]  /*0710*/  @P3 SEL R3, R16.reuse, R3, P0 ;  /* 0x0000000310033207 */ /* 0x040fe40000000000 */
[C---:B------:R-:W-:Y:S02]  /*0720*/  @P3 SEL R15, R17.reuse, R15, P0 ;  /* 0x0000000f110f3207 */ /* 0x040fe40000000000 */
[----:B------:R-:W-:Y:S02]  /*0730*/  SEL R2, R16, R3, !P2 ;  /* 0x0000000310027207 */ /* 0x000fe40005000000 */
[----:B------:R-:W-:Y:S02]  /*0740*/  SEL R3, R17, R15, !P2 ;  /* 0x0000000f11037207 */ /* 0x000fe40005000000 */
[----:B------:R-:W-:Y:S01]  /*0750*/  PRMT R4, R8, 0x7610, R4 ;  /* 0x0000761008047816 */ /* 0x000fe20000000004 */
[----:B------:R-:W-:Y:S06]  /*0760*/  @!P1 BRA `(.L_x_10) ;  /* 0xfffffffc00389947 */ /* 0x000fec000383ffff */
.L_x_6:
[----:B------:R-:W-:Y:S05]  /*0770*/  BSYNC.RECONVERGENT B1 ;  /* 0x0000000000017941 */ /* 0x000fea0003800200 */
.L_x_5:
[----:B------:R-:W-:-:S09]  /*0780*/  UISETP.GE.AND UP0, UPT, UR4, 0x100, UPT ;  /* 0x000001000400788c */ /* 0x000fd2000bf06270 */
[----:B------:R-:W-:Y:S05]  /*0790*/  BRA.U !UP0, `(.L_x_11) ;  /* 0x0000000d08407547 */ /* 0x000fea000b800000 */
[----:B------:R-:W2:Y:S01]  /*07a0*/  S2R R10, SR_LANEID ;  /* 0x00000000000a7919 */ /* 0x000ea20000000000 */
[----:B0----5:R-:W-:Y:S01]  /*07b0*/  LOP3.LUT R6, R4, 0xff, RZ, 0xc0, !PT ;  /* 0x000000ff04067812 */ /* 0x021fe200078ec0ff */
[----:B------:R-:W-:Y:S01]  /*07c0*/  BSSY.RECONVERGENT B1, `(.L_x_12) ;  /* 0x0000016000017945 */ /* 0x000fe20003800200 */
[----:B------:R0:W3:Y:S04]  /*07d0*/  SHFL.DOWN PT, R9, R2, 0x1, 0x1f ;  /* 0x08201f0002097f89 */ /* 0x0000e800000e0000 */
[----:B------:R0:W4:Y:S04]  /*07e0*/  SHFL.DOWN PT, R8, R3, 0x1, 0x1f ;  /* 0x08201f0003087f89 */ /* 0x00012800000e0000 */
[----:B------:R0:W0:Y:S01]  /*07f0*/  SHFL.DOWN PT, R7, R6, 0x1, 0x1f ;  /* 0x08201f0006077f89 */ /* 0x00002200000e0000 */
[----:B--2---:R-:W-:-:S02]  /*0800*/  ISETP.GT.AND P0, PT, R10, 0x1e, PT ;  /* 0x0000001e0a00780c */ /* 0x004fc40003f04270 */
[C---:B------:R-:W-:Y:S02]  /*0810*/  ISETP.GT.AND P3, PT, R10.reuse, 0x1d, PT ;  /* 0x0000001d0a00780c */ /* 0x040fe40003f64270 */
[----:B------:R-:W-:-:S09]  /*0820*/  ISETP.GT.AND P2, PT, R10, 0x1b, PT ;  /* 0x0000001b0a00780c */ /* 0x000fd20003f44270 */
[----:B0--34-:R-:W-:Y:S05]  /*0830*/  @P0 BRA `(.L_x_13) ;  /* 0x0000000000380947 */ /* 0x019fea0003800000 */
[----:B------:R-:W-:Y:S01]  /*0840*/  LOP3.LUT P1, RZ, R7, 0xff, RZ, 0xc0, !PT ;  /* 0x000000ff07ff7812 */ /* 0x000fe2000782c0ff */
[----:B------:R-:W-:Y:S01]  /*0850*/  IMAD.MOV.U32 R11, RZ, RZ, 0x1 ;  /* 0x00000001ff0b7424 */ /* 0x000fe200078e00ff */
[----:B------:R-:W-:-:S04]  /*0860*/  LOP3.LUT P0, R6, R4, 0xff, RZ, 0xc0, !PT ;  /* 0x000000ff04067812 */ /* 0x000fc8000780c0ff */
[----:B------:R-:W-:-:S13]  /*0870*/  PLOP3.LUT P0, PT, P0, P1, PT, 0x2f, 0xf2 ;  /* 0x0000000000f2781c */ /* 0x000fda0000702577 */
[----:B------:R-:W-:Y:S02]  /*0880*/  @!P0 ISETP.LT.U32.AND P1, PT, R9, R2, PT ;  /* 0x000000020900820c */ /* 0x000fe40003f21070 */
[----:B------:R-:W-:Y:S02]  /*0890*/  @P0 ISETP.NE.AND P4, PT, R6, RZ, PT ;  /* 0x000000ff0600020c */ /* 0x000fe40003f85270 */
[----:B------:R-:W-:Y:S02]  /*08a0*/  @!P0 PRMT R4, R11, 0x7610, R4 ;  /* 0x000076100b048816 */ /* 0x000fe40000000004 */
[----:B------:R-:W-:Y:S02]  /*08b0*/  @!P0 ISETP.LT.AND.EX P1, PT, R8, R3, PT, P1 ;  /* 0x000000030800820c */ /* 0x000fe40003f21310 */
[----:B------:R-:W-:Y:S02]  /*08c0*/  @P0 SEL R6, R7, R4, !P4 ;  /* 0x0000000407060207 */ /* 0x000fe40006000000 */
[----:B------:R-:W-:-:S02]  /*08d0*/  @!P0 SEL R2, R9, R2, P1 ;  /* 0x0000000209028207 */ /* 0x000fc40000800000 */
[----:B------:R-:W-:Y:S02]  /*08e0*/  @!P0 SEL R3, R8, R3, P1 ;  /* 0x0000000308038207 */ /* 0x000fe40000800000 */
[----:B------:R-:W-:Y:S02]  /*08f0*/  @P0 PRMT R4, R6, 0x7610, R4 ;  /* 0x0000761006040816 */ /* 0x000fe40000000004 */
[----:B------:R-:W-:Y:S02]  /*0900*/  @P0 SEL R2, R9, R2, !P4 ;  /* 0x0000000209020207 */ /* 0x000fe40006000000 */
[----:B------:R-:W-:-:S07]  /*0910*/  @P0 SEL R3, R8, R3, !P4 ;  /* 0x0000000308030207 */ /* 0x000fce0006000000 */
.L_x_13:
[----:B------:R-:W-:Y:S05]  /*0920*/  BSYNC.RECONVERGENT B1 ;  /* 0x0000000000017941 */ /* 0x000fea0003800200 */
.L_x_12:
[----:B------:R-:W-:Y:S01]  /*0930*/  LOP3.LUT R7, R4, 0xff, RZ, 0xc0, !PT ;  /* 0x000000ff04077812 */ /* 0x000fe200078ec0ff */
[----:B------:R0:W2:Y:S01]  /*0940*/  SHFL.DOWN PT, R9, R2, 0x2, 0x1f ;  /* 0x08401f0002097f89 */ /* 0x0000a200000e0000 */
[----:B------:R-:W-:Y:S01]  /*0950*/  BSSY.RECONVERGENT B1, `(.L_x_14) ;  /* 0x0000015000017945 */ /* 0x000fe20003800200 */
[C---:B------:R-:W-:Y:S02]  /*0960*/  ISETP.GT.AND P5, PT, R10.reuse, 0x17, PT ;  /* 0x000000170a00780c */ /* 0x040fe40003fa4270 */
[----:B------:R0:W3:Y:S01]  /*0970*/  SHFL.DOWN PT, R8, R3, 0x2, 0x1f ;  /* 0x08401f0003087f89 */ /* 0x0000e200000e0000 */
[C---:B------:R-:W-:Y:S02]  /*0980*/  ISETP.GT.AND P4, PT, R10.reuse, 0xf, PT ;  /* 0x0000000f0a00780c */ /* 0x040fe40003f84270 */
[----:B------:R-:W-:Y:S01]  /*0990*/  ISETP.NE.AND P1, PT, R10, RZ, PT ;  /* 0x000000ff0a00720c */ /* 0x000fe20003f25270 */
[----:B------:R-:W4:Y:S01]  /*09a0*/  SHFL.DOWN PT, R7, R7, 0x2, 0x1f ;  /* 0x08401f0007077f89 */ /* 0x000f2200000e0000 */
[----:B------:R-:W-:Y:S11]  /*09b0*/  @P3 BRA `(.L_x_15) ;  /* 0x0000000000383947 */ /* 0x000ff60003800000 */
[----:B----4-:R-:W-:Y:S01]  /*09c0*/  LOP3.LUT P0, RZ, R7, 0xff, RZ, 0xc0, !PT ;  /* 0x000000ff07ff7812 */ /* 0x010fe2000780c0ff */
[----:B------:R-:W-:Y:S01]  /*09d0*/  IMAD.MOV.U32 R10, RZ, RZ, 0x1 ;  /* 0x00000001ff0a7424 */ /* 0x000fe200078e00ff */
[----:B------:R-:W-:-:S04]  /*09e0*/  LOP3.LUT P3, R6, R4, 0xff, RZ, 0xc0, !PT ;  /* 0x000000ff04067812 */ /* 0x000fc8000786c0ff */
[----:B------:R-:W-:-:S13]  /*09f0*/  PLOP3.LUT P0, PT, P3, P0, PT, 0x2f, 0xf2 ;  /* 0x0000000000f2781c */ /* 0x000fda0001f00577 */
[----:B--2---:R-:W-:Y:S02]  /*0a00*/  @!P0 ISETP.LT.U32.AND P3, PT, R9, R2, PT ;  /* 0x000000020900820c */ /* 0x004fe40003f61070 */
[----:B------:R-:W-:Y:S02]  /*0a10*/  @P0 ISETP.NE.AND P6, PT, R6, RZ, PT ;  /* 0x000000ff0600020c */ /* 0x000fe40003fc5270 */
[----:B------:R-:W-:Y:S02]  /*0a20*/  @!P0 PRMT R4, R10, 0x7610, R4 ;  /* 0x000076100a048816 */ /* 0x000fe40000000004 */
[----:B---3--:R-:W-:Y:S02]  /*0a30*/  @!P0 ISETP.LT.AND.EX P3, PT, R8, R3, PT, P3 ;  /* 0x000000030800820c */ /* 0x008fe40003f61330 */
[----:B------:R-:W-:Y:S02]  /*0a40*/  @P0 SEL R6, R7, R4, !P6 ;  /* 0x0000000407060207 */ /* 0x000fe40007000000 */
[----:B0-----:R-:W-:-:S02]  /*0a50*/  @!P0 SEL R2, R9, R2, P3 ;  /* 0x0000000209028207 */ /* 0x001fc40001800000 */
[----:B------:R-:W-:Y:S02]  /*0a60*/  @!P0 SEL R3, R8, R3, P3 ;  /* 0x0000000308038207 */ /* 0x000fe40001800000 */
[----:B------:R-:W-:Y:S02]  /*0a70*/  @P0 PRMT R4, R6, 0x7610, R4 ;  /* 0x0000761006040816 */ /* 0x000fe40000000004 */
[----:B------:R-:W-:Y:S02]  /*0a80*/  @P0 SEL R2, R9, R2, !P6 ;  /* 0x0000000209020207 */ /* 0x000fe40007000000 */
[----:B------:R-:W-:-:S07]  /*0a90*/  @P0 SEL R3, R8, R3, !P6 ;  /* 0x0000000308030207 */ /* 0x000fce0007000000 */
.L_x_15:
[----:B------:R-:W-:Y:S05]  /*0aa0*/  BSYNC.RECONVERGENT B1 ;  /* 0x0000000000017941 */ /* 0x000fea0003800200 */
.L_x_14:
[----:B----4-:R-:W-:Y:S01]  /*0ab0*/  LOP3.LUT R7, R4, 0xff, RZ, 0xc0, !PT ;  /* 0x000000ff04077812 */ /* 0x010fe200078ec0ff */
[----:B--2---:R2:W4:Y:S01]  /*0ac0*/  SHFL.DOWN PT, R9, R2, 0x4, 0x1f ;  /* 0x08801f0002097f89 */ /* 0x00452200000e0000 */
[----:B------:R-:W-:Y:S03]  /*0ad0*/  BSSY.RECONVERGENT B1, `(.L_x_16) ;  /* 0x0000012000017945 */ /* 0x000fe60003800200 */
[----:B---3--:R2:W3:Y:S04]  /*0ae0*/  SHFL.DOWN PT, R8, R3, 0x4, 0x1f ;  /* 0x08801f0003087f89 */ /* 0x0084e800000e0000 */
[----:B------:R-:W0:Y:S01]  /*0af0*/  SHFL.DOWN PT, R7, R7, 0x4, 0x1f ;  /* 0x08801f0007077f89 */ /* 0x000e2200000e0000 */
[----:B------:R-:W-:Y:S05]  /*0b00*/  @P2 BRA `(.L_x_17) ;  /* 0x0000000000382947 */ /* 0x000fea0003800000 */
[----:B0-----:R-:W-:Y:S01]  /*0b10*/  LOP3.LUT P0, RZ, R7, 0xff, RZ, 0xc0, !PT ;  /* 0x000000ff07ff7812 */ /* 0x001fe2000780c0ff */
[----:B------:R-:W-:Y:S01]  /*0b20*/  IMAD.MOV.U32 R10, RZ, RZ, 0x1 ;  /* 0x00000001ff0a7424 */ /* 0x000fe200078e00ff */
[----:B------:R-:W-:-:S04]  /*0b30*/  LOP3.LUT P2, R6, R4, 0xff, RZ, 0xc0, !PT ;  /* 0x000000ff04067812 */ /* 0x000fc8000784c0ff */
[----:B------:R-:W-:-:S13]  /*0b40*/  PLOP3.LUT P0, PT, P2, P0, PT, 0x2f, 0xf2 ;  /* 0x0000000000f2781c */ /* 0x000fda0001700577 */
[----:B----4-:R-:W-:Y:S02]  /*0b50*/  @!P0 ISETP.LT.U32.AND P2, PT, R9, R2, PT ;  /* 0x000000020900820c */ /* 0x010fe40003f41070 */
[----:B------:R-:W-:Y:S02]  /*0b60*/  @P0 ISETP.NE.AND P3, PT, R6, RZ, PT ;  /* 0x000000ff0600020c */ /* 0x000fe40003f65270 */
[----:B------:R-:W-:Y:S02]  /*0b70*/  @!P0 PRMT R4, R10, 0x7610, R4 ;  /* 0x000076100a048816 */ /* 0x000fe40000000004 */
[----:B---3--:R-:W-:Y:S02]  /*0b80*/  @!P0 ISETP.LT.AND.EX P2, PT, R8, R3, PT, P2 ;  /* 0x000000030800820c */ /* 0x008fe40003f41320 */
[----:B------:R-:W-:Y:S02]  /*0b90*/  @P0 SEL R6, R7, R4, !P3 ;  /* 0x0000000407060207 */ /* 0x000fe40005800000 */
[----:B--2---:R-:W-:-:S02]  /*0ba0*/  @!P0 SEL R2, R9, R2, P2 ;  /* 0x0000000209028207 */ /* 0x004fc40001000000 */
[----:B------:R-:W-:Y:S02]  /*0bb0*/  @!P0 SEL R3, R8, R3, P2 ;  /* 0x0000000308038207 */ /* 0x000fe40001000000 */
[----:B------:R-:W-:Y:S02]  /*0bc0*/  @P0 PRMT R4, R6, 0x7610, R4 ;  /* 0x0000761006040816 */ /* 0x000fe40000000004 */
[----:B------:R-:W-:Y:S02]  /*0bd0*/  @P0 SEL R2, R9, R2, !P3 ;  /* 0x0000000209020207 */ /* 0x000fe40005800000 */
[----:B------:R-:W-:-:S07]  /*0be0*/  @P0 SEL R3, R8, R3, !P3 ;  /* 0x0000000308030207 */ /* 0x000fce0005800000 */
.L_x_17:
[----:B------:R-:W-:Y:S05]  /*0bf0*/  BSYNC.RECONVERGENT B1 ;  /* 0x0000000000017941 */ /* 0x000fea0003800200 */
.L_x_16:
[----:B0-----:R-:W-:Y:S01]  /*0c00*/  LOP3.LUT R7, R4, 0xff, RZ, 0xc0, !PT ;  /* 0x000000ff04077812 */ /* 0x001fe200078ec0ff */
[----:B----4-:R0:W4:Y:S01]  /*0c10*/  SHFL.DOWN PT, R9, R2, 0x8, 0x1f ;  /* 0x09001f0002097f89 */ /* 0x01012200000e0000 */
        /* <DEDUP_REMOVED lines=18> */
.L_x_19:
[----:B------:R-:W-:Y:S05]  /*0d40*/  BSYNC.RECONVERGENT B1 ;  /* 0x0000000000017941 */ /* 0x000fea0003800200 */
.L_x_18:
        /* <DEDUP_REMOVED lines=20> */
.L_x_21:
[----:B------:R-:W-:Y:S05]  /*0e90*/  BSYNC.RECONVERGENT B1 ;  /* 0x0000000000017941 */ /* 0x000fea0003800200 */
.L_x_20:
[----:B------:R-:W-:Y:S04]  /*0ea0*/  BSSY.RECONVERGENT B1, `(.L_x_22) ;  /* 0x000000a000017945 */ /* 0x000fe80003800200 */
[----:B------:R-:W-:Y:S05]  /*0eb0*/  @P1 BRA `(.L_x_23) ;  /* 0x0000000000201947 */ /* 0x000fea0003800000 */
[----:B---3--:R-:W3:Y:S01]  /*0ec0*/  S2R R8, SR_CgaCtaId ;  /* 0x0000000000087919 */ /* 0x008ee20000008800 */
[----:B0-----:R-:W-:Y:S02]  /*0ed0*/  MOV R7, 0x400 ;  /* 0x0000040000077802 */ /* 0x001fe40000000f00 */
[----:B------:R-:W-:-:S04]  /*0ee0*/  SHF.R.U32.HI R6, RZ, 0x1, R5 ;  /* 0x00000001ff067819 */ /* 0x000fc80000011605 */
[----:B------:R-:W-:Y:S02]  /*0ef0*/  LOP3.LUT R6, R6, 0x1f0, RZ, 0xc0, !PT ;  /* 0x000001f006067812 */ /* 0x000fe400078ec0ff */
[----:B---3--:R-:W-:-:S05]  /*0f00*/  LEA R7, R8, R7, 0x18 ;  /* 0x0000000708077211 */ /* 0x008fca00078ec0ff */
[----:B------:R-:W-:-:S05]  /*0f10*/  IMAD.IADD R7, R6, 0x1, R7 ;  /* 0x0000000106077824 */ /* 0x000fca00078e0207 */
[----:B------:R0:W-:Y:S04]  /*0f20*/  STS.64 [R7+0x10], R2 ;  /* 0x0000100207007388 */ /* 0x0001e80000000a00 */
[----:B------:R0:W-:Y:S02]  /*0f30*/  STS.U8 [R7+0x8], R4 ;  /* 0x0000080407007388 */ /* 0x0001e40000000000 */
.L_x_23:
[----:B------:R-:W-:Y:S05]  /*0f40*/  BSYNC.RECONVERGENT B1 ;  /* 0x0000000000017941 */ /* 0x000fea0003800200 */
.L_x_22:
[----:B------:R-:W-:Y:S01]  /*0f50*/  BAR.SYNC.DEFER_BLOCKING 0x0 ;  /* 0x0000000000007b1d */ /* 0x000fe20000010000 */
[----:B------:R-:W-:-:S13]  /*0f60*/  ISETP.NE.AND P1, PT, R5, RZ, PT ;  /* 0x000000ff0500720c */ /* 0x000fda0003f25270 */
[----:B------:R-:W-:Y:S05]  /*0f70*/  @P1 BRA `(.L_x_24) ;  /* 0x0000002c00bc1947 */ /* 0x000fea0003800000 */
[----:B------:R-:W5:Y:S01]  /*0f80*/  S2UR UR6, SR_CgaCtaId ;  /* 0x00000000000679c3 */ /* 0x000f620000008800 */
[----:B------:R-:W-:Y:S01]  /*0f90*/  UMOV UR5, 0x400 ;  /* 0x0000040000057882 */ /* 0x000fe20000000000 */
[----:B------:R-:W-:Y:S01]  /*0fa0*/  LOP3.LUT P2, RZ, R4, 0xff, RZ, 0xc0, !PT ;  /* 0x000000ff04ff7812 */ /* 0x000fe2000784c0ff */
[----:B-----5:R-:W-:-:S09]  /*0fb0*/  ULEA UR5, UR6, UR5, 0x18 ;  /* 0x0000000506057291 */ /* 0x020fd2000f8ec0ff */
[----:B------:R-:W5:Y:S04]  /*0fc0*/  LDS.U8 R16, [UR5+0x18] ;  /* 0x00001805ff107984 */ /* 0x000f680008000000 */
[----:B0-----:R-:W0:Y:S04]  /*0fd0*/  LDS.64 R6, [UR5+0x20] ;  /* 0x00002005ff067984 */ /* 0x001e280008000a00 */
[----:B------:R-:W1:Y:S04]  /*0fe0*/  LDS.U8 R17, [UR5+0x28] ;  /* 0x00002805ff117984 */ /* 0x000e680008000000 */
[----:B------:R-:W2:Y:S04]  /*0ff0*/  LDS.64 R12, [UR5+0x30] ;  /* 0x00003005ff0c7984 */ /* 0x000ea80008000a00 */
[----:B------:R-:W2:Y:S04]  /*1000*/  LDS.U8 R18, [UR5+0x38] ;  /* 0x00003805ff127984 */ /* 0x000ea80008000000 */
[----:B------:R-:W2:Y:S04]  /*1010*/  LDS.64 R10, [UR5+0x40] ;  /* 0x00004005ff0a7984 */ /* 0x000ea80008000a00 */
[----:B------:R-:W2:Y:S04]  /*1020*/  LDS.U8 R14, [UR5+0x48] ;  /* 0x00004805ff0e7984 */ /* 0x000ea80008000000 */
[----:B---34-:R-:W3:Y:S01]  /*1030*/  LDS.64 R8, [UR5+0x50] ;  /* 0x00005005ff087984 */ /* 0x018ee20008000a00 */
[----:B-----5:R-:W-:-:S02]  /*1040*/  ISETP.NE.AND P4, PT, R16, RZ, PT ;  /* 0x000000ff1000720c */ /* 0x020fc40003f85270 */
[----:B0-----:R-:W-:Y:S02]  /*1050*/  ISETP.LT.U32.AND P0, PT, R6, R2, PT ;  /* 0x000000020600720c */ /* 0x001fe40003f01070 */
[----:B------:R-:W-:Y:S02]  /*1060*/  @P2 SEL R16, R4, 0x1, !P4 ;  /* 0x0000000104102807 */ /* 0x000fe40006000000 */
[----:B------:R-:W-:Y:S02]  /*1070*/  ISETP.LT.AND.EX P0, PT, R7, R3, PT, P0 ;  /* 0x000000030700720c */ /* 0x000fe40003f01300 */
[----:B------:R-:W-:Y:S02]  /*1080*/  LOP3.LUT P3, RZ, R16, 0xff, RZ, 0xc0, !PT ;  /* 0x000000ff10ff7812 */ /* 0x000fe4000786c0ff */
[----:B-1----:R-:W-:-:S03]  /*1090*/  ISETP.NE.AND P5, PT, R17, RZ, PT ;  /* 0x000000ff1100720c */ /* 0x002fc60003fa5270 */
[C---:B--2---:R-:W-:Y:S02]  /*10a0*/  @P4 SEL R2, R6.reuse, R2, P0 ;  /* 0x0000000206024207 */ /* 0x044fe40000000000 */
[C---:B------:R-:W-:Y:S02]  /*10b0*/  @P4 SEL R3, R7.reuse, R3, P0 ;  /* 0x0000000307034207 */ /* 0x040fe40000000000 */
[----:B------:R-:W-:Y:S02]  /*10c0*/  SEL R5, R6, R2, !P2 ;  /* 0x0000000206057207 */ /* 0x000fe40005000000 */
[----:B------:R-:W-:Y:S02]  /*10d0*/  SEL R15, R7, R3, !P2 ;  /* 0x00000003070f7207 */ /* 0x000fe40005000000 */
[----:B------:R-:W-:Y:S01]  /*10e0*/  ISETP.LT.U32.AND P0, PT, R12, R5, PT ;  /* 0x000000050c00720c */ /* 0x000fe20003f01070 */
[----:B------:R-:W-:Y:S01]  /*10f0*/  LDS.64 R6, [UR5+0x60] ;  /* 0x00006005ff067984 */ /* 0x000fe20008000a00 */
[----:B------:R-:W-:-:S02]  /*1100*/  @P3 SEL R17, R16, 0x1, !P5 ;  /* 0x0000000110113807 */ /* 0x000fc40006800000 */
[----:B------:R-:W-:Y:S01]  /*1110*/  ISETP.LT.AND.EX P0, PT, R13, R15, PT, P0 ;  /* 0x0000000f0d00720c */ /* 0x000fe20003f01300 */
[----:B------:R-:W0:Y:S01]  /*1120*/  LDS.U8 R16, [UR5+0x58] ;  /* 0x00005805ff107984 */ /* 0x000e220008000000 */
[----:B------:R-:W-:Y:S02]  /*1130*/  LOP3.LUT P2, RZ, R17, 0xff, RZ, 0xc0, !PT ;  /* 0x000000ff11ff7812 */ /* 0x000fe4000784c0ff */
[----:B------:R-:W-:Y:S02]  /*1140*/  @P5 SEL R5, R12, R5, P0 ;  /* 0x000000050c055207 */ /* 0x000fe40000000000 */
[----:B------:R-:W-:Y:S02]  /*1150*/  ISETP.NE.AND P4, PT, R18, RZ, PT ;  /* 0x000000ff1200720c */ /* 0x000fe40003f85270 */
[----:B------:R-:W-:Y:S02]  /*1160*/  @P5 SEL R15, R13, R15, P0 ;  /* 0x0000000f0d0f5207 */ /* 0x000fe40000000000 */
[----:B------:R-:W-:-:S02]  /*1170*/  SEL R3, R12, R5, !P3 ;  /* 0x000000050c037207 */ /* 0x000fc40005800000 */
[----:B------:R-:W-:Y:S01]  /*1180*/  SEL R15, R13, R15, !P3 ;  /* 0x0000000f0d0f7207 */ /* 0x000fe20005800000 */
[----:B------:R-:W1:Y:S01]  /*1190*/  LDS.U8 R12, [UR5+0x68] ;  /* 0x00006805ff0c7984 */ /* 0x000e620008000000 */
[----:B------:R-:W-:Y:S02]  /*11a0*/  ISETP.LT.U32.AND P0, PT, R10, R3, PT ;  /* 0x000000030a00720c */ /* 0x000fe40003f01070 */
[----:B------:R-:W-:Y:S01]  /*11b0*/  @P2 SEL R18, R17, 0x1, !P4 ;  /* 0x0000000111122807 */ /* 0x000fe20006000000 */
[----:B------:R-:W2:Y:S01]  /*11c0*/  LDS.64 R4, [UR5+0x70] ;  /* 0x00007005ff047984 */ /* 0x000ea20008000a00 */
[----:B------:R-:W-:Y:S02]  /*11d0*/  ISETP.LT.AND.EX P0, PT, R11, R15, PT, P0 ;  /* 0x0000000f0b00720c */ /* 0x000fe40003f01300 */
[----:B------:R-:W-:Y:S02]  /*11e0*/  LOP3.LUT P5, RZ, R18, 0xff, RZ, 0xc0, !PT ;  /* 0x000000ff12ff7812 */ /* 0x000fe400078ac0ff */
[----:B------:R-:W-:-:S02]  /*11f0*/  @P4 SEL R3, R10, R3, P0 ;  /* 0x000000030a034207 */ /* 0x000fc40000000000 */
[----:B------:R-:W-:Y:S02]  /*1200*/  ISETP.NE.AND P3, PT, R14, RZ, PT ;  /* 0x000000ff0e00720c */ /* 0x000fe40003f65270 */
[C---:B------:R-:W-:Y:S02]  /*1210*/  @P4 SEL R15, R11.reuse, R15, P0 ;  /* 0x0000000f0b0f4207 */ /* 0x040fe40000000000 */
[----:B------:R-:W-:Y:S02]  /*1220*/  SEL R13, R10, R3, !P2 ;  /* 0x000000030a0d7207 */ /* 0x000fe40005000000 */
[----:B------:R-:W-:Y:S01]  /*1230*/  SEL R15, R11, R15, !P2 ;  /* 0x0000000f0b0f7207 */ /* 0x000fe20005000000 */
[----:B------:R-:W4:Y:S01]  /*1240*/  LDS.U8 R10, [UR5+0x78] ;  /* 0x00007805ff0a7984 */ /* 0x000f220008000000 */
[----:B---3--:R-:W-:Y:S02]  /*1250*/  ISETP.LT.U32.AND P0, PT, R8, R13, PT ;  /* 0x0000000d0800720c */ /* 0x008fe40003f01070 */
[----:B------:R-:W-:Y:S01]  /*1260*/  @P5 SEL R14, R18, 0x1, !P3 ;  /* 0x00000001120e5807 */ /* 0x000fe20005800000 */
[----:B------:R-:W3:Y:S01]  /*1270*/  LDS.64 R2, [UR5+0x80] ;  /* 0x00008005ff027984 */ /* 0x000ee20008000a00 */
[----:B------:R-:W-:-:S02]  /*1280*/  ISETP.LT.AND.EX P0, PT, R9, R15, PT, P0 ;  /* 0x0000000f0900720c */ /* 0x000fc40003f01300 */
[----:B------:R-:W-:Y:S02]  /*1290*/  LOP3.LUT P4, RZ, R14, 0xff, RZ, 0xc0, !PT ;  /* 0x000000ff0eff7812 */ /* 0x000fe4000788c0ff */
[----:B------:R-:W-:Y:S02]  /*12a0*/  @P3 SEL R13, R8, R13, P0 ;  /* 0x0000000d080d3207 */ /* 0x000fe40000000000 */
[----:B0-----:R-:W-:Y:S02]  /*12b0*/  ISETP.NE.AND P2, PT, R16, RZ, PT ;  /* 0x000000ff1000720c */ /* 0x001fe40003f45270 */
[C---:B------:R-:W-:Y:S02]  /*12c0*/  @P3 SEL R15, R9.reuse, R15, P0 ;  /* 0x0000000f090f3207 */ /* 0x040fe40000000000 */
[----:B------:R-:W-:Y:S02]  /*12d0*/  SEL R11, R8, R13, !P5 ;  /* 0x0000000d080b7207 */ /* 0x000fe40006800000 */
[----:B------:R-:W-:-:S02]  /*12e0*/  SEL R13, R9, R15, !P5 ;  /* 0x0000000f090d7207 */ /* 0x000fc40006800000 */
[----:B------:R-:W-:Y:S02]  /*12f0*/  ISETP.LT.U32.AND P0, PT, R6, R11, PT ;  /* 0x0000000b0600720c */ /* 0x000fe40003f01070 */
[----:B------:R-:W-:Y:S02]  /*1300*/  @P4 SEL R16, R14, 0x1, !P2 ;  /* 0x000000010e104807 */ /* 0x000fe40005000000 */
[----:B------:R-:W-:Y:S02]  /*1310*/  ISETP.LT.AND.EX P0, PT, R7, R13, PT, P0 ;  /* 0x0000000d0700720c */ /* 0x000fe40003f01300 */
[----:B------:R-:W-:Y:S02]  /*1320*/  LOP3.LUT P5, RZ, R16, 0xff, RZ, 0xc0, !PT ;  /* 0x000000ff10ff7812 */ /* 0x000fe400078ac0ff */
[----:B------:R-:W-:Y:S02]  /*1330*/  @P2 SEL R11, R6, R11, P0 ;  /* 0x0000000b060b2207 */ /* 0x000fe40000000000 */
[----:B-1----:R-:W-:-:S02]  /*1340*/  ISETP.NE.AND P3, PT, R12, RZ, PT ;  /* 0x000000ff0c00720c */ /* 0x002fc40003f65270 */
[C---:B------:R-:W-:Y:S02]  /*1350*/  @P2 SEL R13, R7.reuse, R13, P0 ;  /* 0x0000000d070d2207 */ /* 0x040fe40000000000 */
[----:B------:R-:W-:Y:S02]  /*1360*/  SEL R9, R6, R11, !P4 ;  /* 0x0000000b06097207 */ /* 0x000fe40006000000 */
[----:B------:R-:W-:Y:S02]  /*1370*/  SEL R11, R7, R13, !P4 ;  /* 0x0000000d070b7207 */ /* 0x000fe40006000000 */
[----:B--2---:R-:W-:Y:S02]  /*1380*/  ISETP.LT.U32.AND P0, PT, R4, R9, PT ;  /* 0x000000090400720c */ /* 0x004fe40003f01070 */
[----:B------:R-:W-:Y:S02]  /*1390*/  @P5 SEL R12, R16, 0x1, !P3 ;  /* 0x00000001100c5807 */ /* 0x000fe40005800000 */
[----:B------:R-:W-:-:S02]  /*13a0*/  ISETP.LT.AND.EX P0, PT, R5, R11, PT, P0 ;  /* 0x0000000b0500720c */ /* 0x000fc40003f01300 */
[----:B----4-:R-:W-:Y:S02]  /*13b0*/  ISETP.NE.AND P4, PT, R10, RZ, PT ;  /* 0x000000ff0a00720c */ /* 0x010fe40003f85270 */
[----:B------:R-:W-:Y:S02]  /*13c0*/  @P3 SEL R9, R4, R9, P0 ;  /* 0x0000000904093207 */ /* 0x000fe40000000000 */
[----:B------:R-:W-:Y:S02]  /*13d0*/  LOP3.LUT P2, RZ, R12, 0xff, RZ, 0xc0, !PT ;  /* 0x000000ff0cff7812 */ /* 0x000fe4000784c0ff */
[C---:B------:R-:W-:Y:S02]  /*13e0*/  @P3 SEL R11, R5.reuse, R11, P0 ;  /* 0x0000000b050b3207 */ /* 0x040fe40000000000 */
[----:B------:R-:W-:Y:S02]  /*13f0*/  SEL R7, R4, R9, !P5 ;  /* 0x0000000904077207 */ /* 0x000fe40006800000 */
[----:B------:R-:W-:-:S02]  /*1400*/  SEL R5, R5, R11, !P5 ;  /* 0x0000000b05057207 */ /* 0x000fc40006800000 */
[----:B---3--:R-:W-:-:S04]  /*1410*/  ISETP.LT.U32.AND P0, PT, R2, R7, PT ;  /* 0x000000070200720c */ /* 0x008fc80003f01070 */
[C---:B------:R-:W-:Y:S02]  /*1420*/  ISETP.LT.AND.EX P0, PT, R3.reuse, R5, PT, P0 ;  /* 0x000000050300720c */ /* 0x040fe40003f01300 */
[----:B------:R-:W-:Y:S02]  /*1430*/  @P2 SEL R10, R12, 0x1, !P4 ;  /* 0x000000010c0a2807 */ /* 0x000fe40006000000 */
[----:B------:R-:W-:Y:S02]  /*1440*/  @P4 SEL R7, R2, R7, P0 ;  /* 0x0000000702074207 */ /* 0x000fe40000000000 */
[----:B------:R-:W-:Y:S02]  /*1450*/  @P4 SEL R5, R3, R5, P0 ;  /* 0x0000000503054207 */ /* 0x000fe40000000000 */
[----:B------:R-:W-:Y:S02]  /*1460*/  PRMT R4, R10, 0x7610, R4 ;  /* 0x000076100a047816 */ /* 0x000fe40000000004 */
[----:B------:R-:W-:-:S02]  /*1470*/  SEL R2, R2, R7, !P2 ;  /* 0x0000000702027207 */ /* 0x000fc40005000000 */
[----:B------:R-:W-:Y:S01]  /*1480*/  SEL R3, R3, R5, !P2 ;  /* 0x0000000503037207 */ /* 0x000fe20005000000 */
[----:B------:R-:W-:Y:S06]  /*1490*/  BRA `(.L_x_24) ;  /* 0x0000002800747947 */ /* 0x000fec0003800000 */
.L_x_11:
[----:B------:R-:W2:Y:S01]  /*14a0*/  S2R R13, SR_LANEID ;  /* 0x00000000000d7919 */ /* 0x000ea20000000000 */
[----:B0-----:R-:W-:Y:S01]  /*14b0*/  LOP3.LUT R6, R5, 0x3e0, RZ, 0xc0, !PT ;  /* 0x000003e005067812 */ /* 0x001fe200078ec0ff */
[----:B------:R-:W-:Y:S04]  /*14c0*/  BSSY.RECONVERGENT B1, `(.L_x_25) ;  /* 0x0000022000017945 */ /* 0x000fe80003800200 */
[----:B------:R-:W-:Y:S01]  /*14d0*/  VIADD R7, R6, 0x20 ;  /* 0x0000002006077836 */ /* 0x000fe20000000000 */
[----:B------:R-:W-:-:S04]  /*14e0*/  LOP3.LUT R6, RZ, R6, RZ, 0x33, !PT ;  /* 0x00000006ff067212 */ /* 0x000fc800078e33ff */
[----:B------:R-:W-:Y:S01]  /*14f0*/  ISETP.GT.AND P0, PT, R7, UR4, PT ;  /* 0x0000000407007c0c */ /* 0x000fe2000bf04270 */
[----:B------:R-:W-:-:S05]  /*1500*/  VIADD R6, R6, UR4 ;  /* 0x0000000406067c36 */ /* 0x000fca0008000000 */
[----:B------:R-:W-:-:S05]  /*1510*/  SEL R6, R6, 0x1f, P0 ;  /* 0x0000001f06067807 */ /* 0x000fca0000000000 */
[----:B-----5:R0:W3:Y:S01]  /*1520*/  SHFL.DOWN PT, R8, R3, 0x1, R6 ;  /* 0x0820000003087989 */ /* 0x0200e200000e0006 */
[C---:B--2---:R-:W-:Y:S01]  /*1530*/  VIADD R7, R13.reuse, 0x2 ;  /* 0x000000020d077836 */ /* 0x044fe20000000000 */
[CC--:B------:R-:W-:Y:S01]  /*1540*/  ISETP.GE.AND P0, PT, R13.reuse, R6.reuse, PT ;  /* 0x000000060d00720c */ /* 0x0c0fe20003f06270 */
[C---:B------:R-:W-:Y:S01]  /*1550*/  VIADD R11, R13.reuse, 0x8 ;  /* 0x000000080d0b7836 */ /* 0x040fe20000000000 */
[C---:B------:R-:W-:Y:S01]  /*1560*/  ISETP.NE.AND P1, PT, R13.reuse, RZ, PT ;  /* 0x000000ff0d00720c */ /* 0x040fe20003f25270 */
[----:B------:R-:W-:Y:S01]  /*1570*/  VIADD R9, R13, 0x4 ;  /* 0x000000040d097836 */ /* 0x000fe20000000000 */
[-C--:B------:R-:W-:Y:S02]  /*1580*/  ISETP.GT.AND P5, PT, R7, R6.reuse, PT ;  /* 0x000000060700720c */ /* 0x080fe40003fa4270 */
[----:B------:R-:W-:Y:S02]  /*1590*/  LOP3.LUT R7, R4, 0xff, RZ, 0xc0, !PT ;  /* 0x000000ff04077812 */ /* 0x000fe400078ec0ff */
[----:B------:R-:W-:-:S02]  /*15a0*/  ISETP.GT.AND P2, PT, R11, R6, PT ;  /* 0x000000060b00720c */ /* 0x000fc40003f44270 */
[----:B------:R0:W2:Y:S01]  /*15b0*/  SHFL.DOWN PT, R11, R2, 0x1, R6 ;  /* 0x08200000020b7989 */ /* 0x0000a200000e0006 */
[----:B------:R-:W-:Y:S01]  /*15c0*/  ISETP.GT.AND P3, PT, R9, R6, PT ;  /* 0x000000060900720c */ /* 0x000fe20003f64270 */
[----:B------:R-:W-:Y:S02]  /*15d0*/  VIADD R9, R13, 0x10 ;  /* 0x000000100d097836 */ /* 0x000fe40000000000 */
[----:B------:R0:W4:Y:S01]  /*15e0*/  SHFL.DOWN PT, R7, R7, 0x1, R6 ;  /* 0x0820000007077989 */ /* 0x00012200000e0006 */
[----:B---3--:R-:W-:Y:S09]  /*15f0*/  @P0 BRA `(.L_x_26) ;  /* 0x0000000000380947 */ /* 0x008ff20003800000 */
[----:B----4-:R-:W-:Y:S01]  /*1600*/  LOP3.LUT P0, RZ, R7, 0xff, RZ, 0xc0, !PT ;  /* 0x000000ff07ff7812 */ /* 0x010fe2000780c0ff */
[----:B------:R-:W-:Y:S01]  /*1610*/  IMAD.MOV.U32 R12, RZ, RZ, 0x1 ;  /* 0x00000001ff0c7424 */ /* 0x000fe200078e00ff */
[----:B------:R-:W-:-:S04]  /*1620*/  LOP3.LUT P4, R10, R4, 0xff, RZ, 0xc0, !PT ;  /* 0x000000ff040a7812 */ /* 0x000fc8000788c0ff */
[----:B------:R-:W-:-:S13]  /*1630*/  PLOP3.LUT P0, PT, P4, P0, PT, 0x2f, 0xf2 ;  /* 0x0000000000f2781c */ /* 0x000fda0002700577 */
[----:B--2---:R-:W-:Y:S02]  /*1640*/  @!P0 ISETP.LT.U32.AND P4, PT, R11, R2, PT ;  /* 0x000000020b00820c */ /* 0x004fe40003f81070 */
[----:B------:R-:W-:Y:S02]  /*1650*/  @P0 ISETP.NE.AND P6, PT, R10, RZ, PT ;  /* 0x000000ff0a00020c */ /* 0x000fe40003fc5270 */
[----:B------:R-:W-:Y:S02]  /*1660*/  @!P0 PRMT R4, R12, 0x7610, R4 ;  /* 0x000076100c048816 */ /* 0x000fe40000000004 */
[----:B------:R-:W-:Y:S02]  /*1670*/  @!P0 ISETP.LT.AND.EX P4, PT, R8, R3, PT, P4 ;  /* 0x000000030800820c */ /* 0x000fe40003f81340 */
[----:B------:R-:W-:Y:S02]  /*1680*/  @P0 SEL R7, R7, R4, !P6 ;  /* 0x0000000407070207 */ /* 0x000fe40007000000 */
[----:B0-----:R-:W-:-:S02]  /*1690*/  @!P0 SEL R2, R11, R2, P4 ;  /* 0x000000020b028207 */ /* 0x001fc40002000000 */
[C---:B------:R-:W-:Y:S02]  /*16a0*/  @!P0 SEL R3, R8.reuse, R3, P4 ;  /* 0x0000000308038207 */ /* 0x040fe40002000000 */
[----:B------:R-:W-:Y:S02]  /*16b0*/  @P0 PRMT R4, R7, 0x7610, R4 ;  /* 0x0000761007040816 */ /* 0x000fe40000000004 */
[----:B------:R-:W-:Y:S02]  /*16c0*/  @P0 SEL R2, R11, R2, !P6 ;  /* 0x000000020b020207 */ /* 0x000fe40007000000 */
[----:B------:R-:W-:-:S07]  /*16d0*/  @P0 SEL R3, R8, R3, !P6 ;  /* 0x0000000308030207 */ /* 0x000fce0007000000 */
.L_x_26:
[----:B------:R-:W-:Y:S05]  /*16e0*/  BSYNC.RECONVERGENT B1 ;  /* 0x0000000000017941 */ /* 0x000fea0003800200 */
.L_x_25:
[----:B----4-:R-:W-:Y:S01]  /*16f0*/  LOP3.LUT R7, R4, 0xff, RZ, 0xc0, !PT ;  /* 0x000000ff04077812 */ /* 0x010fe200078ec0ff */
[----:B------:R3:W4:Y:S01]  /*1700*/  SHFL.DOWN PT, R8, R3, 0x2, R6 ;  /* 0x0840000003087989 */ /* 0x00072200000e0006 */
[----:B------:R-:W-:Y:S01]  /*1710*/  ISETP.GT.AND P4, PT, R9, R6, PT ;  /* 0x000000060900720c */ /* 0x000fe20003f84270 */
[----:B------:R-:W-:Y:S02]  /*1720*/  BSSY.RECONVERGENT B1, `(.L_x_27) ;  /* 0x0000012000017945 */ /* 0x000fe40003800200 */
[----:B------:R3:W0:Y:S04]  /*1730*/  SHFL.DOWN PT, R9, R2, 0x2, R6 ;  /* 0x0840000002097989 */ /* 0x00062800000e0006 */
[----:B------:R3:W0:Y:S01]  /*1740*/  SHFL.DOWN PT, R7, R7, 0x2, R6 ;  /* 0x0840000007077989 */ /* 0x00062200000e0006 */
[----:B------:R-:W-:Y:S05]  /*1750*/  @P5 BRA `(.L_x_28) ;  /* 0x0000000000385947 */ /* 0x000fea0003800000 */
[----:B0-----:R-:W-:Y:S01]  /*1760*/  LOP3.LUT P0, RZ, R7, 0xff, RZ, 0xc0, !PT ;  /* 0x000000ff07ff7812 */ /* 0x001fe2000780c0ff */
[----:B--2---:R-:W-:Y:S01]  /*1770*/  IMAD.MOV.U32 R11, RZ, RZ, 0x1 ;  /* 0x00000001ff0b7424 */ /* 0x004fe200078e00ff */
[----:B------:R-:W-:-:S04]  /*1780*/  LOP3.LUT P5, R10, R4, 0xff, RZ, 0xc0, !PT ;  /* 0x000000ff040a7812 */ /* 0x000fc800078ac0ff */
[----:B------:R-:W-:-:S13]  /*1790*/  PLOP3.LUT P0, PT, P5, P0, PT, 0x2f, 0xf2 ;  /* 0x0000000000f2781c */ /* 0x000fda0002f00577 */
[----:B------:R-:W-:Y:S02]  /*17a0*/  @!P0 ISETP.LT.U32.AND P5, PT, R9, R2, PT ;  /* 0x000000020900820c */ /* 0x000fe40003fa1070 */
[----:B------:R-:W-:Y:S02]  /*17b0*/  @P0 ISETP.NE.AND P6, PT, R10, RZ, PT ;  /* 0x000000ff0a00020c */ /* 0x000fe40003fc5270 */
[----:B------:R-:W-:Y:S02]  /*17c0*/  @!P0 PRMT R4, R11, 0x7610, R4 ;  /* 0x000076100b048816 */ /* 0x000fe40000000004 */
[----:B----4-:R-:W-:Y:S02]  /*17d0*/  @!P0 ISETP.LT.AND.EX P5, PT, R8, R3, PT, P5 ;  /* 0x000000030800820c */ /* 0x010fe40003fa1350 */
[----:B------:R-:W-:Y:S02]  /*17e0*/  @P0 SEL R7, R7, R4, !P6 ;  /* 0x0000000407070207 */ /* 0x000fe40007000000 */
[----:B---3--:R-:W-:-:S02]  /*17f0*/  @!P0 SEL R2, R9, R2, P5 ;  /* 0x0000000209028207 */ /* 0x008fc40002800000 */
[C---:B------:R-:W-:Y:S02]  /*1800*/  @!P0 SEL R3, R8.reuse, R3, P5 ;  /* 0x0000000308038207 */ /* 0x040fe40002800000 */
[----:B------:R-:W-:Y:S02]  /*1810*/  @P0 PRMT R4, R7, 0x7610, R4 ;  /* 0x0000761007040816 */ /* 0x000fe40000000004 */
[----:B------:R-:W-:Y:S02]  /*1820*/  @P0 SEL R2, R9, R2, !P6 ;  /* 0x0000000209020207 */ /* 0x000fe40007000000 */
[----:B------:R-:W-:-:S07]  /*1830*/  @P0 SEL R3, R8, R3, !P6 ;  /* 0x0000000308030207 */ /* 0x000fce0007000000 */
.L_x_28:
[----:B------:R-:W-:Y:S05]  /*1840*/  BSYNC.RECONVERGENT B1 ;  /* 0x0000000000017941 */ /* 0x000fea0003800200 */
.L_x_27:
[----:B0-----:R-:W-:Y:S01]  /*1850*/  LOP3.LUT R7, R4, 0xff, RZ, 0xc0, !PT ;  /* 0x000000ff04077812 */ /* 0x001fe200078ec0ff */
[----:B------:R0:W0:Y:S01]  /*1860*/  SHFL.DOWN PT, R9, R2, 0x4, R6 ;  /* 0x0880000002097989 */ /* 0x00002200000e0006 */
[----:B------:R-:W-:Y:S03]  /*1870*/  BSSY.RECONVERGENT B1, `(.L_x_29) ;  /* 0x0000012000017945 */ /* 0x000fe60003800200 */
[----:B----4-:R4:W0:Y:S04]  /*1880*/  SHFL.DOWN PT, R8, R3, 0x4, R6 ;  /* 0x0880000003087989 */ /* 0x01082800000e0006 */
        /* <DEDUP_REMOVED lines=9> */
[----:B------:R-:W-:Y:S02]  /*1920*/  @!P0 ISETP.LT.AND.EX P3, PT, R8, R3, PT, P3 ;  /* 0x000000030800820c */ /* 0x000fe40003f61330 */
[----:B------:R-:W-:Y:S02]  /*1930*/  @P0 SEL R7, R7, R4, !P5 ;  /* 0x0000000407070207 */ /* 0x000fe40006800000 */
[----:B---3--:R-:W-:-:S02]  /*1940*/  @!P0 SEL R2, R9, R2, P3 ;  /* 0x0000000209028207 */ /* 0x008fc40001800000 */
[C---:B----4-:R-:W-:Y:S02]  /*1950*/  @!P0 SEL R3, R8.reuse, R3, P3 ;  /* 0x0000000308038207 */ /* 0x050fe40001800000 */
[----:B------:R-:W-:Y:S02]  /*1960*/  @P0 PRMT R4, R7, 0x7610, R4 ;  /* 0x0000761007040816 */ /* 0x000fe40000000004 */
[----:B------:R-:W-:Y:S02]  /*1970*/  @P0 SEL R2, R9, R2, !P5 ;  /* 0x0000000209020207 */ /* 0x000fe40006800000 */
[----:B------:R-:W-:-:S07]  /*1980*/  @P0 SEL R3, R8, R3, !P5 ;  /* 0x0000000308030207 */ /* 0x000fce0006800000 */
.L_x_30:
[----:B------:R-:W-:Y:S05]  /*1990*/  BSYNC.RECONVERGENT B1 ;  /* 0x0000000000017941 */ /* 0x000fea0003800200 */
.L_x_29:
[----:B0-----:R-:W-:Y:S01]  /*19a0*/  LOP3.LUT R7, R4, 0xff, RZ, 0xc0, !PT ;  /* 0x000000ff04077812 */ /* 0x001fe200078ec0ff */
[----:B------:R0:W0:Y:S01]  /*19b0*/  SHFL.DOWN PT, R9, R2, 0x8, R6 ;  /* 0x0900000002097989 */ /* 0x00002200000e0006 */
[----:B------:R-:W-:Y:S03]  /*19c0*/  BSSY.RECONVERGENT B1, `(.L_x_31) ;  /* 0x0000012000017945 */ /* 0x000fe60003800200 */
        /* <DEDUP_REMOVED lines=17> */
.L_x_32:
[----:B------:R-:W-:Y:S05]  /*1ae0*/  BSYNC.RECONVERGENT B1 ;  /* 0x0000000000017941 */ /* 0x000fea0003800200 */
.L_x_31:
[----:B0-----:R-:W-:Y:S01]  /*1af0*/  LOP3.LUT R7, R4, 0xff, RZ, 0xc0, !PT ;  /* 0x000000ff04077812 */ /* 0x001fe200078ec0ff */
[----:B------:R0:W0:Y:S01]  /*1b00*/  SHFL.DOWN PT, R9, R2, 0x10, R6 ;  /* 0x0a00000002097989 */ /* 0x00002200000e0006 */
[----:B------:R-:W-:Y:S03]  /*1b10*/  BSSY.RECONVERGENT B1, `(.L_x_33) ;  /* 0x0000012000017945 */ /* 0x000fe60003800200 */
[----:B------:R0:W0:Y:S04]  /*1b20*/  SHFL.DOWN PT, R8, R3, 0x10, R6 ;  /* 0x0a00000003087989 */ /* 0x00002800000e0006 */
[----:B------:R0:W0:Y:S01]  /*1b30*/  SHFL.DOWN PT, R7, R7, 0x10, R6 ;  /* 0x0a00000007077989 */ /* 0x00002200000e0006 */
[----:B------:R-:W-:Y:S05]  /*1b40*/  @P4 BRA `(.L_x_34) ;  /* 0x0000000000384947 */ /* 0x000fea0003800000 */
[----:B0-----:R-:W-:Y:S01]  /*1b50*/  LOP3.LUT P0, RZ, R7, 0xff, RZ, 0xc0, !PT ;  /* 0x000000ff07ff7812 */ /* 0x001fe2000780c0ff */
[----:B------:R-:W-:Y:S01]  /*1b60*/  IMAD.MOV.U32 R10, RZ, RZ, 0x1 ;  /* 0x00000001ff0a7424 */ /* 0x000fe200078e00ff */
[----:B---34-:R-:W-:-:S04]  /*1b70*/  LOP3.LUT P2, R6, R4, 0xff, RZ, 0xc0, !PT ;  /* 0x000000ff04067812 */ /* 0x018fc8000784c0ff */
        /* <DEDUP_REMOVED lines=11> */
.L_x_34:
[----:B------:R-:W-:Y:S05]  /*1c30*/  BSYNC.RECONVERGENT B1 ;  /* 0x0000000000017941 */ /* 0x000fea0003800200 */
.L_x_33:
[----:B------:R-:W-:Y:S04]  /*1c40*/  BSSY.RECONVERGENT B1, `(.L_x_35) ;  /* 0x000000a000017945 */ /* 0x000fe80003800200 */
[----:B------:R-:W-:Y:S05]  /*1c50*/  @P1 BRA `(.L_x_36) ;  /* 0x0000000000201947 */ /* 0x000fea0003800000 */
[----:B0-----:R-:W0:Y:S01]  /*1c60*/  S2R R8, SR_CgaCtaId ;  /* 0x0000000000087919 */ /* 0x001e220000008800 */
[----:B------:R-:W-:Y:S02]  /*1c70*/  MOV R7, 0x400 ;  /* 0x0000040000077802 */ /* 0x000fe40000000f00 */
[----:B---34-:R-:W-:-:S04]  /*1c80*/  SHF.R.U32.HI R6, RZ, 0x1, R5 ;  /* 0x00000001ff067819 */ /* 0x018fc80000011605 */
[----:B------:R-:W-:Y:S02]  /*1c90*/  LOP3.LUT R6, R6, 0x1f0, RZ, 0xc0, !PT ;  /* 0x000001f006067812 */ /* 0x000fe400078ec0ff */
[----:B0-----:R-:W-:-:S05]  /*1ca0*/  LEA R7, R8, R7, 0x18 ;  /* 0x0000000708077211 */ /* 0x001fca00078ec0ff */
[----:B------:R-:W-:-:S05]  /*1cb0*/  IMAD.IADD R7, R6, 0x1, R7 ;  /* 0x0000000106077824 */ /* 0x000fca00078e0207 */
[----:B------:R0:W-:Y:S04]  /*1cc0*/  STS.64 [R7+0x10], R2 ;  /* 0x0000100207007388 */ /* 0x0001e80000000a00 */
[----:B------:R0:W-:Y:S02]  /*1cd0*/  STS.U8 [R7+0x8], R4 ;  /* 0x0000080407007388 */ /* 0x0001e40000000000 */
.L_x_36:
[----:B------:R-:W-:Y:S05]  /*1ce0*/  BSYNC.RECONVERGENT B1 ;  /* 0x0000000000017941 */ /* 0x000fea0003800200 */
.L_x_35:
[----:B------:R-:W-:Y:S01]  /*1cf0*/  BAR.SYNC.DEFER_BLOCKING 0x0 ;  /* 0x0000000000007b1d */ /* 0x000fe20000010000 */
[----:B------:R-:W-:-:S13]  /*1d00*/  ISETP.NE.AND P1, PT, R5, RZ, PT ;  /* 0x000000ff0500720c */ /* 0x000fda0003f25270 */
[----:B------:R-:W-:Y:S05]  /*1d10*/  @P1 BRA `(.L_x_24) ;  /* 0x0000002000541947 */ /* 0x000fea0003800000 */
[----:B------:R-:W-:Y:S02]  /*1d20*/  UISETP.GE.AND UP0, UPT, UR4, 0x21, UPT ;  /* 0x000000210400788c */ /* 0x000fe4000bf06270 */
[----:B------:R-:W-:Y:S02]  /*1d30*/  UISETP.GE.AND UP1, UPT, UR4, 0x41, UPT ;  /* 0x000000410400788c */ /* 0x000fe4000bf26270 */
[----:B------:R-:W-:Y:S02]  /*1d40*/  UISETP.GE.AND UP2, UPT, UR4, 0x61, UPT ;  /* 0x000000610400788c */ /* 0x000fe4000bf46270 */
[----:B------:R-:W-:Y:S02]  /*1d50*/  UISETP.GE.AND UP3, UPT, UR4, 0x81, UPT ;  /* 0x000000810400788c */ /* 0x000fe4000bf66270 */
[----:B------:R-:W-:Y:S02]  /*1d60*/  UISETP.GE.AND UP4, UPT, UR4, 0xa1, UPT ;  /* 0x000000a10400788c */ /* 0x000fe4000bf86270 */
[----:B------:R-:W-:-:S02]  /*1d70*/  UISETP.GE.AND UP5, UPT, UR4, 0xc1, UPT ;  /* 0x000000c10400788c */ /* 0x000fc4000bfa6270 */
[----:B------:R-:W-:Y:S01]  /*1d80*/  UISETP.GE.AND UP6, UPT, UR4, 0xe1, UPT ;  /* 0x000000e10400788c */ /* 0x000fe2000bfc6270 */
[----:B------:R-:W-:Y:S10]  /*1d90*/  BRA.U !UP0, `(.L_x_37) ;  /* 0x00000001083c7547 */ /* 0x000ff4000b800000 */
[----:B------:R-:W5:Y:S01]  /*1da0*/  S2UR UR6, SR_CgaCtaId ;  /* 0x00000000000679c3 */ /* 0x000f620000008800 */
[----:B------:R-:W-:Y:S01]  /*1db0*/  UMOV UR5, 0x400 ;  /* 0x0000040000057882 */ /* 0x000fe20000000000 */
[----:B------:R-:W-:Y:S01]  /*1dc0*/  LOP3.LUT P3, RZ, R4, 0xff, RZ, 0xc0, !PT ;  /* 0x000000ff04ff7812 */ /* 0x000fe2000786c0ff */
[----:B-----5:R-:W-:-:S09]  /*1dd0*/  ULEA UR5, UR6, UR5, 0x18 ;  /* 0x0000000506057291 */ /* 0x020fd2000f8ec0ff */
[----:B------:R-:W5:Y:S04]  /*1de0*/  LDS.U8 R5, [UR5+0x18] ;  /* 0x00001805ff057984 */ /* 0x000f680008000000 */
[----:B0--34-:R-:W0:Y:S01]  /*1df0*/  LDS.64 R6, [UR5+0x20] ;  /* 0x00002005ff067984 */ /* 0x019e220008000a00 */
[----:B-----5:R-:W-:Y:S02]  /*1e00*/  ISETP.NE.AND P2, PT, R5, RZ, PT ;  /* 0x000000ff0500720c */ /* 0x020fe40003f45270 */
[----:B0-----:R-:W-:Y:S02]  /*1e10*/  ISETP.LT.U32.AND P0, PT, R6, R2, PT ;  /* 0x000000020600720c */ /* 0x001fe40003f01070 */
[----:B------:R-:W-:Y:S02]  /*1e20*/  @P3 SEL R5, R4, 0x1, !P2 ;  /* 0x0000000104053807 */ /* 0x000fe40005000000 */
[----:B------:R-:W-:-:S02]  /*1e30*/  ISETP.LT.AND.EX P0, PT, R7, R3, PT, P0 ;  /* 0x000000030700720c */ /* 0x000fc40003f01300 */
[----:B------:R-:W-:-:S05]  /*1e40*/  PRMT R4, R5, 0x7610, R4 ;  /* 0x0000761005047816 */ /* 0x000fca0000000004 */
[C---:B------:R-:W-:Y:S02]  /*1e50*/  @P2 SEL R2, R6.reuse, R2, P0 ;  /* 0x0000000206022207 */ /* 0x040fe40000000000 */
[C---:B------:R-:W-:Y:S02]  /*1e60*/  @P2 SEL R3, R7.reuse, R3, P0 ;  /* 0x0000000307032207 */ /* 0x040fe40000000000 */
[----:B------:R-:W-:Y:S02]  /*1e70*/  SEL R2, R6, R2, !P3 ;  /* 0x0000000206027207 */ /* 0x000fe40005800000 */
[----:B------:R-:W-:-:S07]  /*1e80*/  SEL R3, R7, R3, !P3 ;  /* 0x0000000307037207 */ /* 0x000fce0005800000 */
.L_x_37:
[----:B------:R-:W-:Y:S05]  /*1e90*/  BRA.U !UP1, `(.L_x_38) ;  /* 0x00000001093c7547 */ /* 0x000fea000b800000 */
        /* <DEDUP_REMOVED lines=15> */
.L_x_38:
        /* <DEDUP_REMOVED lines=16> */
.L_x_39:
        /* <DEDUP_REMOVED lines=16> */
.L_x_40:
        /* <DEDUP_REMOVED lines=16> */
.L_x_41:
        /* <DEDUP_REMOVED lines=16> */
.L_x_42:
        /* <DEDUP_REMOVED lines=15> */
[----:B------:R-:W-:Y:S01]  /*2480*/  SEL R3, R7, R3, !P3 ;  /* 0x0000000307037207 */ /* 0x000fe20005800000 */
[----:B------:R-:W-:Y:S06]  /*2490*/  BRA `(.L_x_24) ;  /* 0x0000001800747947 */ /* 0x000fec0003800000 */
.L_x_2:
[----:B------:R-:W0:Y:S01]  /*24a0*/  S2R R5, SR_TID.X ;  /* 0x0000000000057919 */ /* 0x000e220000002100 */
[----:B------:R-:W0:Y:S02]  /*24b0*/  LDC.64 R6, c[0x0][0x380] ;  /* 0x0000e000ff067b82 */ /* 0x000e240000000a00 */
[----:B0-----:R-:W-:-:S05]  /*24c0*/  IMAD.WIDE.U32 R6, R5, 0x10, R6 ;  /* 0x0000001005067825 */ /* 0x001fca00078e0006 */
[----:B------:R-:W2:Y:S04]  /*24d0*/  LDG.E.U16.CONSTANT R16, desc[UR8][R6.64] ;  /* 0x0000000806107981 */ /* 0x000ea8000c1e9500 */
[----:B------:R-:W3:Y:S04]  /*24e0*/  LDG.E.64.CONSTANT R12, desc[UR8][R6.64+0x8] ;  /* 0x00000808060c7981 */ /* 0x000ee8000c1e9b00 */
[----:B------:R-:W3:Y:S04]  /*24f0*/  LDG.E.64.CONSTANT R10, desc[UR8][R6.64+0x1008] ;  /* 0x00100808060a7981 */ /* 0x000ee8000c1e9b00 */
[----:B------:R-:W4:Y:S04]  /*2500*/  LDG.E.U16.CONSTANT R4, desc[UR8][R6.64+0x1000] ;  /* 0x0010000806047981 */ /* 0x000f28000c1e9500 */
[----:B------:R-:W5:Y:S04]  /*2510*/  LDG.E.U16.CONSTANT R14, desc[UR8][R6.64+0x2000] ;  /* 0x00200008060e7981 */ /* 0x000f68000c1e9500 */
[----:B------:R-:W5:Y:S04]  /*2520*/  LDG.E.64.CONSTANT R8, desc[UR8][R6.64+0x2008] ;  /* 0x0020080806087981 */ /* 0x000f68000c1e9b00 */
[----:B------:R-:W5:Y:S04]  /*2530*/  LDG.E.U16.CONSTANT R15, desc[UR8][R6.64+0x3000] ;  /* 0x00300008060f7981 */ /* 0x000f68000c1e9500 */
[----:B------:R-:W5:Y:S01]  /*2540*/  LDG.E.64.CONSTANT R2, desc[UR8][R6.64+0x3008] ;  /* 0x0030080806027981 */ /* 0x000f62000c1e9b00 */
[----:B------:R-:W-:Y:S01]  /*2550*/  UISETP.GE.U32.AND UP0, UPT, UR4, 0x800, UPT ;  /* 0x000008000400788c */ /* 0x000fe2000bf06070 */
[----:B--2---:R-:W-:-:S02]  /*2560*/  LOP3.LUT P1, RZ, R16, 0xff, RZ, 0xc0, !PT ;  /* 0x000000ff10ff7812 */ /* 0x004fc4000782c0ff */
[----:B---3--:R-:W-:-:S04]  /*2570*/  ISETP.LT.U32.AND P0, PT, R10, R12, PT ;  /* 0x0000000c0a00720c */ /* 0x008fc80003f01070 */
[CC--:B------:R-:W-:Y:S02]  /*2580*/  ISETP.LT.AND.EX P0, PT, R11.reuse, R13.reuse, PT, P0 ;  /* 0x0000000d0b00720c */ /* 0x0c0fe40003f01300 */
[----:B----4-:R-:W-:Y:S02]  /*2590*/  LOP3.LUT P2, RZ, R4, 0xff, RZ, 0xc0, !PT ;  /* 0x000000ff04ff7812 */ /* 0x010fe4000784c0ff */
[----:B------:R-:W-:Y:S02]  /*25a0*/  SEL R17, R10, R12, P0 ;  /* 0x0000000c0a117207 */ /* 0x000fe40000000000 */
[----:B------:R-:W-:Y:S02]  /*25b0*/  SEL R19, R11, R13, P0 ;  /* 0x0000000d0b137207 */ /* 0x000fe40000000000 */
[----:B------:R-:W-:Y:S02]  /*25c0*/  @P1 SEL R4, R16, 0x1, !P2 ;  /* 0x0000000110041807 */ /* 0x000fe40005000000 */
[----:B------:R-:W-:-:S02]  /*25d0*/  SEL R17, R12, R17, !P2 ;  /* 0x000000110c117207 */ /* 0x000fc40005000000 */
[----:B------:R-:W-:Y:S02]  /*25e0*/  SEL R19, R13, R19, !P2 ;  /* 0x000000130d137207 */ /* 0x000fe40005000000 */
[----:B-----5:R-:W-:Y:S02]  /*25f0*/  LOP3.LUT P3, RZ, R14, 0xff, RZ, 0xc0, !PT ;  /* 0x000000ff0eff7812 */ /* 0x020fe4000786c0ff */
[----:B------:R-:W-:Y:S02]  /*2600*/  LOP3.LUT P2, RZ, R4, 0xff, RZ, 0xc0, !PT ;  /* 0x000000ff04ff7812 */ /* 0x000fe4000784c0ff */
[----:B------:R-:W-:Y:S02]  /*2610*/  SEL R13, R10, R17, !P1 ;  /* 0x000000110a0d7207 */ /* 0x000fe40004800000 */
[----:B------:R-:W-:Y:S02]  /*2620*/  SEL R17, R11, R19, !P1 ;  /* 0x000000130b117207 */ /* 0x000fe40004800000 */
[----:B------:R-:W-:-:S02]  /*2630*/  ISETP.LT.U32.AND P0, PT, R8, R13, PT ;  /* 0x0000000d0800720c */ /* 0x000fc40003f01070 */
[----:B------:R-:W-:Y:S02]  /*2640*/  LOP3.LUT P4, RZ, R15, 0xff, RZ, 0xc0, !PT ;  /* 0x000000ff0fff7812 */ /* 0x000fe4000788c0ff */
[----:B------:R-:W-:-:S03]  /*2650*/  ISETP.LT.AND.EX P0, PT, R9, R17, PT, P0 ;  /* 0x000000110900720c */ /* 0x000fc60003f01300 */
[----:B------:R-:W-:Y:S02]  /*2660*/  @P2 SEL R14, R4, 0x1, !P3 ;  /* 0x00000001040e2807 */ /* 0x000fe40005800000 */
[C---:B------:R-:W-:Y:S02]  /*2670*/  @P3 SEL R13, R8.reuse, R13, P0 ;  /* 0x0000000d080d3207 */ /* 0x040fe40000000000 */
[C---:B------:R-:W-:Y:S02]  /*2680*/  @P3 SEL R17, R9.reuse, R17, P0 ;  /* 0x0000001109113207 */ /* 0x040fe40000000000 */
[----:B------:R-:W-:Y:S02]  /*2690*/  SEL R11, R8, R13, !P2 ;  /* 0x0000000d080b7207 */ /* 0x000fe40005000000 */
[----:B------:R-:W-:Y:S02]  /*26a0*/  LOP3.LUT P1, RZ, R14, 0xff, RZ, 0xc0, !PT ;  /* 0x000000ff0eff7812 */ /* 0x000fe4000782c0ff */
[----:B------:R-:W-:-:S02]  /*26b0*/  SEL R9, R9, R17, !P2 ;  /* 0x0000001109097207 */ /* 0x000fc40005000000 */
[----:B------:R-:W-:-:S04]  /*26c0*/  ISETP.LT.U32.AND P0, PT, R2, R11, PT ;  /* 0x0000000b0200720c */ /* 0x000fc80003f01070 */
[----:B------:R-:W-:-:S04]  /*26d0*/  ISETP.LT.AND.EX P0, PT, R3, R9, PT, P0 ;  /* 0x000000090300720c */ /* 0x000fc80003f01300 */
[C---:B------:R-:W-:Y:S02]  /*26e0*/  @P4 SEL R9, R3.reuse, R9, P0 ;  /* 0x0000000903094207 */ /* 0x040fe40000000000 */
[----:B------:R-:W-:Y:S02]  /*26f0*/  @P4 SEL R11, R2, R11, P0 ;  /* 0x0000000b020b4207 */ /* 0x000fe40000000000 */
[----:B------:R-:W-:Y:S02]  /*2700*/  @P1 SEL R15, R14, 0x1, !P4 ;  /* 0x000000010e0f1807 */ /* 0x000fe40006000000 */
[----:B------:R-:W-:Y:S01]  /*2710*/  SEL R3, R3, R9, !P1 ;  /* 0x0000000903037207 */ /* 0x000fe20004800000 */
[----:B------:R-:W-:Y:S01]  /*2720*/  IMAD.MOV.U32 R9, RZ, RZ, 0x400 ;  /* 0x00000400ff097424 */ /* 0x000fe200078e00ff */
[----:B------:R-:W-:Y:S02]  /*2730*/  SEL R2, R2, R11, !P1 ;  /* 0x0000000b02027207 */ /* 0x000fe40004800000 */
[----:B------:R-:W-:Y:S01]  /*2740*/  PRMT R4, R15, 0x7610, R4 ;  /* 0x000076100f047816 */ /* 0x000fe20000000004 */
[----:B------:R-:W-:Y:S06]  /*2750*/  BRA.U !UP0, `(.L_x_43) ;  /* 0x0000000108e47547 */ /* 0x000fec000b800000 */
[----:B------:R-:W-:Y:S01]  /*2760*/  IMAD.MOV.U32 R9, RZ, RZ, 0x400 ;  /* 0x00000400ff097424 */ /* 0x000fe200078e00ff */
[----:B------:R-:W0:Y:S01]  /*2770*/  LDCU UR5, c[0x0][0x390] ;  /* 0x00007200ff0577ac */ /* 0x000e220008000800 */
[----:B------:R-:W-:-:S12]  /*2780*/  UIADD3 UR6, UPT, UPT, UR4, -0x400, URZ ;  /* 0xfffffc0004067890 */ /* 0x000fd8000fffe0ff */
.L_x_45:
[----:B------:R-:W-:-:S05]  /*2790*/  IMAD.WIDE R20, R9, 0x10, R6 ;  /* 0x0000001009147825 */ /* 0x000fca00078e0206 */
[----:B------:R-:W2:Y:S04]  /*27a0*/  LDG.E.U16.CONSTANT R19, desc[UR8][R20.64] ;  /* 0x0000000814137981 */ /* 0x000ea8000c1e9500 */
[----:B------:R-:W3:Y:S04]  /*27b0*/  LDG.E.64.CONSTANT R10, desc[UR8][R20.64+0x8] ;  /* 0x00000808140a7981 */ /* 0x000ee8000c1e9b00 */
[----:B------:R-:W4:Y:S04]  /*27c0*/  LDG.E.U16.CONSTANT R22, desc[UR8][R20.64+0x1000] ;  /* 0x0010000814167981 */ /* 0x000f28000c1e9500 */
[----:B------:R-:W5:Y:S04]  /*27d0*/  LDG.E.64.CONSTANT R12, desc[UR8][R20.64+0x1008] ;  /* 0x00100808140c7981 */ /* 0x000f68000c1e9b00 */
[----:B------:R-:W5:Y:S04]  /*27e0*/  LDG.E.U16.CONSTANT R8, desc[UR8][R20.64+0x2000] ;  /* 0x0020000814087981 */ /* 0x000f68000c1e9500 */
[----:B------:R-:W5:Y:S04]  /*27f0*/  LDG.E.64.CONSTANT R14, desc[UR8][R20.64+0x2008] ;  /* 0x00200808140e7981 */ /* 0x000f68000c1e9b00 */
[----:B------:R-:W5:Y:S04]  /*2800*/  LDG.E.U16.CONSTANT R18, desc[UR8][R20.64+0x3000] ;  /* 0x0030000814127981 */ /* 0x000f68000c1e9500 */
[----:B------:R-:W5:Y:S01]  /*2810*/  LDG.E.64.CONSTANT R16, desc[UR8][R20.64+0x3008] ;  /* 0x0030080814107981 */ /* 0x000f62000c1e9b00 */
[----:B------:R-:W-:Y:S01]  /*2820*/  LOP3.LUT P2, RZ, R4, 0xff, RZ, 0xc0, !PT ;  /* 0x000000ff04ff7812 */ /* 0x000fe2000784c0ff */
[----:B------:R-:W-:Y:S01]  /*2830*/  IMAD.MOV.U32 R23, RZ, RZ, R3 ;  /* 0x000000ffff177224 */ /* 0x000fe200078e0003 */
[----:B0-----:R-:W-:Y:S01]  /*2840*/  UMOV UR4, UR5 ;  /* 0x0000000500047c82 */ /* 0x001fe20008000000 */
[----:B--2---:R-:W-:-:S02]  /*2850*/  LOP3.LUT P1, RZ, R19, 0xff, RZ, 0xc0, !PT ;  /* 0x000000ff13ff7812 */ /* 0x004fc4000782c0ff */
[----:B---3--:R-:W-:-:S08]  /*2860*/  ISETP.LT.U32.AND P0, PT, R10, R2, PT ;  /* 0x000000020a00720c */ /* 0x008fd00003f01070 */
        /* <DEDUP_REMOVED lines=8> */
[----:B-----5:R-:W-:Y:S02]  /*28f0*/  ISETP.LT.U32.AND P0, PT, R12, R3, PT ;  /* 0x000000030c00720c */ /* 0x020fe40003f01070 */
        /* <DEDUP_REMOVED lines=9> */
[----:B------:R-:W-:Y:S02]  /*2990*/  IADD3 R2, PT, PT, -R9, UR4, RZ ;  /* 0x0000000409027c10 */ /* 0x000fe4000fffe1ff */
[C---:B------:R-:W-:Y:S02]  /*29a0*/  ISETP.LT.AND.EX P0, PT, R15.reuse, R13, PT, P0 ;  /* 0x0000000d0f00720c */ /* 0x040fe40003f01300 */
[----:B------:R-:W-:Y:S02]  /*29b0*/  @P1 SEL R8, R22, 0x1, !P2 ;  /* 0x0000000116081807 */ /* 0x000fe40005000000 */
[----:B------:R-:W-:Y:S02]  /*29c0*/  @P2 SEL R3, R14, R3, P0 ;  /* 0x000000030e032207 */ /* 0x000fe40000000000 */
[----:B------:R-:W-:Y:S02]  /*29d0*/  @P2 SEL R13, R15, R13, P0 ;  /* 0x0000000d0f0d2207 */ /* 0x000fe40000000000 */
[----:B------:R-:W-:-:S02]  /*29e0*/  LOP3.LUT P3, RZ, R18, 0xff, RZ, 0xc0, !PT ;  /* 0x000000ff12ff7812 */ /* 0x000fc4000786c0ff */
[----:B------:R-:W-:Y:S02]  /*29f0*/  SEL R3, R14, R3, !P1 ;  /* 0x000000030e037207 */ /* 0x000fe40004800000 */
[----:B------:R-:W-:Y:S02]  /*2a00*/  LOP3.LUT P2, RZ, R8, 0xff, RZ, 0xc0, !PT ;  /* 0x000000ff08ff7812 */ /* 0x000fe4000784c0ff */
[----:B------:R-:W-:Y:S02]  /*2a10*/  SEL R15, R15, R13, !P1 ;  /* 0x0000000d0f0f7207 */ /* 0x000fe40004800000 */
[----:B------:R-:W-:Y:S02]  /*2a20*/  ISETP.GE.AND P1, PT, R2, 0x400, PT ;  /* 0x000004000200780c */ /* 0x000fe40003f26270 */
        /* <DEDUP_REMOVED lines=9> */
[----:B------:R-:W-:-:S05]  /*2ac0*/  VIADD R9, R9, 0x400 ;  /* 0x0000040009097836 */ /* 0x000fca0000000000 */
[----:B------:R-:W-:-:S13]  /*2ad0*/  ISETP.GT.AND P0, PT, R9, UR6, PT ;  /* 0x0000000609007c0c */ /* 0x000fda000bf04270 */
[----:B------:R-:W-:Y:S05]  /*2ae0*/  @!P0 BRA `(.L_x_45) ;  /* 0xfffffffc00288947 */ /* 0x000fea000383ffff */
.L_x_43:
[----:B------:R-:W-:-:S13]  /*2af0*/  ISETP.GE.AND P0, PT, R9, UR4, PT ;  /* 0x0000000409007c0c */ /* 0x000fda000bf06270 */
[----:B------:R-:W-:Y:S05]  /*2b00*/  @P0 BRA `(.L_x_44) ;  /* 0x00000004009c0947 */ /* 0x000fea0003800000 */
[----:B------:R-:W-:Y:S01]  /*2b10*/  IADD3 R19, PT, PT, -R9, UR4, RZ ;  /* 0x0000000409137c10 */ /* 0x000fe2000fffe1ff */
[----:B------:R-:W-:Y:S03]  /*2b20*/  BSSY.RECONVERGENT B1, `(.L_x_44) ;  /* 0x0000065000017945 */ /* 0x000fe60003800200 */
[----:B------:R-:W-:-:S13]  /*2b30*/  ISETP.GE.AND P0, PT, R5, R19, PT ;  /* 0x000000130500720c */ /* 0x000fda0003f06270 */
[----:B------:R-:W-:Y:S05]  /*2b40*/  @P0 BRA `(.L_x_46) ;  /* 0x0000000400880947 */ /* 0x000fea0003800000 */
[----:B------:R-:W-:Y:S01]  /*2b50*/  LOP3.LUT R6, RZ, R5, RZ, 0x33, !PT ;  /* 0x00000005ff067212 */ /* 0x000fe200078e33ff */
[----:B------:R-:W-:Y:S01]  /*2b60*/  BSSY.RECONVERGENT B2, `(.L_x_47) ;  /* 0x000001f000027945 */ /* 0x000fe20003800200 */
[----:B------:R-:W-:Y:S02]  /*2b70*/  IMAD.MOV.U32 R18, RZ, RZ, R5 ;  /* 0x000000ffff127224 */ /* 0x000fe400078e0005 */
[----:B------:R-:W-:-:S04]  /*2b80*/  IADD3 R8, PT, PT, -R9, UR4, R6 ;  /* 0x0000000409087c10 */ /* 0x000fc8000fffe106 */
[C---:B------:R-:W-:Y:S02]  /*2b90*/  LOP3.LUT R6, R8.reuse, 0x300, RZ, 0xc0, !PT ;  /* 0x0000030008067812 */ /* 0x040fe400078ec0ff */
[----:B------:R-:W-:Y:S02]  /*2ba0*/  ISETP.GE.U32.AND P2, PT, R8, 0x300, PT ;  /* 0x000003000800780c */ /* 0x000fe40003f46070 */
[----:B------:R-:W-:-:S13]  /*2bb0*/  ISETP.NE.AND P0, PT, R6, 0x300, PT ;  /* 0x000003000600780c */ /* 0x000fda0003f05270 */
[----:B------:R-:W-:Y:S05]  /*2bc0*/  @!P0 BRA `(.L_x_48) ;  /* 0x0000000000608947 */ /* 0x000fea0003800000 */
[----:B------:R-:W0:Y:S01]  /*2bd0*/  LDC.64 R6, c[0x0][0x380] ;  /* 0x0000e000ff067b82 */ /* 0x000e220000000a00 */
[----:B------:R-:W-:Y:S01]  /*2be0*/  LEA.HI R8, R8, 0x1, RZ, 0x18 ;  /* 0x0000000108087811 */ /* 0x000fe200078fc0ff */
[----:B------:R-:W-:Y:S02]  /*2bf0*/  IMAD.IADD R15, R5, 0x1, R9 ;  /* 0x00000001050f7824 */ /* 0x000fe400078e0209 */
[----:B------:R-:W-:Y:S01]  /*2c00*/  IMAD.MOV.U32 R18, RZ, RZ, R5 ;  /* 0x000000ffff127224 */ /* 0x000fe200078e0005 */
[----:B------:R-:W-:-:S05]  /*2c10*/  LOP3.LUT R8, R8, 0x3, RZ, 0xc0, !PT ;  /* 0x0000000308087812 */ /* 0x000fca00078ec0ff */
[----:B------:R-:W-:-:S07]  /*2c20*/  IMAD.MOV R8, RZ, RZ, -R8 ;  /* 0x000000ffff087224 */ /* 0x000fce00078e0a08 */
.L_x_49:
[----:B0-----:R-:W-:-:S05]  /*2c30*/  IMAD.WIDE.U32 R10, R15, 0x10, R6 ;  /* 0x000000100f0a7825 */ /* 0x001fca00078e0006 */
[----:B------:R-:W2:Y:S04]  /*2c40*/  LDG.E.U16.CONSTANT R14, desc[UR8][R10.64] ;  /* 0x000000080a0e7981 */ /* 0x000ea8000c1e9500 */
[----:B------:R-:W3:Y:S01]  /*2c50*/  LDG.E.64.CONSTANT R12, desc[UR8][R10.64+0x8] ;  /* 0x000008080a0c7981 */ /* 0x000ee2000c1e9b00 */
[----:B------:R-:W-:Y:S01]  /*2c60*/  VIADD R8, R8, 0x1 ;  /* 0x0000000108087836 */ /* 0x000fe20000000000 */
[----:B------:R-:W-:Y:S01]  /*2c70*/  LOP3.LUT P3, RZ, R4, 0xff, RZ, 0xc0, !PT ;  /* 0x000000ff04ff7812 */ /* 0x000fe2000786c0ff */
[----:B------:R-:W-:Y:S02]  /*2c80*/  VIADD R18, R18, 0x100 ;  /* 0x0000010012127836 */ /* 0x000fe40000000000 */
[----:B------:R-:W-:Y:S01]  /*2c90*/  VIADD R15, R15, 0x100 ;  /* 0x000001000f0f7836 */ /* 0x000fe20000000000 */
[----:B--2---:R-:W-:-:S02]  /*2ca0*/  LOP3.LUT P1, RZ, R14, 0xff, RZ, 0xc0, !PT ;  /* 0x000000ff0eff7812 */ /* 0x004fc4000782c0ff */
[----:B---3--:R-:W-:-:S07]  /*2cb0*/  ISETP.LT.U32.AND P0, PT, R12, R2, PT ;  /* 0x000000020c00720c */ /* 0x008fce0003f01070 */
[----:B------:R-:W-:Y:S02]  /*2cc0*/  @P3 SEL R14, R4, 0x1, !P1 ;  /* 0x00000001040e3807 */ /* 0x000fe40004800000 */
[CC--:B------:R-:W-:Y:S02]  /*2cd0*/  ISETP.LT.AND.EX P0, PT, R13.reuse, R3.reuse, PT, P0 ;  /* 0x000000030d00720c */ /* 0x0c0fe40003f01300 */
[----:B------:R-:W-:Y:S02]  /*2ce0*/  PRMT R4, R14, 0x7610, R4 ;  /* 0x000076100e047816 */ /* 0x000fe40000000004 */
[----:B------:R-:W-:Y:S02]  /*2cf0*/  @P1 SEL R2, R12, R2, P0 ;  /* 0x000000020c021207 */ /* 0x000fe40000000000 */
[----:B------:R-:W-:Y:S02]  /*2d00*/  @P1 SEL R3, R13, R3, P0 ;  /* 0x000000030d031207 */ /* 0x000fe40000000000 */
[----:B------:R-:W-:-:S02]  /*2d10*/  ISETP.NE.AND P0, PT, R8, RZ, PT ;  /* 0x000000ff0800720c */ /* 0x000fc40003f05270 */
[----:B------:R-:W-:Y:S02]  /*2d20*/  SEL R2, R12, R2, !P3 ;  /* 0x000000020c027207 */ /* 0x000fe40005800000 */
[----:B------:R-:W-:-:S09]  /*2d30*/  SEL R3, R13, R3, !P3 ;  /* 0x000000030d037207 */ /* 0x000fd20005800000 */
[----:B------:R-:W-:Y:S05]  /*2d40*/  @P0 BRA `(.L_x_49) ;  /* 0xfffffffc00b80947 */ /* 0x000fea000383ffff */
.L_x_48:
[----:B------:R-:W-:Y:S05]  /*2d50*/  BSYNC.RECONVERGENT B2 ;  /* 0x0000000000027941 */ /* 0x000fea0003800200 */
.L_x_47:
[----:B------:R-:W-:Y:S05]  /*2d60*/  @!P2 BRA `(.L_x_46) ;  /* 0x000000040000a947 */ /* 0x000fea0003800000 */
[----:B------:R-:W0:Y:S01]  /*2d70*/  LDCU.64 UR6, c[0x0][0x380] ;  /* 0x00007000ff0677ac */ /* 0x000e220008000a00 */
[----:B------:R-:W2:Y:S01]  /*2d80*/  LDC.64 R6, c[0x0][0x380] ;  /* 0x0000e000ff067b82 */ /* 0x000ea20000000a00 */
[C---:B------:R-:W-:Y:S01]  /*2d90*/  IADD3 R13, P0, PT, R18.reuse, R9, RZ ;  /* 0x00000009120d7210 */ /* 0x040fe20007f1e0ff */
[----:B------:R-:W-:-:S04]  /*2da0*/  IMAD.IADD R21, R18, 0x1, R9 ;  /* 0x0000000112157824 */ /* 0x000fc800078e0209 */
[----:B------:R-:W-:Y:S01]  /*2db0*/  IMAD.X R8, RZ, RZ, RZ, P0 ;  /* 0x000000ffff087224 */ /* 0x000fe200000e06ff */
[----:B0-----:R-:W-:-:S04]  /*2dc0*/  LEA R10, P1, R13, UR6, 0x4 ;  /* 0x000000060d0a7c11 */ /* 0x001fc8000f8220ff */
[----:B------:R-:W-:Y:S02]  /*2dd0*/  IADD3 R10, P0, PT, R10, 0x3008, RZ ;  /* 0x000030080a0a7810 */ /* 0x000fe40007f1e0ff */
[----:B------:R-:W-:-:S05]  /*2de0*/  LEA.HI.X R13, R13, UR7, R8, 0x4, P1 ;  /* 0x000000070d0d7c11 */ /* 0x000fca00088f2408 */
[----:B------:R-:W-:-:S07]  /*2df0*/  IMAD.X R13, RZ, RZ, R13, P0 ;  /* 0x000000ffff0d7224 */ /* 0x000fce00000e060d */
.L_x_50:
[----:B--2---:R-:W-:-:S05]  /*2e00*/  IMAD.WIDE.U32 R8, R21, 0x10, R6 ;  /* 0x0000001015087825 */ /* 0x004fca00078e0006 */
[----:B------:R-:W2:Y:S04]  /*2e10*/  LDG.E.U16.CONSTANT R23, desc[UR8][R8.64] ;  /* 0x0000000808177981 */ /* 0x000ea8000c1e9500 */
[----:B------:R0:W3:Y:S02]  /*2e20*/  LDG.E.64.CONSTANT R14, desc[UR8][R8.64+0x8] ;  /* 0x00000808080e7981 */ /* 0x0000e4000c1e9b00 */
[----:B0-----:R-:W-:Y:S02]  /*2e30*/  IMAD.MOV.U32 R8, RZ, RZ, R10 ;  /* 0x000000ffff087224 */ /* 0x001fe400078e000a */
[----:B------:R-:W-:-:S05]  /*2e40*/  IMAD.MOV.U32 R9, RZ, RZ, R13 ;  /* 0x000000ffff097224 */ /* 0x000fca00078e000d */
[----:B------:R-:W4:Y:S04]  /*2e50*/  LDG.E.U16.CONSTANT R24, desc[UR8][R8.64+-0x2008] ;  /* 0xffdff80808187981 */ /* 0x000f28000c1e9500 */
[----:B------:R-:W5:Y:S04]  /*2e60*/  LDG.E.64.CONSTANT R12, desc[UR8][R8.64+-0x2000] ;  /* 0xffe00008080c7981 */ /* 0x000f68000c1e9b00 */
[----:B------:R-:W5:Y:S04]  /*2e70*/  LDG.E.U16.CONSTANT R20, desc[UR8][R8.64+-0x1008] ;  /* 0xffeff80808147981 */ /* 0x000f68000c1e9500 */
[----:B------:R-:W5:Y:S04]  /*2e80*/  LDG.E.64.CONSTANT R10, desc[UR8][R8.64+-0x1000] ;  /* 0xfff00008080a7981 */ /* 0x000f68000c1e9b00 */
[----:B------:R-:W5:Y:S04]  /*2e90*/  LDG.E.U16.CONSTANT R22, desc[UR8][R8.64+-0x8] ;  /* 0xfffff80808167981 */ /* 0x000f68000c1e9500 */
[----:B------:R-:W5:Y:S01]  /*2ea0*/  LDG.E.64.CONSTANT R16, desc[UR8][R8.64] ;  /* 0x0000000808107981 */ /* 0x000f62000c1e9b00 */
[----:B------:R-:W-:Y:S01]  /*2eb0*/  LOP3.LUT P2, RZ, R4, 0xff, RZ, 0xc0, !PT ;  /* 0x000000ff04ff7812 */ /* 0x000fe2000784c0ff */
[----:B------:R-:W-:-:S02]  /*2ec0*/  IMAD.MOV.U32 R25, RZ, RZ, R3 ;  /* 0x000000ffff197224 */ /* 0x000fc400078e0003 */
[----:B------:R-:W-:Y:S02]  /*2ed0*/  VIADD R18, R18, 0x400 ;  /* 0x0000040012127836 */ /* 0x000fe40000000000 */
[----:B------:R-:W-:Y:S01]  /*2ee0*/  VIADD R21, R21, 0x400 ;  /* 0x0000040015157836 */ /* 0x000fe20000000000 */
[----:B--2---:R-:W-:Y:S02]  /*2ef0*/  LOP3.LUT P1, RZ, R23, 0xff, RZ, 0xc0, !PT ;  /* 0x000000ff17ff7812 */ /* 0x004fe4000782c0ff */
[----:B---3--:R-:W-:-:S05]  /*2f00*/  ISETP.LT.U32.AND P0, PT, R14, R2, PT ;  /* 0x000000020e00720c */ /* 0x008fca0003f01070 */
[----:B------:R-:W-:Y:S02]  /*2f10*/  @P2 SEL R23, R4, 0x1, !P1 ;  /* 0x0000000104172807 */ /* 0x000fe40004800000 */
[-C--:B------:R-:W-:Y:S02]  /*2f20*/  ISETP.LT.AND.EX P0, PT, R15, R25.reuse, PT, P0 ;  /* 0x000000190f00720c */ /* 0x080fe40003f01300 */
[----:B------:R-:W-:Y:S02]  /*2f30*/  LOP3.LUT P3, RZ, R23, 0xff, RZ, 0xc0, !PT ;  /* 0x000000ff17ff7812 */ /* 0x000fe4000786c0ff */
[C---:B------:R-:W-:Y:S02]  /*2f40*/  @P1 SEL R2, R14.reuse, R2, P0 ;  /* 0x000000020e021207 */ /* 0x040fe40000000000 */
[----:B------:R-:W-:Y:S02]  /*2f50*/  @P1 SEL R25, R15, R25, P0 ;  /* 0x000000190f191207 */ /* 0x000fe40000000000 */
[----:B------:R-:W-:-:S02]  /*2f60*/  SEL R3, R14, R2, !P2 ;  /* 0x000000020e037207 */ /* 0x000fc40005000000 */
[----:B------:R-:W-:Y:S02]  /*2f70*/  SEL R15, R15, R25, !P2 ;  /* 0x000000190f0f7207 */ /* 0x000fe40005000000 */
[----:B----4-:R-:W-:Y:S02]  /*2f80*/  LOP3.LUT P4, RZ, R24, 0xff, RZ, 0xc0, !PT ;  /* 0x000000ff18ff7812 */ /* 0x010fe4000788c0ff */
[----:B-----5:R-:W-:Y:S02]  /*2f90*/  ISETP.LT.U32.AND P0, PT, R12, R3, PT ;  /* 0x000000030c00720c */ /* 0x020fe40003f01070 */
[----:B------:R-:W-:Y:S02]  /*2fa0*/  @P3 SEL R24, R23, 0x1, !P4 ;  /* 0x0000000117183807 */ /* 0x000fe40006000000 */
[----:B------:R-:W-:Y:S02]  /*2fb0*/  ISETP.LT.AND.EX P0, PT, R13, R15, PT, P0 ;  /* 0x0000000f0d00720c */ /* 0x000fe40003f01300 */
[----:B------:R-:W-:-:S02]  /*2fc0*/  LOP3.LUT P2, RZ, R20, 0xff, RZ, 0xc0, !PT ;  /* 0x000000ff14ff7812 */ /* 0x000fc4000784c0ff */
[----:B------:R-:W-:-:S03]  /*2fd0*/  LOP3.LUT P1, RZ, R24, 0xff, RZ, 0xc0, !PT ;  /* 0x000000ff18ff7812 */ /* 0x000fc6000782c0ff */
[C---:B------:R-:W-:Y:S02]  /*2fe0*/  @P4 SEL R3, R12.reuse, R3, P0 ;  /* 0x000000030c034207 */ /* 0x040fe40000000000 */
[C---:B------:R-:W-:Y:S02]  /*2ff0*/  @P4 SEL R15, R13.reuse, R15, P0 ;  /* 0x0000000f0d0f4207 */ /* 0x040fe40000000000 */
[----:B------:R-:W-:Y:S02]  /*3000*/  SEL R3, R12, R3, !P3 ;  /* 0x000000030c037207 */ /* 0x000fe40005800000 */
[----:B------:R-:W-:Y:S02]  /*3010*/  SEL R13, R13, R15, !P3 ;  /* 0x0000000f0d0d7207 */ /* 0x000fe40005800000 */
[----:B------:R-:W-:Y:S02]  /*3020*/  ISETP.LT.U32.AND P0, PT, R10, R3, PT ;  /* 0x000000030a00720c */ /* 0x000fe40003f01070 */
[----:B------:R-:W-:-:S02]  /*3030*/  LOP3.LUT P3, RZ, R22, 0xff, RZ, 0xc0, !PT ;  /* 0x000000ff16ff7812 */ /* 0x000fc4000786c0ff */
[C---:B------:R-:W-:Y:S02]  /*3040*/  ISETP.LT.AND.EX P0, PT, R11.reuse, R13, PT, P0 ;  /* 0x0000000d0b00720c */ /* 0x040fe40003f01300 */
[----:B------:R-:W-:Y:S02]  /*3050*/  @P1 SEL R20, R24, 0x1, !P2 ;  /* 0x0000000118141807 */ /* 0x000fe40005000000 */
[C---:B------:R-:W-:Y:S02]  /*3060*/  @P2 SEL R3, R10.reuse, R3, P0 ;  /* 0x000000030a032207 */ /* 0x040fe40000000000 */
[----:B------:R-:W-:Y:S02]  /*3070*/  @P2 SEL R13, R11, R13, P0 ;  /* 0x0000000d0b0d2207 */ /* 0x000fe40000000000 */
[----:B------:R-:W-:Y:S02]  /*3080*/  SEL R3, R10, R3, !P1 ;  /* 0x000000030a037207 */ /* 0x000fe40004800000 */
[----:B------:R-:W-:-:S02]  /*3090*/  LOP3.LUT P2, RZ, R20, 0xff, RZ, 0xc0, !PT ;  /* 0x000000ff14ff7812 */ /* 0x000fc4000784c0ff */
[----:B------:R-:W-:Y:S02]  /*30a0*/  SEL R11, R11, R13, !P1 ;  /* 0x0000000d0b0b7207 */ /* 0x000fe40004800000 */
[----:B------:R-:W-:Y:S02]  /*30b0*/  ISETP.GE.AND P1, PT, R18, R19, PT ;  /* 0x000000131200720c */ /* 0x000fe40003f26270 */
[----:B------:R-:W-:Y:S02]  /*30c0*/  ISETP.LT.U32.AND P0, PT, R16, R3, PT ;  /* 0x000000031000720c */ /* 0x000fe40003f01070 */
[----:B------:R-:W-:Y:S02]  /*30d0*/  IADD3 R10, P4, PT, R8, 0x4000, RZ ;  /* 0x00004000080a7810 */ /* 0x000fe40007f9e0ff */
[----:B------:R-:W-:-:S03]  /*30e0*/  ISETP.LT.AND.EX P0, PT, R17, R11, PT, P0 ;  /* 0x0000000b1100720c */ /* 0x000fc60003f01300 */
[----:B------:R-:W-:Y:S01]  /*30f0*/  @P2 SEL R22, R20, 0x1, !P3 ;  /* 0x0000000114162807 */ /* 0x000fe20005800000 */
[----:B------:R-:W-:Y:S01]  /*3100*/  IMAD.X R13, RZ, RZ, R9, P4 ;  /* 0x000000ffff0d7224 */ /* 0x000fe200020e0609 */
[C---:B------:R-:W-:Y:S02]  /*3110*/  @P3 SEL R3, R16.reuse, R3, P0 ;  /* 0x0000000310033207 */ /* 0x040fe40000000000 */
[C---:B------:R-:W-:Y:S02]  /*3120*/  @P3 SEL R11, R17.reuse, R11, P0 ;  /* 0x0000000b110b3207 */ /* 0x040fe40000000000 */
[----:B------:R-:W-:Y:S02]  /*3130*/  SEL R2, R16, R3, !P2 ;  /* 0x0000000310027207 */ /* 0x000fe40005000000 */
[----:B------:R-:W-:Y:S02]  /*3140*/  SEL R3, R17, R11, !P2 ;  /* 0x0000000b11037207 */ /* 0x000fe40005000000 */
[----:B------:R-:W-:Y:S01]  /*3150*/  PRMT R4, R22, 0x7610, R4 ;  /* 0x0000761016047816 */ /* 0x000fe20000000004 */
[----:B------:R-:W-:Y:S06]  /*3160*/  @!P1 BRA `(.L_x_50) ;  /* 0xfffffffc00249947 */ /* 0x000fec000383ffff */
.L_x_46:
[----:B------:R-:W-:Y:S05]  /*3170*/  BSYNC.RECONVERGENT B1 ;  /* 0x0000000000017941 */ /* 0x000fea0003800200 */
.L_x_44:
[----:B------:R-:W0:Y:S01]  /*3180*/  S2R R10, SR_LANEID ;  /* 0x00000000000a7919 */ /* 0x000e220000000000 */
[----:B------:R-:W-:Y:S01]  /*3190*/  LOP3.LUT R7, R4, 0xff, RZ, 0xc0, !PT ;  /* 0x000000ff04077812 */ /* 0x000fe200078ec0ff */
[----:B------:R-:W-:Y:S01]  /*31a0*/  BSSY.RECONVERGENT B1, `(.L_x_51) ;  /* 0x0000016000017945 */ /* 0x000fe20003800200 */
[----:B------:R2:W3:Y:S04]  /*31b0*/  SHFL.DOWN PT, R9, R2, 0x1, 0x1f ;  /* 0x08201f0002097f89 */ /* 0x0004e800000e0000 */
[----:B------:R2:W4:Y:S04]  /*31c0*/  SHFL.DOWN PT, R8, R3, 0x1, 0x1f ;  /* 0x08201f0003087f89 */ /* 0x00052800000e0000 */
[----:B------:R-:W1:Y:S01]  /*31d0*/  SHFL.DOWN PT, R7, R7, 0x1, 0x1f ;  /* 0x08201f0007077f89 */ /* 0x000e6200000e0000 */
[----:B0-----:R-:W-:-:S02]  /*31e0*/  ISETP.GT.AND P0, PT, R10, 0x1e, PT ;  /* 0x0000001e0a00780c */ /* 0x001fc40003f04270 */
[C---:B------:R-:W-:Y:S02]  /*31f0*/  ISETP.GT.AND P5, PT, R10.reuse, 0x1d, PT ;  /* 0x0000001d0a00780c */ /* 0x040fe40003fa4270 */
[----:B------:R-:W-:-:S09]  /*3200*/  ISETP.GT.AND P2, PT, R10, 0x1b, PT ;  /* 0x0000001b0a00780c */ /* 0x000fd20003f44270 */
[----:B-1234-:R-:W-:Y:S05]  /*3210*/  @P0 BRA `(.L_x_52) ;  /* 0x0000000000380947 */ /* 0x01efea0003800000 */
        /* <DEDUP_REMOVED lines=14> */
.L_x_52:
[----:B------:R-:W-:Y:S05]  /*3300*/  BSYNC.RECONVERGENT B1 ;  /* 0x0000000000017941 */ /* 0x000fea0003800200 */
.L_x_51:
[----:B------:R-:W-:Y:S01]  /*3310*/  LOP3.LUT R7, R4, 0xff, RZ, 0xc0, !PT ;  /* 0x000000ff04077812 */ /* 0x000fe200078ec0ff */
[----:B------:R0:W1:Y:S01]  /*3320*/  SHFL.DOWN PT, R9, R2, 0x2, 0x1f ;  /* 0x08401f0002097f89 */ /* 0x00006200000e0000 */
[----:B------:R-:W-:Y:S01]  /*3330*/  BSSY.RECONVERGENT B1, `(.L_x_53) ;  /* 0x0000015000017945 */ /* 0x000fe20003800200 */
[C---:B------:R-:W-:Y:S02]  /*3340*/  ISETP.GT.AND P4, PT, R10.reuse, 0x17, PT ;  /* 0x000000170a00780c */ /* 0x040fe40003f84270 */
[----:B------:R0:W2:Y:S01]  /*3350*/  SHFL.DOWN PT, R8, R3, 0x2, 0x1f ;  /* 0x08401f0003087f89 */ /* 0x0000a200000e0000 */
[C---:B------:R-:W-:Y:S02]  /*3360*/  ISETP.GT.AND P3, PT, R10.reuse, 0xf, PT ;  /* 0x0000000f0a00780c */ /* 0x040fe40003f64270 */
[----:B------:R-:W-:Y:S01]  /*3370*/  ISETP.NE.AND P1, PT, R10, RZ, PT ;  /* 0x000000ff0a00720c */ /* 0x000fe20003f25270 */
[----:B------:R-:W3:Y:S01]  /*3380*/  SHFL.DOWN PT, R7, R7, 0x2, 0x1f ;  /* 0x08401f0007077f89 */ /* 0x000ee200000e0000 */
[----:B------:R-:W-:Y:S11]  /*3390*/  @P5 BRA `(.L_x_54) ;  /* 0x0000000000385947 */ /* 0x000ff60003800000 */
[----:B---3--:R-:W-:Y:S01]  /*33a0*/  LOP3.LUT P0, RZ, R7, 0xff, RZ, 0xc0, !PT ;  /* 0x000000ff07ff7812 */ /* 0x008fe2000780c0ff */
[----:B------:R-:W-:Y:S01]  /*33b0*/  IMAD.MOV.U32 R10, RZ, RZ, 0x1 ;  /* 0x00000001ff0a7424 */ /* 0x000fe200078e00ff */
[----:B------:R-:W-:-:S04]  /*33c0*/  LOP3.LUT P5, R6, R4, 0xff, RZ, 0xc0, !PT ;  /* 0x000000ff04067812 */ /* 0x000fc800078ac0ff */
[----:B------:R-:W-:-:S13]  /*33d0*/  PLOP3.LUT P0, PT, P5, P0, PT, 0x2f, 0xf2 ;  /* 0x0000000000f2781c */ /* 0x000fda0002f00577 */
[----:B-1----:R-:W-:Y:S02]  /*33e0*/  @!P0 ISETP.LT.U32.AND P5, PT, R9, R2, PT ;  /* 0x000000020900820c */ /* 0x002fe40003fa1070 */
[----:B------:R-:W-:Y:S02]  /*33f0*/  @P0 ISETP.NE.AND P6, PT, R6, RZ, PT ;  /* 0x000000ff0600020c */ /* 0x000fe40003fc5270 */
[----:B------:R-:W-:Y:S02]  /*3400*/  @!P0 PRMT R4, R10, 0x7610, R4 ;  /* 0x000076100a048816 */ /* 0x000fe40000000004 */
[----:B--2---:R-:W-:Y:S02]  /*3410*/  @!P0 ISETP.LT.AND.EX P5, PT, R8, R3, PT, P5 ;  /* 0x000000030800820c */ /* 0x004fe40003fa1350 */
[----:B------:R-:W-:Y:S02]  /*3420*/  @P0 SEL R6, R7, R4, !P6 ;  /* 0x0000000407060207 */ /* 0x000fe40007000000 */
[----:B0-----:R-:W-:-:S02]  /*3430*/  @!P0 SEL R2, R9, R2, P5 ;  /* 0x0000000209028207 */ /* 0x001fc40002800000 */
[----:B------:R-:W-:Y:S02]  /*3440*/  @!P0 SEL R3, R8, R3, P5 ;  /* 0x0000000308038207 */ /* 0x000fe40002800000 */
[----:B------:R-:W-:Y:S02]  /*3450*/  @P0 PRMT R4, R6, 0x7610, R4 ;  /* 0x0000761006040816 */ /* 0x000fe40000000004 */
[----:B------:R-:W-:Y:S02]  /*3460*/  @P0 SEL R2, R9, R2, !P6 ;  /* 0x0000000209020207 */ /* 0x000fe40007000000 */
[----:B------:R-:W-:-:S07]  /*3470*/  @P0 SEL R3, R8, R3, !P6 ;  /* 0x0000000308030207 */ /* 0x000fce0007000000 */
.L_x_54:
[----:B------:R-:W-:Y:S05]  /*3480*/  BSYNC.RECONVERGENT B1 ;  /* 0x0000000000017941 */ /* 0x000fea0003800200 */
.L_x_53:
[----:B---3--:R-:W-:Y:S01]  /*3490*/  LOP3.LUT R7, R4, 0xff, RZ, 0xc0, !PT ;  /* 0x000000ff04077812 */ /* 0x008fe200078ec0ff */
[----:B-1----:R1:W3:Y:S01]  /*34a0*/  SHFL.DOWN PT, R9, R2, 0x4, 0x1f ;  /* 0x08801f0002097f89 */ /* 0x0022e200000e0000 */
[----:B------:R-:W-:Y:S03]  /*34b0*/  BSSY.RECONVERGENT B1, `(.L_x_55) ;  /* 0x0000012000017945 */ /* 0x000fe60003800200 */
[----:B--2---:R1:W2:Y:S04]  /*34c0*/  SHFL.DOWN PT, R8, R3, 0x4, 0x1f ;  /* 0x08801f0003087f89 */ /* 0x0042a800000e0000 */
[----:B------:R-:W4:Y:S01]  /*34d0*/  SHFL.DOWN PT, R7, R7, 0x4, 0x1f ;  /* 0x08801f0007077f89 */ /* 0x000f2200000e0000 */
[----:B------:R-:W-:Y:S05]  /*34e0*/  @P2 BRA `(.L_x_56) ;  /* 0x0000000000382947 */ /* 0x000fea0003800000 */
[----:B----4-:R-:W-:Y:S01]  /*34f0*/  LOP3.LUT P0, RZ, R7, 0xff, RZ, 0xc0, !PT ;  /* 0x000000ff07ff7812 */ /* 0x010fe2000780c0ff */
[----:B------:R-:W-:Y:S01]  /*3500*/  IMAD.MOV.U32 R10, RZ, RZ, 0x1 ;  /* 0x00000001ff0a7424 */ /* 0x000fe200078e00ff */
[----:B------:R-:W-:-:S04]  /*3510*/  LOP3.LUT P2, R6, R4, 0xff, RZ, 0xc0, !PT ;  /* 0x000000ff04067812 */ /* 0x000fc8000784c0ff */
[----:B------:R-:W-:-:S13]  /*3520*/  PLOP3.LUT P0, PT, P2, P0, PT, 0x2f, 0xf2 ;  /* 0x0000000000f2781c */ /* 0x000fda0001700577 */
[----:B---3--:R-:W-:Y:S02]  /*3530*/  @!P0 ISETP.LT.U32.AND P2, PT, R9, R2, PT ;  /* 0x000000020900820c */ /* 0x008fe40003f41070 */
[----:B------:R-:W-:Y:S02]  /*3540*/  @P0 ISETP.NE.AND P5, PT, R6, RZ, PT ;  /* 0x000000ff0600020c */ /* 0x000fe40003fa5270 */
[----:B------:R-:W-:Y:S02]  /*3550*/  @!P0 PRMT R4, R10, 0x7610, R4 ;  /* 0x000076100a048816 */ /* 0x000fe40000000004 */
[----:B--2---:R-:W-:Y:S02]  /*3560*/  @!P0 ISETP.LT.AND.EX P2, PT, R8, R3, PT, P2 ;  /* 0x000000030800820c */ /* 0x004fe40003f41320 */
[----:B------:R-:W-:Y:S02]  /*3570*/  @P0 SEL R6, R7, R4, !P5 ;  /* 0x0000000407060207 */ /* 0x000fe40006800000 */
[----:B01----:R-:W-:-:S02]  /*3580*/  @!P0 SEL R2, R9, R2, P2 ;  /* 0x0000000209028207 */ /* 0x003fc40001000000 */
[----:B------:R-:W-:Y:S02]  /*3590*/  @!P0 SEL R3, R8, R3, P2 ;  /* 0x0000000308038207 */ /* 0x000fe40001000000 */
[----:B------:R-:W-:Y:S02]  /*35a0*/  @P0 PRMT R4, R6, 0x7610, R4 ;  /* 0x0000761006040816 */ /* 0x000fe40000000004 */
[----:B------:R-:W-:Y:S02]  /*35b0*/  @P0 SEL R2, R9, R2, !P5 ;  /* 0x0000000209020207 */ /* 0x000fe40006800000 */
[----:B------:R-:W-:-:S07]  /*35c0*/  @P0 SEL R3, R8, R3, !P5 ;  /* 0x0000000308030207 */ /* 0x000fce0006800000 */
.L_x_56:
[----:B------:R-:W-:Y:S05]  /*35d0*/  BSYNC.RECONVERGENT B1 ;  /* 0x0000000000017941 */ /* 0x000fea0003800200 */
.L_x_55:
[----:B----4-:R-:W-:Y:S01]  /*35e0*/  LOP3.LUT R7, R4, 0xff, RZ, 0xc0, !PT ;  /* 0x000000ff04077812 */ /* 0x010fe200078ec0ff */
[----:B---3--:R3:W4:Y:S01]  /*35f0*/  SHFL.DOWN PT, R9, R2, 0x8, 0x1f ;  /* 0x09001f0002097f89 */ /* 0x00872200000e0000 */
[----:B------:R-:W-:Y:S03]  /*3600*/  BSSY.RECONVERGENT B1, `(.L_x_57) ;  /* 0x0000012000017945 */ /* 0x000fe60003800200 */
[----:B--2---:R3:W2:Y:S04]  /*3610*/  SHFL.DOWN PT, R8, R3, 0x8, 0x1f ;  /* 0x09001f0003087f89 */ /* 0x0046a800000e0000 */
        /* <DEDUP_REMOVED lines=9> */
[----:B--2---:R-:W-:Y:S02]  /*36b0*/  @!P0 ISETP.LT.AND.EX P2, PT, R8, R3, PT, P2 ;  /* 0x000000030800820c */ /* 0x004fe40003f41320 */
[----:B------:R-:W-:Y:S02]  /*36c0*/  @P0 SEL R6, R7, R4, !P4 ;  /* 0x0000000407060207 */ /* 0x000fe40006000000 */
[----:B-1-3--:R-:W-:-:S02]  /*36d0*/  @!P0 SEL R2, R9, R2, P2 ;  /* 0x0000000209028207 */ /* 0x00afc40001000000 */
[----:B------:R-:W-:Y:S02]  /*36e0*/  @!P0 SEL R3, R8, R3, P2 ;  /* 0x0000000308038207 */ /* 0x000fe40001000000 */
[----:B------:R-:W-:Y:S02]  /*36f0*/  @P0 PRMT R4, R6, 0x7610, R4 ;  /* 0x0000761006040816 */ /* 0x000fe40000000004 */
[----:B------:R-:W-:Y:S02]  /*3700*/  @P0 SEL R2, R9, R2, !P4 ;  /* 0x0000000209020207 */ /* 0x000fe40006000000 */
[----:B------:R-:W-:-:S07]  /*3710*/  @P0 SEL R3, R8, R3, !P4 ;  /* 0x0000000308030207 */ /* 0x000fce0006000000 */
.L_x_58:
[----:B------:R-:W-:Y:S05]  /*3720*/  BSYNC.RECONVERGENT B1 ;  /* 0x0000000000017941 */ /* 0x000fea0003800200 */
.L_x_57:
[----:B0-----:R-:W-:Y:S01]  /*3730*/  LOP3.LUT R7, R4, 0xff, RZ, 0xc0, !PT ;  /* 0x000000ff04077812 */ /* 0x001fe200078ec0ff */
[----:B----4-:R0:W4:Y:S01]  /*3740*/  SHFL.DOWN PT, R9, R2, 0x10, 0x1f ;  /* 0x0a001f0002097f89 */ /* 0x01012200000e0000 */
        /* <DEDUP_REMOVED lines=18> */
.L_x_60:
[----:B------:R-:W-:Y:S05]  /*3870*/  BSYNC.RECONVERGENT B1 ;  /* 0x0000000000017941 */ /* 0x000fea0003800200 */
.L_x_59:
[----:B------:R-:W-:Y:S04]  /*3880*/  BSSY.RECONVERGENT B1, `(.L_x_61) ;  /* 0x000000a000017945 */ /* 0x000fe80003800200 */
[----:B------:R-:W-:Y:S05]  /*3890*/  @P1 BRA `(.L_x_62) ;  /* 0x0000000000201947 */ /* 0x000fea0003800000 */
[----:B--2---:R-:W2:Y:S01]  /*38a0*/  S2R R8, SR_CgaCtaId ;  /* 0x0000000000087919 */ /* 0x004ea20000008800 */
[----:B0-----:R-:W-:Y:S02]  /*38b0*/  MOV R7, 0x400 ;  /* 0x0000040000077802 */ /* 0x001fe40000000f00 */
[----:B------:R-:W-:-:S04]  /*38c0*/  SHF.R.U32.HI R6, RZ, 0x1, R5 ;  /* 0x00000001ff067819 */ /* 0x000fc80000011605 */
[----:B------:R-:W-:Y:S02]  /*38d0*/  LOP3.LUT R6, R6, 0x1f0, RZ, 0xc0, !PT ;  /* 0x000001f006067812 */ /* 0x000fe400078ec0ff */
[----:B--2---:R-:W-:-:S05]  /*38e0*/  LEA R7, R8, R7, 0x18 ;  /* 0x0000000708077211 */ /* 0x004fca00078ec0ff */
[----:B------:R-:W-:-:S05]  /*38f0*/  IMAD.IADD R7, R6, 0x1, R7 ;  /* 0x0000000106077824 */ /* 0x000fca00078e0207 */
[----:B------:R0:W-:Y:S04]  /*3900*/  STS.64 [R7+0x10], R2 ;  /* 0x0000100207007388 */ /* 0x0001e80000000a00 */
[----:B------:R0:W-:Y:S02]  /*3910*/  STS.U8 [R7+0x8], R4 ;  /* 0x0000080407007388 */ /* 0x0001e40000000000 */
.L_x_62:
[----:B------:R-:W-:Y:S05]  /*3920*/  BSYNC.RECONVERGENT B1 ;  /* 0x0000000000017941 */ /* 0x000fea0003800200 */
.L_x_61:
        /* <DEDUP_REMOVED lines=10> */
[----:B------:R-:W3:Y:S04]  /*39d0*/  LDS.64 R12, [UR5+0x30] ;  /* 0x00003005ff0c7984 */ /* 0x000ee80008000a00 */
[----:B------:R-:W3:Y:S04]  /*39e0*/  LDS.U8 R18, [UR5+0x38] ;  /* 0x00003805ff127984 */ /* 0x000ee80008000000 */
[----:B------:R-:W3:Y:S04]  /*39f0*/  LDS.64 R10, [UR5+0x40] ;  /* 0x00004005ff0a7984 */ /* 0x000ee80008000a00 */
[----:B------:R-:W3:Y:S04]  /*3a00*/  LDS.U8 R14, [UR5+0x48] ;  /* 0x00004805ff0e7984 */ /* 0x000ee80008000000 */
[----:B--2-4-:R-:W2:Y:S01]  /*3a10*/  LDS.64 R8, [UR5+0x50] ;  /* 0x00005005ff087984 */ /* 0x014ea20008000a00 */
[----:B-----5:R-:W-:-:S02]  /*3a20*/  ISETP.NE.AND P2, PT, R16, RZ, PT ;  /* 0x000000ff1000720c */ /* 0x020fc40003f45270 */
[----:B0-----:R-:W-:Y:S02]  /*3a30*/  ISETP.LT.U32.AND P0, PT, R6, R2, PT ;  /* 0x000000020600720c */ /* 0x001fe40003f01070 */
[----:B------:R-:W-:Y:S02]  /*3a40*/  @P4 SEL R16, R4, 0x1, !P2 ;  /* 0x0000000104104807 */ /* 0x000fe40005000000 */
[----:B------:R-:W-:Y:S02]  /*3a50*/  ISETP.LT.AND.EX P0, PT, R7, R3, PT, P0 ;  /* 0x000000030700720c */ /* 0x000fe40003f01300 */
[----:B------:R-:W-:Y:S02]  /*3a60*/  LOP3.LUT P3, RZ, R16, 0xff, RZ, 0xc0, !PT ;  /* 0x000000ff10ff7812 */ /* 0x000fe4000786c0ff */
[----:B-1----:R-:W-:-:S03]  /*3a70*/  ISETP.NE.AND P5, PT, R17, RZ, PT ;  /* 0x000000ff1100720c */ /* 0x002fc60003fa5270 */
[C---:B---3--:R-:W-:Y:S02]  /*3a80*/  @P2 SEL R2, R6.reuse, R2, P0 ;  /* 0x0000000206022207 */ /* 0x048fe40000000000 */
        /* <DEDUP_REMOVED lines=17> */
[----:B------:R-:W3:Y:S01]  /*3ba0*/  LDS.64 R4, [UR5+0x70] ;  /* 0x00007005ff047984 */ /* 0x000ee20008000a00 */
        /* <DEDUP_REMOVED lines=8> */
[----:B--2---:R-:W-:Y:S02]  /*3c30*/  ISETP.LT.U32.AND P0, PT, R8, R13, PT ;  /* 0x0000000d0800720c */ /* 0x004fe40003f01070 */
[----:B------:R-:W-:Y:S01]  /*3c40*/  @P5 SEL R14, R18, 0x1, !P3 ;  /* 0x00000001120e5807 */ /* 0x000fe20005800000 */
[----:B------:R-:W2:Y:S01]  /*3c50*/  LDS.64 R2, [UR5+0x80] ;  /* 0x00008005ff027984 */ /* 0x000ea20008000a00 */
        /* <DEDUP_REMOVED lines=16> */
[----:B---3--:R-:W-:Y:S02]  /*3d60*/  ISETP.LT.U32.AND P0, PT, R4, R9, PT ;  /* 0x000000090400720c */ /* 0x008fe40003f01070 */
        /* <DEDUP_REMOVED lines=8> */
[----:B--2---:R-:W-:-:S04]  /*3df0*/  ISETP.LT.U32.AND P0, PT, R2, R7, PT ;  /* 0x000000070200720c */ /* 0x004fc80003f01070 */
[C---:B------:R-:W-:Y:S02]  /*3e00*/  ISETP.LT.AND.EX P0, PT, R3.reuse, R5, PT, P0 ;  /* 0x000000050300720c */ /* 0x040fe40003f01300 */
[----:B------:R-:W-:Y:S02]  /*3e10*/  @P2 SEL R10, R12, 0x1, !P4 ;  /* 0x000000010c0a2807 */ /* 0x000fe40006000000 */
[----:B------:R-:W-:Y:S02]  /*3e20*/  @P4 SEL R7, R2, R7, P0 ;  /* 0x0000000702074207 */ /* 0x000fe40000000000 */
[----:B------:R-:W-:Y:S02]  /*3e30*/  @P4 SEL R5, R3, R5, P0 ;  /* 0x0000000503054207 */ /* 0x000fe40000000000 */
[----:B------:R-:W-:Y:S02]  /*3e40*/  PRMT R4, R10, 0x7610, R4 ;  /* 0x000076100a047816 */ /* 0x000fe40000000004 */
[----:B------:R-:W-:-:S02]  /*3e50*/  SEL R2, R2, R7, !P2 ;  /* 0x0000000702027207 */ /* 0x000fc40005000000 */
[----:B------:R-:W-:-:S07]  /*3e60*/  SEL R3, R3, R5, !P2 ;  /* 0x0000000503037207 */ /* 0x000fce0005000000 */
.L_x_24:
[----:B------:R-:W-:Y:S05]  /*3e70*/  BSYNC.RECONVERGENT B0 ;  /* 0x0000000000007941 */ /* 0x000fea0003800200 */
.L_x_1:
[----:B------:R-:W-:Y:S05]  /*3e80*/  @P1 EXIT ;  /* 0x000000000000194d */ /* 0x000fea0003800000 */
[----:B0-234-:R-:W0:Y:S01]  /*3e90*/  LDC.64 R8, c[0x0][0x3a0] ;  /* 0x0000e800ff087b82 */ /* 0x01de220000000a00 */
[----:B------:R-:W-:Y:S02]  /*3ea0*/  PRMT R7, R4, 0x7610, R7 ;  /* 0x0000761004077816 */ /* 0x000fe40000000007 */
[----:B-1----:R-:W-:Y:S02]  /*3eb0*/  ISETP.NE.AND P1, PT, R0, RZ, PT ;  /* 0x000000ff0000720c */ /* 0x002fe40003f25270 */
[----:B------:R-:W-:-:S03]  /*3ec0*/  LOP3.LUT P2, RZ, R7, 0xff, RZ, 0xc0, !PT ;  /* 0x000000ff07ff7812 */ /* 0x000fc6000784c0ff */
[----:B------:R-:W1:Y:S08]  /*3ed0*/  LDC.64 R4, c[0x0][0x388] ;  /* 0x0000e200ff047b82 */ /* 0x000e700000000a00 */
[----:B------:R-:W-:Y:S02]  /*3ee0*/  @P1 SEL R7, R0, 0x1, !P2 ;  /* 0x0000000100071807 */ /* 0x000fe40005000000 */
[----:B0-----:R-:W-:-:S04]  /*3ef0*/  ISETP.LT.U32.AND P0, PT, R2, R8, PT ;  /* 0x000000080200720c */ /* 0x001fc80003f01070 */
[----:B------:R-:W-:-:S04]  /*3f00*/  ISETP.LT.AND.EX P0, PT, R3, R9, PT, P0 ;  /* 0x000000090300720c */ /* 0x000fc80003f01300 */
[C---:B------:R-:W-:Y:S01]  /*3f10*/  @P2 SEL R8, R2.reuse, R8, P0 ;  /* 0x0000000802082207 */ /* 0x040fe20000000000 */
[----:B-1----:R-:W-:Y:S01]  /*3f20*/  STG.E.U8 desc[UR8][R4.64], R7 ;  /* 0x0000000704007986 */ /* 0x002fe2000c101108 */
[C---:B------:R-:W-:Y:S02]  /*3f30*/  @P2 SEL R9, R3.reuse, R9, P0 ;  /* 0x0000000903092207 */ /* 0x040fe40000000000 */
[----:B------:R-:W-:Y:S02]  /*3f40*/  SEL R2, R2, R8, !P1 ;  /* 0x0000000802027207 */ /* 0x000fe40004800000 */
[----:B------:R-:W-:-:S05]  /*3f50*/  SEL R3, R3, R9, !P1 ;  /* 0x0000000903037207 */ /* 0x000fca0004800000 */
[----:B------:R-:W-:Y:S01]  /*3f60*/  STG.E.64 desc[UR8][R4.64+0x8], R2 ;  /* 0x0000080204007986 */ /* 0x000fe2000c101b08 */
[----:B------:R-:W-:Y:S05]  /*3f70*/  EXIT ;  /* 0x000000000000794d */ /* 0x000fea0003800000 */
.L_x_63:
[----:B------:R-:W-:-:S00]  /*3f80*/  BRA `(.L_x_63) ;  /* 0xfffffffc00fc7947 */ /* 0x000fc0000383ffff */
[----:B------:R-:W-:-:S00]  /*3f90*/  NOP ;  /* 0x0000000000007918 */ /* 0x000fc00000000000 */
        /* <DEDUP_REMOVED lines=14> */
.L_x_1169:


//--------------------- .text._ZN3cub18CUB_300001_SM_10006detail6reduce18DeviceReduceKernelINS2_10policy_hubIN4cuda3std3__45tupleIJblEEEyN6thrust24THRUST_300001_SM_1000_NS8cuda_cub9__find_if7functorIS9_EEE10Policy1000ENSB_12zip_iteratorINS8_IJNSD_26transform_input_iterator_tIbNSB_10device_ptrIdEE17nonZeroComparatorEENSB_17counting_iteratorIlNSB_11use_defaultESP_SP_EEEEEEEySF_S9_NS7_10__identityEEEvT0_PT3_T1_NS0_13GridEvenShareISX_EET2_T4_ --------------------------
	.section	.text._ZN3cub18CUB_300001_SM_10006detail6reduce18DeviceReduceKernelINS2_10policy_hubIN4cuda3std3__45tupleIJblEEEyN6thrust24THRUST_300001_SM_1000_NS8cuda_cub9__find_if7functorIS9_EEE10Policy1000ENSB_12zip_iteratorINS8_IJNSD_26transform_input_iterator_tIbNSB_10device_ptrIdEE17nonZeroComparatorEENSB_17counting_iteratorIlNSB_11use_defaultESP_SP_EEEEEEEySF_S9_NS7_10__identityEEEvT0_PT3_T1_NS0_13GridEvenShareISX_EET2_T4_,"ax",@progbits
	.align	128
        .global         _ZN3cub18CUB_300001_SM_10006detail6reduce18DeviceReduceKernelINS2_10policy_hubIN4cuda3std3__45tupleIJblEEEyN6thrust24THRUST_300001_SM_1000_NS8cuda_cub9__find_if7functorIS9_EEE10Policy1000ENSB_12zip_iteratorINS8_IJNSD_26transform_input_iterator_tIbNSB_10device_ptrIdEE17nonZeroComparatorEENSB_17counting_iteratorIlNSB_11use_defaultESP_SP_EEEEEEEySF_S9_NS7_10__identityEEEvT0_PT3_T1_NS0_13GridEvenShareISX_EET2_T4_
        .type           _ZN3cub18CUB_300001_SM_10006detail6reduce18DeviceReduceKernelINS2_10policy_hubIN4cuda3std3__45tupleIJblEEEyN6thrust24THRUST_300001_SM_1000_NS8cuda_cub9__find_if7functorIS9_EEE10Policy1000ENSB_12zip_iteratorINS8_IJNSD_26transform_input_iterator_tIbNSB_10device_ptrIdEE17nonZeroComparatorEENSB_17counting_iteratorIlNSB_11use_defaultESP_SP_EEEEEEEySF_S9_NS7_10__identityEEEvT0_PT3_T1_NS0_13GridEvenShareISX_EET2_T4_,@function
        .size           _ZN3cub18CUB_300001_SM_10006detail6reduce18DeviceReduceKernelINS2_10policy_hubIN4cuda3std3__45tupleIJblEEEyN6thrust24THRUST_300001_SM_1000_NS8cuda_cub9__find_if7functorIS9_EEE10Policy1000ENSB_12zip_iteratorINS8_IJNSD_26transform_input_iterator_tIbNSB_10device_ptrIdEE17nonZeroComparatorEENSB_17counting_iteratorIlNSB_11use_defaultESP_SP_EEEEEEEySF_S9_NS7_10__identityEEEvT0_PT3_T1_NS0_13GridEvenShareISX_EET2_T4_,(.L_x_1170 - _ZN3cub18CUB_300001_SM_10006detail6reduce18DeviceReduceKernelINS2_10policy_hubIN4cuda3std3__45tupleIJblEEEyN6thrust24THRUST_300001_SM_1000_NS8cuda_cub9__find_if7functorIS9_EEE10Policy1000ENSB_12zip_iteratorINS8_IJNSD_26transform_input_iterator_tIbNSB_10device_ptrIdEE17nonZeroComparatorEENSB_17counting_iteratorIlNSB_11use_defaultESP_SP_EEEEEEEySF_S9_NS7_10__identityEEEvT0_PT3_T1_NS0_13GridEvenShareISX_EET2_T4_)
        .other          _ZN3cub18CUB_300001_SM_10006detail6reduce18DeviceReduceKernelINS2_10policy_hubIN4cuda3std3__45tupleIJblEEEyN6thrust24THRUST_300001_SM_1000_NS8cuda_cub9__find_if7functorIS9_EEE10Policy1000ENSB_12zip_iteratorINS8_IJNSD_26transform_input_iterator_tIbNSB_10device_ptrIdEE17nonZeroComparatorEENSB_17counting_iteratorIlNSB_11use_defaultESP_SP_EEEEEEEySF_S9_NS7_10__identityEEEvT0_PT3_T1_NS0_13GridEvenShareISX_EET2_T4_,@"STO_CUDA_ENTRY STV_DEFAULT"
_ZN3cub18CUB_300001_SM_10006detail6reduce18DeviceReduceKernelINS2_10policy_hubIN4cuda3std3__45tupleIJblEEEyN6thrust24THRUST_300001_SM_1000_NS8cuda_cub9__find_if7functorIS9_EEE10Policy1000ENSB_12zip_iteratorINS8_IJNSD_26transform_input_iterator_tIbNSB_10device_ptrIdEE17nonZeroComparatorEENSB_17counting_iteratorIlNSB_11use_defaultESP_SP_EEEEEEEySF_S9_NS7_10__identityEEEvT0_PT3_T1_NS0_13GridEvenShareISX_EET2_T4_:
.text._ZN3cub18CUB_300001_SM_10006detail6reduce18DeviceReduceKernelINS2_10policy_hubIN4cuda3std3__45tupleIJblEEEyN6thrust24THRUST_300001_SM_1000_NS8cuda_cub9__find_if7functorIS9_EEE10Policy1000ENSB_12zip_iteratorINS8_IJNSD_26transform_input_iterator_tIbNSB_10device_ptrIdEE17nonZeroComparatorEENSB_17counting_iteratorIlNSB_11use_defaultESP_SP_EEEEEEEySF_S9_NS7_10__identityEEEvT0_PT3_T1_NS0_13GridEvenShareISX_EET2_T4_:
[----:B------:R-:W-:Y:S01]  /*0000*/  LDC R1, c[0x0][0x37c] ;  /* 0x0000df00ff017b82 */ /* 0x000fe20000000800 */
[----:B------:R-:W0:Y:S01]  /*0010*/  S2R R0, SR_CTAID.X ;  /* 0x0000000000007919 */ /* 0x000e220000002500 */
[----:B------:R-:W1:Y:S01]  /*0020*/  LDCU.64 UR6, c[0x0][0x3c8] ;  /* 0x00007900ff0677ac */ /* 0x000e620008000a00 */
[----:B------:R-:W-:Y:S01]  /*0030*/  BSSY.RECONVERGENT B0, `(.L_x_64) ;  /* 0x0000594000007945 */ /* 0x000fe20003800200 */
[----:B------:R-:W2:Y:S01]  /*0040*/  LDCU UR5, c[0x0][0x3d0] ;  /* 0x00007a00ff0577ac */ /* 0x000ea20008000800 */
[----:B------:R-:W3:Y:S01]  /*0050*/  LDCU.64 UR10, c[0x0][0x358] ;  /* 0x00006b00ff0a77ac */ /* 0x000ee20008000a00 */
[----:B-1----:R-:W-:Y:S02]  /*0060*/  IMAD.U32 R8, RZ, RZ, UR6 ;  /* 0x00000006ff087e24 */ /* 0x002fe4000f8e00ff */
[----:B------:R-:W-:Y:S01]  /*0070*/  IMAD.U32 R9, RZ, RZ, UR7 ;  /* 0x00000007ff097e24 */ /* 0x000fe2000f8e00ff */
[----:B--2---:R-:W-:-:S04]  /*0080*/  USHF.L.U32 UR5, UR5, 0xa, URZ ;  /* 0x0000000a05057899 */ /* 0x004fc800080006ff */
[----:B------:R-:W-:Y:S01]  /*0090*/  USHF.R.S32.HI UR12, URZ, 0x1f, UR5 ;  /* 0x0000001fff0c7899 */ /* 0x000fe20008011405 */
[----:B0-----:R-:W-:-:S05]  /*00a0*/  IMAD.SHL.U32 R7, R0, 0x400, RZ ;  /* 0x0000040000077824 */ /* 0x001fca00078e00ff */
[----:B------:R-:W-:-:S04]  /*00b0*/  IADD3 R20, P1, PT, -R7, R8, RZ ;  /* 0x0000000807147210 */ /* 0x000fc80007f3e1ff */
[----:B------:R-:W-:Y:S02]  /*00c0*/  ISETP.GT.U32.AND P0, PT, R20, 0x3ff, PT ;  /* 0x000003ff1400780c */ /* 0x000fe40003f04070 */
[----:B------:R-:W-:-:S04]  /*00d0*/  IADD3.X R21, PT, PT, R9, -0x1, RZ, P1, !PT ;  /* 0xffffffff09157810 */ /* 0x000fc80000ffe4ff */
[----:B------:R-:W-:-:S13]  /*00e0*/  ISETP.GT.U32.AND.EX P0, PT, R21, RZ, PT, P0 ;  /* 0x000000ff1500720c */ /* 0x000fda0003f04100 */
[----:B---3--:R-:W-:Y:S05]  /*00f0*/  @P0 BRA `(.L_x_65) ;  /* 0x0000003000480947 */ /* 0x008fea0003800000 */
[----:B------:R-:W0:Y:S01]  /*0100*/  S2R R2, SR_TID.X ;  /* 0x0000000000027919 */ /* 0x000e220000002100 */
[----:B------:R-:W-:Y:S01]  /*0110*/  IMAD.IADD R3, R8, 0x1, -R7 ;  /* 0x0000000108037824 */ /* 0x000fe200078e0a07 */
[----:B------:R-:W-:Y:S01]  /*0120*/  CS2R R26, SRZ ;  /* 0x00000000001a7805 */ /* 0x000fe2000001ff00 */
[----:B------:R-:W1:Y:S01]  /*0130*/  LDCU.64 UR8, c[0x3][URZ] ;  /* 0x00c00000ff0877ac */ /* 0x000e620008000a00 */
[----:B------:R-:W2:Y:S01]  /*0140*/  LDCU.64 UR4, c[0x0][0x380] ;  /* 0x00007000ff0477ac */ /* 0x000ea20008000a00 */
[----:B------:R-:W3:Y:S01]  /*0150*/  LDCU.64 UR6, c[0x0][0x390] ;  /* 0x00007200ff0677ac */ /* 0x000ee20008000a00 */
[----:B0-----:R-:W-:-:S13]  /*0160*/  ISETP.GE.AND P1, PT, R2, R3, PT ;  /* 0x000000030200720c */ /* 0x001fda0003f26270 */
[----:B------:R-:W0:Y:S01]  /*0170*/  @!P1 LDC.64 R4, c[0x0][0x380] ;  /* 0x0000e000ff049b82 */ /* 0x000e220000000a00 */
[----:B------:R-:W-:-:S07]  /*0180*/  @!P1 IMAD.IADD R9, R7, 0x1, R2 ;  /* 0x0000000107099824 */ /* 0x000fce00078e0202 */
[----:B------:R-:W4:Y:S08]  /*0190*/  @!P1 LDC.64 R10, c[0x3][RZ] ;  /* 0x00c00000ff0a9b82 */ /* 0x000f300000000a00 */
[----:B------:R-:W5:Y:S01]  /*01a0*/  @!P1 LDC.64 R12, c[0x0][0x390] ;  /* 0x0000e400ff0c9b82 */ /* 0x000f620000000a00 */
[----:B0-----:R-:W-:-:S06]  /*01b0*/  @!P1 IMAD.WIDE.U32 R4, R9, 0x8, R4 ;  /* 0x0000000809049825 */ /* 0x001fcc00078e0004 */
[----:B------:R-:W4:Y:S01]  /*01c0*/  @!P1 LDG.E.64 R4, desc[UR10][R4.64] ;  /* 0x0000000a04049981 */ /* 0x000f22000c1e1b00 */
[----:B------:R-:W-:Y:S01]  /*01d0*/  IMAD.MOV.U32 R20, RZ, RZ, R2 ;  /* 0x000000ffff147224 */ /* 0x000fe200078e0002 */
[----:B------:R-:W-:Y:S01]  /*01e0*/  BSSY.RECONVERGENT B1, `(.L_x_66) ;  /* 0x0000132000017945 */ /* 0x000fe20003800200 */
[----:B------:R-:W-:-:S05]  /*01f0*/  @!P1 VIADD R20, R2, 0x100 ;  /* 0x0000010002149836 */ /* 0x000fca0000000000 */
[----:B------:R-:W-:Y:S02]  /*0200*/  ISETP.GE.AND P2, PT, R20, R3, PT ;  /* 0x000000031400720c */ /* 0x000fe40003f46270 */
[----:B-----5:R-:W-:-:S05]  /*0210*/  @!P1 IADD3 R26, P3, PT, R9, R12, RZ ;  /* 0x0000000c091a9210 */ /* 0x020fca0007f7e0ff */
[----:B------:R-:W-:Y:S01]  /*0220*/  @!P1 IMAD.X R27, RZ, RZ, R13, P3 ;  /* 0x000000ffff1b9224 */ /* 0x000fe200018e060d */
[----:B----4-:R-:W-:Y:S01]  /*0230*/  @!P1 DSETP.GT.AND P0, PT, |R4|, R10, PT ;  /* 0x0000000a0400922a */ /* 0x010fe20003f04200 */
[----:B------:R-:W-:-:S05]  /*0240*/  PRMT R11, RZ, 0x7610, R11 ;  /* 0x00007610ff0b7816 */ /* 0x000fca000000000b */
[----:B------:R-:W-:-:S04]  /*0250*/  @!P1 SEL R4, RZ, 0x1, !P0 ;  /* 0x00000001ff049807 */ /* 0x000fc80004000000 */
[----:B------:R-:W-:Y:S01]  /*0260*/  @!P1 PRMT R11, R4, 0x7610, R11 ;  /* 0x00007610040b9816 */ /* 0x000fe2000000000b */
[----:B-123--:R-:W-:Y:S06]  /*0270*/  @P2 BRA `(.L_x_67) ;  /* 0x0000001000a02947 */ /* 0x00efec0003800000 */
[----:B------:R-:W-:Y:S01]  /*0280*/  LOP3.LUT R5, RZ, R20, RZ, 0x33, !PT ;  /* 0x00000014ff057212 */ /* 0x000fe200078e33ff */
[----:B------:R-:W-:Y:S04]  /*0290*/  BSSY.RECONVERGENT B2, `(.L_x_68) ;  /* 0x0000095000027945 */ /* 0x000fe80003800200 */
[----:B------:R-:W-:-:S04]  /*02a0*/  IMAD.IADD R4, R5, 0x1, R8 ;  /* 0x0000000105047824 */ /* 0x000fc800078e0208 */
[----:B------:R-:W-:-:S05]  /*02b0*/  IMAD.IADD R5, R4, 0x1, -R7 ;  /* 0x0000000104057824 */ /* 0x000fca00078e0a07 */
[C---:B------:R-:W-:Y:S02]  /*02c0*/  ISETP.GE.U32.AND P0, PT, R5.reuse, 0x700, PT ;  /* 0x000007000500780c */ /* 0x040fe40003f06070 */
[----:B------:R-:W-:-:S04]  /*02d0*/  LEA.HI R5, R5, 0x1, RZ, 0x18 ;  /* 0x0000000105057811 */ /* 0x000fc800078fc0ff */
[----:B------:R-:W-:-:S07]  /*02e0*/  LOP3.LUT R6, R5, 0x7, RZ, 0xc0, !PT ;  /* 0x0000000705067812 */ /* 0x000fce00078ec0ff */
[----:B------:R-:W-:Y:S05]  /*02f0*/  @!P0 BRA `(.L_x_69) ;  /* 0x0000000800388947 */ /* 0x000fea0003800000 */
[----:B------:R-:W-:Y:S01]  /*0300*/  LOP3.LUT R21, R5, 0x1fffff8, RZ, 0xc0, !PT ;  /* 0x01fffff805157812 */ /* 0x000fe200078ec0ff */
[----:B------:R-:W-:Y:S01]  /*0310*/  BSSY.RECONVERGENT B3, `(.L_x_70) ;  /* 0x000008b000037945 */ /* 0x000fe20003800200 */
[----:B------:R-:W-:-:S03]  /*0320*/  VIADD R20, R20, 0x400 ;  /* 0x0000040014147836 */ /* 0x000fc60000000000 */
[----:B------:R-:W-:-:S07]  /*0330*/  IMAD.MOV R21, RZ, RZ, -R21 ;  /* 0x000000ffff157224 */ /* 0x000fce00078e0a15 */
.L_x_71:
[----:B------:R-:W-:-:S05]  /*0340*/  VIADD R8, R20, 0xfffffc00 ;  /* 0xfffffc0014087836 */ /* 0x000fca0000000000 */
[----:B------:R-:W-:-:S04]  /*0350*/  IADD3 R23, P0, PT, R7, R8, RZ ;  /* 0x0000000807177210 */ /* 0x000fc80007f1e0ff */
[----:B------:R-:W-:Y:S02]  /*0360*/  LEA.HI.X.SX32 R28, R8, RZ, 0x1, P0 ;  /* 0x000000ff081c7211 */ /* 0x000fe400000f0eff */
[----:B------:R-:W-:-:S04]  /*0370*/  LEA R12, P0, R23, UR4, 0x3 ;  /* 0x00000004170c7c11 */ /* 0x000fc8000f8018ff */
[----:B------:R-:W-:-:S05]  /*0380*/  LEA.HI.X R13, R23, UR5, R28, 0x3, P0 ;  /* 0x00000005170d7c11 */ /* 0x000fca00080f1c1c */
[----:B------:R-:W2:Y:S04]  /*0390*/  LDG.E.64 R18, desc[UR10][R12.64] ;  /* 0x0000000a0c127981 */ /* 0x000ea8000c1e1b00 */
[----:B------:R-:W3:Y:S04]  /*03a0*/  LDG.E.64 R14, desc[UR10][R12.64+0x800] ;  /* 0x0008000a0c0e7981 */ /* 0x000ee8000c1e1b00 */
[----:B------:R-:W4:Y:S04]  /*03b0*/  LDG.E.64 R8, desc[UR10][R12.64+0x1000] ;  /* 0x0010000a0c087981 */ /* 0x000f28000c1e1b00 */
[----:B------:R-:W5:Y:S01]  /*03c0*/  LDG.E.64 R16, desc[UR10][R12.64+0x1800] ;  /* 0x0018000a0c107981 */ /* 0x000f62000c1e1b00 */
[----:B------:R-:W-:-:S03]  /*03d0*/  PRMT R22, R11, 0x7610, R22 ;  /* 0x000076100b167816 */ /* 0x000fc60000000016 */
[----:B------:R-:W5:Y:S01]  /*03e0*/  LDG.E.64 R10, desc[UR10][R12.64+0x2000] ;  /* 0x0020000a0c0a7981 */ /* 0x000f62000c1e1b00 */
[----:B------:R-:W-:Y:S01]  /*03f0*/  LOP3.LUT P2, RZ, R22, 0xff, RZ, 0xc0, !PT ;  /* 0x000000ff16ff7812 */ /* 0x000fe2000784c0ff */
[----:B--2---:R-:W-:-:S12]  /*0400*/  DSETP.GT.AND P1, PT, |R18|, UR8, PT ;  /* 0x0000000812007e2a */ /* 0x004fd8000bf24200 */
[----:B------:R-:W-:Y:S01]  /*0410*/  DSETP.GT.AND P5, PT, |R18|, UR8, P2 ;  /* 0x0000000812007e2a */ /* 0x000fe200097a4200 */
[----:B------:R-:W-:-:S04]  /*0420*/  IADD3 R19, P0, PT, R23, UR6, RZ ;  /* 0x0000000617137c10 */ /* 0x000fc8000ff1e0ff */
[----:B------:R-:W-:Y:S02]  /*0430*/  IADD3.X R28, PT, PT, R28, UR7, RZ, P0, !PT ;  /* 0x000000071c1c7c10 */ /* 0x000fe400087fe4ff */
[----:B------:R-:W-:-:S04]  /*0440*/  ISETP.LT.U32.AND P0, PT, R19, R26, PT ;  /* 0x0000001a1300720c */ /* 0x000fc80003f01070 */
[----:B------:R-:W-:-:S04]  /*0450*/  ISETP.LT.AND.EX P0, PT, R28, R27, PT, P0 ;  /* 0x0000001b1c00720c */ /* 0x000fc80003f01300 */
[CC--:B------:R-:W-:Y:S02]  /*0460*/  SEL R24, R19.reuse, R26.reuse, P0 ;  /* 0x0000001a13187207 */ /* 0x0c0fe40000000000 */
[----:B------:R-:W-:Y:S02]  /*0470*/  @!P5 SEL R24, R19, R26, !P2 ;  /* 0x0000001a1318d207 */ /* 0x000fe40005000000 */
[----:B------:R-:W2:Y:S01]  /*0480*/  LDG.E.64 R18, desc[UR10][R12.64+0x2800] ;  /* 0x0028000a0c127981 */ /* 0x000ea2000c1e1b00 */
[----:B------:R-:W-:-:S04]  /*0490*/  @!P2 SEL R22, RZ, 0x1, !P1 ;  /* 0x00000001ff16a807 */ /* 0x000fc80004800000 */
[----:B------:R-:W-:Y:S01]  /*04a0*/  SEL R26, R22, 0x1, !P5 ;  /* 0x00000001161a7807 */ /* 0x000fe20006800000 */
[----:B---3--:R-:W-:Y:S01]  /*04b0*/  DSETP.GT.AND P1, PT, |R14|, UR8, PT ;  /* 0x000000080e007e2a */ /* 0x008fe2000bf24200 */
[----:B------:R-:W3:Y:S02]  /*04c0*/  LDG.E.64 R22, desc[UR10][R12.64+0x3800] ;  /* 0x0038000a0c167981 */ /* 0x000ee4000c1e1b00 */
[----:B------:R-:W-:-:S13]  /*04d0*/  LOP3.LUT P3, RZ, R26, 0xff, RZ, 0xc0, !PT ;  /* 0x000000ff1aff7812 */ /* 0x000fda000786c0ff */
[----:B------:R-:W-:Y:S01]  /*04e0*/  DSETP.GT.AND P4, PT, |R14|, UR8, P3 ;  /* 0x000000080e007e2a */ /* 0x000fe20009f84200 */
[----:B------:R0:W3:Y:S01]  /*04f0*/  LDG.E.64 R14, desc[UR10][R12.64+0x3000] ;  /* 0x0030000a0c0e7981 */ /* 0x0000e2000c1e1b00 */
[----:B------:R-:W-:-:S04]  /*0500*/  @!P3 SEL R26, RZ, 0x1, !P1 ;  /* 0x00000001ff1ab807 */ /* 0x000fc80004800000 */
[----:B------:R-:W-:-:S04]  /*0510*/  SEL R26, R26, 0x1, !P4 ;  /* 0x000000011a1a7807 */ /* 0x000fc80006000000 */
[----:B------:R-:W-:Y:S02]  /*0520*/  LOP3.LUT P1, RZ, R26, 0xff, RZ, 0xc0, !PT ;  /* 0x000000ff1aff7812 */ /* 0x000fe4000782c0ff */
[CC--:B------:R-:W-:Y:S02]  /*0530*/  SEL R25, R28.reuse, R27.reuse, P0 ;  /* 0x0000001b1c197207 */ /* 0x0c0fe40000000000 */
[----:B------:R-:W-:Y:S01]  /*0540*/  @!P5 SEL R25, R28, R27, !P2 ;  /* 0x0000001b1c19d207 */ /* 0x000fe20005000000 */
[----:B----4-:R-:W-:Y:S01]  /*0550*/  DSETP.GT.AND P5, PT, |R8|, UR8, PT ;  /* 0x0000000808007e2a */ /* 0x010fe2000bfa4200 */
[----:B------:R-:W-:-:S07]  /*0560*/  VIADD R28, R20, 0xfffffd00 ;  /* 0xfffffd00141c7836 */ /* 0x000fce0000000000 */
[----:B------:R-:W-:Y:S01]  /*0570*/  DSETP.GT.AND P2, PT, |R8|, UR8, P1 ;  /* 0x0000000808007e2a */ /* 0x000fe20008f44200 */
[----:B------:R-:W-:Y:S02]  /*0580*/  @!P1 SEL R26, RZ, 0x1, !P5 ;  /* 0x00000001ff1a9807 */ /* 0x000fe40006800000 */
[----:B------:R-:W-:Y:S02]  /*0590*/  SHF.R.S32.HI R8, RZ, 0x1f, R28 ;  /* 0x0000001fff087819 */ /* 0x000fe4000001141c */
[----:B------:R-:W-:Y:S02]  /*05a0*/  IADD3 R27, P0, P6, R28, UR6, R7 ;  /* 0x000000061c1b7c10 */ /* 0x000fe4000fe1e007 */
[----:B------:R-:W-:Y:S02]  /*05b0*/  SEL R26, R26, 0x1, !P2 ;  /* 0x000000011a1a7807 */ /* 0x000fe40005000000 */
[----:B------:R-:W-:Y:S02]  /*05c0*/  IADD3.X R28, PT, PT, R8, UR7, RZ, P0, P6 ;  /* 0x00000007081c7c10 */ /* 0x000fe400087ec4ff */
[----:B------:R-:W-:-:S02]  /*05d0*/  ISETP.LT.U32.AND P0, PT, R27, R24, PT ;  /* 0x000000181b00720c */ /* 0x000fc40003f01070 */
[----:B------:R-:W-:Y:S02]  /*05e0*/  LOP3.LUT P5, RZ, R26, 0xff, RZ, 0xc0, !PT ;  /* 0x000000ff1aff7812 */ /* 0x000fe400078ac0ff */
[----:B------:R-:W-:-:S04]  /*05f0*/  ISETP.LT.AND.EX P0, PT, R28, R25, PT, P0 ;  /* 0x000000191c00720c */ /* 0x000fc80003f01300 */
[CC--:B------:R-:W-:Y:S02]  /*0600*/  SEL R9, R27.reuse, R24.reuse, P0 ;  /* 0x000000181b097207 */ /* 0x0c0fe40000000000 */
[-C--:B------:R-:W-:Y:S01]  /*0610*/  SEL R8, R28, R25.reuse, P0 ;  /* 0x000000191c087207 */ /* 0x080fe20000000000 */
[C---:B-----5:R-:W-:Y:S01]  /*0620*/  DSETP.GT.AND P0, PT, |R16|.reuse, UR8, PT ;  /* 0x0000000810007e2a */ /* 0x060fe2000bf04200 */
[----:B------:R-:W-:Y:S01]  /*0630*/  @!P4 SEL R9, R27, R24, !P3 ;  /* 0x000000181b09c207 */ /* 0x000fe20005800000 */
[----:B0-----:R-:W-:Y:S01]  /*0640*/  VIADD R12, R20, 0xfffffe00 ;  /* 0xfffffe00140c7836 */ /* 0x001fe20000000000 */
[----:B------:R-:W-:Y:S01]  /*0650*/  @!P4 SEL R8, R28, R25, !P3 ;  /* 0x000000191c08c207 */ /* 0x000fe20005800000 */
[----:B------:R-:W-:Y:S02]  /*0660*/  DSETP.GT.AND P3, PT, |R16|, UR8, P5 ;  /* 0x0000000810007e2a */ /* 0x000fe4000af64200 */
[----:B------:R-:W-:Y:S02]  /*0670*/  @!P5 SEL R26, RZ, 0x1, !P0 ;  /* 0x00000001ff1ad807 */ /* 0x000fe40004000000 */
[----:B------:R-:W-:-:S02]  /*0680*/  SHF.R.S32.HI R13, RZ, 0x1f, R12 ;  /* 0x0000001fff0d7819 */ /* 0x000fc4000001140c */
[----:B------:R-:W-:Y:S02]  /*0690*/  IADD3 R24, P4, P6, R12, UR6, R7 ;  /* 0x000000060c187c10 */ /* 0x000fe4000fe9e007 */
[----:B------:R-:W-:Y:S02]  /*06a0*/  SEL R26, R26, 0x1, !P3 ;  /* 0x000000011a1a7807 */ /* 0x000fe40005800000 */
[----:B------:R-:W-:Y:S02]  /*06b0*/  IADD3.X R13, PT, PT, R13, UR7, RZ, P4, P6 ;  /* 0x000000070d0d7c10 */ /* 0x000fe4000a7ec4ff */
[----:B------:R-:W-:Y:S02]  /*06c0*/  ISETP.LT.U32.AND P0, PT, R24, R9, PT ;  /* 0x000000091800720c */ /* 0x000fe40003f01070 */
[----:B------:R-:W-:Y:S02]  /*06d0*/  LOP3.LUT P4, RZ, R26, 0xff, RZ, 0xc0, !PT ;  /* 0x000000ff1aff7812 */ /* 0x000fe4000788c0ff */
[----:B------:R-:W-:-:S04]  /*06e0*/  ISETP.LT.AND.EX P0, PT, R13, R8, PT, P0 ;  /* 0x000000080d00720c */ /* 0x000fc80003f01300 */
[CC--:B------:R-:W-:Y:S02]  /*06f0*/  SEL R12, R24.reuse, R9.reuse, P0 ;  /* 0x00000009180c7207 */ /* 0x0c0fe40000000000 */
[CC--:B------:R-:W-:Y:S01]  /*0700*/  SEL R17, R13.reuse, R8.reuse, P0 ;  /* 0x000000080d117207 */ /* 0x0c0fe20000000000 */
[C---:B------:R-:W-:Y:S01]  /*0710*/  DSETP.GT.AND P0, PT, |R10|.reuse, UR8, PT ;  /* 0x000000080a007e2a */ /* 0x040fe2000bf04200 */
[----:B------:R-:W-:Y:S01]  /*0720*/  @!P2 SEL R12, R24, R9, !P1 ;  /* 0x00000009180ca207 */ /* 0x000fe20004800000 */
[----:B------:R-:W-:Y:S01]  /*0730*/  VIADD R16, R20, 0xffffff00 ;  /* 0xffffff0014107836 */ /* 0x000fe20000000000 */
        /* <DEDUP_REMOVED lines=11> */
[CC--:B------:R-:W-:Y:S02]  /*07f0*/  SEL R10, R8.reuse, R17.reuse, P0 ;  /* 0x00000011080a7207 */ /* 0x0c0fe40000000000 */
[----:B------:R-:W-:Y:S02]  /*0800*/  @!P3 SEL R9, R13, R12, !P5 ;  /* 0x0000000c0d09b207 */ /* 0x000fe40006800000 */
[----:B------:R-:W-:Y:S02]  /*0810*/  @!P3 SEL R10, R8, R17, !P5 ;  /* 0x00000011080ab207 */ /* 0x000fe40006800000 */
[----:B------:R-:W-:Y:S02]  /*0820*/  SHF.R.S32.HI R8, RZ, 0x1f, R20 ;  /* 0x0000001fff087819 */ /* 0x000fe40000011414 */
[----:B------:R-:W-:-:S04]  /*0830*/  IADD3 R24, P0, P6, R20, UR6, R7 ;  /* 0x0000000614187c10 */ /* 0x000fc8000fe1e007 */
[----:B------:R-:W-:Y:S02]  /*0840*/  IADD3.X R17, PT, PT, R8, UR7, RZ, P0, P6 ;  /* 0x0000000708117c10 */ /* 0x000fe400087ec4ff */
[----:B------:R-:W-:Y:S01]  /*0850*/  ISETP.LT.U32.AND P0, PT, R24, R9, PT ;  /* 0x000000091800720c */ /* 0x000fe20003f01070 */
[----:B------:R-:W-:-:S03]  /*0860*/  VIADD R12, R20, 0x100 ;  /* 0x00000100140c7836 */ /* 0x000fc60000000000 */
[CC--:B------:R-:W-:Y:S02]  /*0870*/  ISETP.LT.AND.EX P0, PT, R17.reuse, R10.reuse, PT, P0 ;  /* 0x0000000a1100720c */ /* 0x0c0fe40003f01300 */
[----:B------:R-:W-:Y:S02]  /*0880*/  SHF.R.S32.HI R11, RZ, 0x1f, R12 ;  /* 0x0000001fff0b7819 */ /* 0x000fe4000001140c */
[-C--:B------:R-:W-:Y:S02]  /*0890*/  SEL R16, R24, R9.reuse, P0 ;  /* 0x0000000918107207 */ /* 0x080fe40000000000 */
[----:B------:R-:W-:Y:S02]  /*08a0*/  SEL R8, R17, R10, P0 ;  /* 0x0000000a11087207 */ /* 0x000fe40000000000 */
[----:B------:R-:W-:Y:S02]  /*08b0*/  IADD3 R13, P0, P6, R12, UR6, R7 ;  /* 0x000000060c0d7c10 */ /* 0x000fe4000fe1e007 */
[----:B------:R-:W-:-:S02]  /*08c0*/  @!P1 SEL R16, R24, R9, !P4 ;  /* 0x0000000918109207 */ /* 0x000fc40006000000 */
[----:B------:R-:W-:Y:S01]  /*08d0*/  @!P1 SEL R8, R17, R10, !P4 ;  /* 0x0000000a11089207 */ /* 0x000fe20006000000 */
[----:B------:R-:W-:Y:S02]  /*08e0*/  VIADD R10, R20, 0x200 ;  /* 0x00000200140a7836 */ /* 0x000fe40000000000 */
[----:B------:R-:W-:Y:S01]  /*08f0*/  VIADD R21, R21, 0x8 ;  /* 0x0000000815157836 */ /* 0x000fe20000000000 */
[C---:B--2---:R-:W-:Y:S02]  /*0900*/  DSETP.GT.AND P5, PT, |R18|.reuse, UR8, PT ;  /* 0x0000000812007e2a */ /* 0x044fe4000bfa4200 */
[----:B------:R-:W-:-:S04]  /*0910*/  DSETP.GT.AND P3, PT, |R18|, UR8, P2 ;  /* 0x0000000812007e2a */ /* 0x000fc80009764200 */
[----:B------:R-:W-:-:S04]  /*0920*/  @!P2 SEL R26, RZ, 0x1, !P5 ;  /* 0x00000001ff1aa807 */ /* 0x000fc80006800000 */
[----:B------:R-:W-:-:S04]  /*0930*/  SEL R26, R26, 0x1, !P3 ;  /* 0x000000011a1a7807 */ /* 0x000fc80005800000 */
[----:B------:R-:W-:Y:S02]  /*0940*/  LOP3.LUT P5, RZ, R26, 0xff, RZ, 0xc0, !PT ;  /* 0x000000ff1aff7812 */ /* 0x000fe400078ac0ff */
[----:B------:R-:W-:Y:S02]  /*0950*/  IADD3.X R19, PT, PT, R11, UR7, RZ, P0, P6 ;  /* 0x000000070b137c10 */ /* 0x000fe400087ec4ff */
[----:B------:R-:W-:-:S04]  /*0960*/  ISETP.LT.U32.AND P0, PT, R13, R16, PT ;  /* 0x000000100d00720c */ /* 0x000fc80003f01070 */
[----:B------:R-:W-:Y:S01]  /*0970*/  ISETP.LT.AND.EX P0, PT, R19, R8, PT, P0 ;  /* 0x000000081300720c */ /* 0x000fe20003f01300 */
[----:B---3--:R-:W-:-:S04]  /*0980*/  DSETP.GT.AND P4, PT, |R14|, UR8, PT ;  /* 0x000000080e007e2a */ /* 0x008fc8000bf84200 */
[----:B------:R-:W-:Y:S01]  /*0990*/  DSETP.GT.AND P1, PT, |R14|, UR8, P5 ;  /* 0x000000080e007e2a */ /* 0x000fe2000af24200 */
[----:B------:R-:W-:Y:S02]  /*09a0*/  SEL R17, R19, R8, P0 ;  /* 0x0000000813117207 */ /* 0x000fe40000000000 */
[CC--:B------:R-:W-:Y:S02]  /*09b0*/  SEL R15, R13.reuse, R16.reuse, P0 ;  /* 0x000000100d0f7207 */ /* 0x0c0fe40000000000 */
[----:B------:R-:W-:Y:S02]  /*09c0*/  @!P5 SEL R26, RZ, 0x1, !P4 ;  /* 0x00000001ff1ad807 */ /* 0x000fe40006000000 */
[----:B------:R-:W-:Y:S02]  /*09d0*/  SHF.R.S32.HI R11, RZ, 0x1f, R10 ;  /* 0x0000001fff0b7819 */ /* 0x000fe4000001140a */
[----:B------:R-:W-:Y:S02]  /*09e0*/  IADD3 R12, P0, P4, R10, UR6, R7 ;  /* 0x000000060a0c7c10 */ /* 0x000fe4000fc1e007 */
[----:B------:R-:W-:-:S02]  /*09f0*/  @!P3 SEL R15, R13, R16, !P2 ;  /* 0x000000100d0fb207 */ /* 0x000fc40005000000 */
[----:B------:R-:W-:Y:S02]  /*0a00*/  SEL R9, R26, 0x1, !P1 ;  /* 0x000000011a097807 */ /* 0x000fe40004800000 */
[----:B------:R-:W-:Y:S02]  /*0a10*/  IADD3.X R14, PT, PT, R11, UR7, RZ, P0, P4 ;  /* 0x000000070b0e7c10 */ /* 0x000fe400087e84ff */
[----:B------:R-:W-:Y:S02]  /*0a20*/  @!P3 SEL R17, R19, R8, !P2 ;  /* 0x000000081311b207 */ /* 0x000fe40005000000 */
[----:B------:R-:W-:Y:S01]  /*0a30*/  ISETP.LT.U32.AND P0, PT, R12, R15, PT ;  /* 0x0000000f0c00720c */ /* 0x000fe20003f01070 */
[----:B------:R-:W-:Y:S01]  /*0a40*/  VIADD R8, R20, 0x300 ;  /* 0x0000030014087836 */ /* 0x000fe20000000000 */
[----:B------:R-:W-:Y:S02]  /*0a50*/  LOP3.LUT P2, RZ, R9, 0xff, RZ, 0xc0, !PT ;  /* 0x000000ff09ff7812 */ /* 0x000fe4000784c0ff */
[----:B------:R-:W-:-:S02]  /*0a60*/  ISETP.LT.AND.EX P0, PT, R14, R17, PT, P0 ;  /* 0x000000110e00720c */ /* 0x000fc40003f01300 */
[----:B------:R-:W-:Y:S02]  /*0a70*/  SHF.R.S32.HI R10, RZ, 0x1f, R8 ;  /* 0x0000001fff0a7819 */ /* 0x000fe40000011408 */
[----:B------:R-:W-:Y:S02]  /*0a80*/  SEL R11, R12, R15, P0 ;  /* 0x0000000f0c0b7207 */ /* 0x000fe40000000000 */
[----:B------:R-:W-:Y:S02]  /*0a90*/  SEL R13, R14, R17, P0 ;  /* 0x000000110e0d7207 */ /* 0x000fe40000000000 */
[----:B------:R-:W-:Y:S02]  /*0aa0*/  IADD3 R8, P0, P3, R8, UR6, R7 ;  /* 0x0000000608087c10 */ /* 0x000fe4000fb1e007 */
[----:B------:R-:W-:Y:S02]  /*0ab0*/  @!P1 SEL R11, R12, R15, !P5 ;  /* 0x0000000f0c0b9207 */ /* 0x000fe40006800000 */
[----:B------:R-:W-:Y:S01]  /*0ac0*/  @!P1 SEL R13, R14, R17, !P5 ;  /* 0x000000110e0d9207 */ /* 0x000fe20006800000 */
[C---:B------:R-:W-:Y:S01]  /*0ad0*/  DSETP.GT.AND P1, PT, |R22|.reuse, UR8, P2 ;  /* 0x0000000816007e2a */ /* 0x040fe20009724200 */
[----:B------:R-:W-:Y:S01]  /*0ae0*/  IADD3.X R10, PT, PT, R10, UR7, RZ, P0, P3 ;  /* 0x000000070a0a7c10 */ /* 0x000fe200087e64ff */
[----:B------:R-:W-:Y:S01]  /*0af0*/  DSETP.GT.AND P3, PT, |R22|, UR8, PT ;  /* 0x0000000816007e2a */ /* 0x000fe2000bf64200 */
[----:B------:R-:W-:-:S02]  /*0b00*/  ISETP.NE.AND P4, PT, R21, RZ, PT ;  /* 0x000000ff1500720c */ /* 0x000fc40003f85270 */
[----:B------:R-:W-:-:S03]  /*0b10*/  ISETP.LT.U32.AND P0, PT, R8, R11, PT ;  /* 0x0000000b0800720c */ /* 0x000fc60003f01070 */
[----:B------:R-:W-:Y:S02]  /*0b20*/  @!P2 SEL R9, RZ, 0x1, !P3 ;  /* 0x00000001ff09a807 */ /* 0x000fe40005800000 */
[----:B------:R-:W-:Y:S02]  /*0b30*/  ISETP.LT.AND.EX P0, PT, R10, R13, PT, P0 ;  /* 0x0000000d0a00720c */ /* 0x000fe40003f01300 */
[----:B------:R-:W-:Y:S02]  /*0b40*/  SEL R9, R9, 0x1, !P1 ;  /* 0x0000000109097807 */ /* 0x000fe40004800000 */
[----:B------:R-:W-:Y:S01]  /*0b50*/  SEL R26, R8, R11, P0 ;  /* 0x0000000b081a7207 */ /* 0x000fe20000000000 */
[----:B------:R-:W-:Y:S01]  /*0b60*/  VIADD R20, R20, 0x800 ;  /* 0x0000080014147836 */ /* 0x000fe20000000000 */
[----:B------:R-:W-:Y:S02]  /*0b70*/  SEL R27, R10, R13, P0 ;  /* 0x0000000d0a1b7207 */ /* 0x000fe40000000000 */
[----:B------:R-:W-:-:S02]  /*0b80*/  @!P1 SEL R26, R8, R11, !P2 ;  /* 0x0000000b081a9207 */ /* 0x000fc40005000000 */
[----:B------:R-:W-:Y:S02]  /*0b90*/  @!P1 SEL R27, R10, R13, !P2 ;  /* 0x0000000d0a1b9207 */ /* 0x000fe40005000000 */
[----:B------:R-:W-:Y:S01]  /*0ba0*/  PRMT R11, R9, 0x7610, R11 ;  /* 0x00007610090b7816 */ /* 0x000fe2000000000b */
[----:B------:R-:W-:Y:S06]  /*0bb0*/  @P4 BRA `(.L_x_71) ;  /* 0xfffffff400e04947 */ /* 0x000fec000383ffff */
[----:B------:R-:W-:Y:S05]  /*0bc0*/  BSYNC.RECONVERGENT B3 ;  /* 0x0000000000037941 */ /* 0x000fea0003800200 */
.L_x_70:
[----:B------:R-:W-:-:S07]  /*0bd0*/  VIADD R20, R20, 0xfffffc00 ;  /* 0xfffffc0014147836 */ /* 0x000fce0000000000 */
.L_x_69:
[----:B------:R-:W-:Y:S05]  /*0be0*/  BSYNC.RECONVERGENT B2 ;  /* 0x0000000000027941 */ /* 0x000fea0003800200 */
.L_x_68:
[----:B------:R-:W-:-:S13]  /*0bf0*/  ISETP.NE.AND P0, PT, R6, RZ, PT ;  /* 0x000000ff0600720c */ /* 0x000fda0003f05270 */
[----:B------:R-:W-:Y:S05]  /*0c00*/  @!P0 BRA `(.L_x_67) ;  /* 0x00000008003c8947 */ /* 0x000fea0003800000 */
[----:B------:R-:W-:Y:S01]  /*0c10*/  ISETP.GE.U32.AND P0, PT, R6, 0x4, PT ;  /* 0x000000040600780c */ /* 0x000fe20003f06070 */
[----:B------:R-:W-:Y:S01]  /*0c20*/  BSSY.RECONVERGENT B2, `(.L_x_72) ;  /* 0x0000049000027945 */ /* 0x000fe20003800200 */
[----:B------:R-:W-:-:S11]  /*0c30*/  LOP3.LUT P1, R5, R5, 0x3, RZ, 0xc0, !PT ;  /* 0x0000000305057812 */ /* 0x000fd6000782c0ff */
[----:B------:R-:W-:Y:S05]  /*0c40*/  @!P0 BRA `(.L_x_73) ;  /* 0x0000000400188947 */ /* 0x000fea0003800000 */
[----:B------:R-:W0:Y:S01]  /*0c50*/  LDCU.64 UR12, c[0x0][0x380] ;  /* 0x00007000ff0c77ac */ /* 0x000e220008000a00 */
[----:B------:R-:W-:Y:S01]  /*0c60*/  IADD3 R6, P0, PT, R7, R20, RZ ;  /* 0x0000001407067210 */ /* 0x000fe20007f1e0ff */
[----:B------:R-:W1:Y:S03]  /*0c70*/  LDCU.64 UR14, c[0x3][URZ] ;  /* 0x00c00000ff0e77ac */ /* 0x000e660008000a00 */
[----:B------:R-:W-:Y:S02]  /*0c80*/  LEA.HI.X.SX32 R21, R20, RZ, 0x1, P0 ;  /* 0x000000ff14157211 */ /* 0x000fe400000f0eff */
[----:B0-----:R-:W-:-:S04]  /*0c90*/  LEA R18, P0, R6, UR12, 0x3 ;  /* 0x0000000c06127c11 */ /* 0x001fc8000f8018ff */
[----:B------:R-:W-:Y:S01]  /*0ca0*/  LEA.HI.X R19, R6, UR13, R21, 0x3, P0 ;  /* 0x0000000d06137c11 */ /* 0x000fe200080f1c15 */
[----:B------:R-:W0:Y:S04]  /*0cb0*/  LDCU.64 UR12, c[0x0][0x390] ;  /* 0x00007200ff0c77ac */ /* 0x000e280008000a00 */
[----:B------:R-:W1:Y:S04]  /*0cc0*/  LDG.E.64 R16, desc[UR10][R18.64] ;  /* 0x0000000a12107981 */ /* 0x000e68000c1e1b00 */
[----:B------:R-:W2:Y:S04]  /*0cd0*/  LDG.E.64 R8, desc[UR10][R18.64+0x800] ;  /* 0x0008000a12087981 */ /* 0x000ea8000c1e1b00 */
[----:B------:R-:W3:Y:S04]  /*0ce0*/  LDG.E.64 R12, desc[UR10][R18.64+0x1000] ;  /* 0x0010000a120c7981 */ /* 0x000ee8000c1e1b00 */
[----:B------:R4:W5:Y:S01]  /*0cf0*/  LDG.E.64 R14, desc[UR10][R18.64+0x1800] ;  /* 0x0018000a120e7981 */ /* 0x000962000c1e1b00 */
[----:B------:R-:W-:Y:S01]  /*0d00*/  LOP3.LUT P3, RZ, R11, 0xff, RZ, 0xc0, !PT ;  /* 0x000000ff0bff7812 */ /* 0x000fe2000786c0ff */
[----:B-1----:R-:W-:-:S12]  /*0d10*/  DSETP.GT.AND P0, PT, |R16|, UR14, PT ;  /* 0x0000000e10007e2a */ /* 0x002fd8000bf04200 */
[----:B------:R-:W-:Y:S02]  /*0d20*/  DSETP.GT.AND P4, PT, |R16|, UR14, P3 ;  /* 0x0000000e10007e2a */ /* 0x000fe40009f84200 */
[----:B--2---:R-:W-:Y:S01]  /*0d30*/  DSETP.GT.AND P5, PT, |R8|, UR14, PT ;  /* 0x0000000e08007e2a */ /* 0x004fe2000bfa4200 */
[----:B------:R-:W-:Y:S02]  /*0d40*/  @!P3 SEL R11, RZ, 0x1, !P0 ;  /* 0x00000001ff0bb807 */ /* 0x000fe40004000000 */
[----:B0-----:R-:W-:Y:S01]  /*0d50*/  IADD3 R17, P0, PT, R6, UR12, RZ ;  /* 0x0000000c06117c10 */ /* 0x001fe2000ff1e0ff */
[----:B------:R-:W-:Y:S01]  /*0d60*/  VIADD R6, R20, 0x100 ;  /* 0x0000010014067836 */ /* 0x000fe20000000000 */
[----:B------:R-:W-:Y:S02]  /*0d70*/  SEL R11, R11, 0x1, !P4 ;  /* 0x000000010b0b7807 */ /* 0x000fe40006000000 */
[----:B------:R-:W-:Y:S02]  /*0d80*/  IADD3.X R10, PT, PT, R21, UR13, RZ, P0, !PT ;  /* 0x0000000d150a7c10 */ /* 0x000fe400087fe4ff */
[----:B------:R-:W-:-:S02]  /*0d90*/  LOP3.LUT P2, RZ, R11, 0xff, RZ, 0xc0, !PT ;  /* 0x000000ff0bff7812 */ /* 0x000fc4000784c0ff */
[----:B------:R-:W-:-:S04]  /*0da0*/  ISETP.LT.U32.AND P0, PT, R17, R26, PT ;  /* 0x0000001a1100720c */ /* 0x000fc80003f01070 */
[----:B------:R-:W-:-:S04]  /*0db0*/  ISETP.LT.AND.EX P0, PT, R10, R27, PT, P0 ;  /* 0x0000001b0a00720c */ /* 0x000fc80003f01300 */
[CC--:B----4-:R-:W-:Y:S02]  /*0dc0*/  SEL R18, R17.reuse, R26.reuse, P0 ;  /* 0x0000001a11127207 */ /* 0x0d0fe40000000000 */
[CC--:B------:R-:W-:Y:S01]  /*0dd0*/  SEL R21, R10.reuse, R27.reuse, P0 ;  /* 0x0000001b0a157207 */ /* 0x0c0fe20000000000 */
[----:B------:R-:W-:Y:S01]  /*0de0*/  DSETP.GT.AND P6, PT, |R8|, UR14, P2 ;  /* 0x0000000e08007e2a */ /* 0x000fe200097c4200 */
[----:B------:R-:W-:Y:S02]  /*0df0*/  @!P2 SEL R11, RZ, 0x1, !P5 ;  /* 0x00000001ff0ba807 */ /* 0x000fe40006800000 */
[----:B------:R-:W-:Y:S02]  /*0e00*/  @!P4 SEL R18, R17, R26, !P3 ;  /* 0x0000001a1112c207 */ /* 0x000fe40005800000 */
[----:B------:R-:W-:Y:S02]  /*0e10*/  @!P4 SEL R21, R10, R27, !P3 ;  /* 0x0000001b0a15c207 */ /* 0x000fe40005800000 */
[----:B------:R-:W-:-:S02]  /*0e20*/  SEL R11, R11, 0x1, !P6 ;  /* 0x000000010b0b7807 */ /* 0x000fc40007000000 */
[----:B------:R-:W-:Y:S02]  /*0e30*/  IADD3 R9, P0, P4, R6, UR12, R7 ;  /* 0x0000000c06097c10 */ /* 0x000fe4000fc1e007 */
[----:B------:R-:W-:Y:S02]  /*0e40*/  LOP3.LUT P3, RZ, R11, 0xff, RZ, 0xc0, !PT ;  /* 0x000000ff0bff7812 */ /* 0x000fe4000786c0ff */
[----:B------:R-:W-:Y:S01]  /*0e50*/  SHF.R.S32.HI R8, RZ, 0x1f, R6 ;  /* 0x0000001fff087819 */ /* 0x000fe20000011406 */
[----:B------:R-:W-:-:S03]  /*0e60*/  VIADD R6, R20, 0x200 ;  /* 0x0000020014067836 */ /* 0x000fc60000000000 */
[----:B------:R-:W-:Y:S01]  /*0e70*/  IADD3.X R16, PT, PT, R8, UR13, RZ, P0, P4 ;  /* 0x0000000d08107c10 */ /* 0x000fe200087e84ff */
[C---:B---3--:R-:W-:Y:S01]  /*0e80*/  DSETP.GT.AND P4, PT, |R12|.reuse, UR14, PT ;  /* 0x0000000e0c007e2a */ /* 0x048fe2000bf84200 */
[CC--:B------:R-:W-:Y:S02]  /*0e90*/  ISETP.LT.U32.AND P0, PT, R9.reuse, R18.reuse, PT ;  /* 0x000000120900720c */ /* 0x0c0fe40003f01070 */
[----:B------:R-:W-:Y:S02]  /*0ea0*/  SHF.R.S32.HI R8, RZ, 0x1f, R6 ;  /* 0x0000001fff087819 */ /* 0x000fe40000011406 */
[----:B------:R-:W-:Y:S01]  /*0eb0*/  ISETP.LT.AND.EX P0, PT, R16, R21, PT, P0 ;  /* 0x000000151000720c */ /* 0x000fe20003f01300 */
[----:B------:R-:W-:Y:S01]  /*0ec0*/  DSETP.GT.AND P5, PT, |R12|, UR14, P3 ;  /* 0x0000000e0c007e2a */ /* 0x000fe20009fa4200 */
[----:B------:R-:W-:Y:S02]  /*0ed0*/  @!P3 SEL R11, RZ, 0x1, !P4 ;  /* 0x00000001ff0bb807 */ /* 0x000fe40006000000 */
[----:B------:R-:W-:-:S02]  /*0ee0*/  SEL R17, R9, R18, P0 ;  /* 0x0000001209117207 */ /* 0x000fc40000000000 */
[-C--:B------:R-:W-:Y:S02]  /*0ef0*/  SEL R19, R16, R21.reuse, P0 ;  /* 0x0000001510137207 */ /* 0x080fe40000000000 */
[----:B------:R-:W-:Y:S01]  /*0f00*/  IADD3 R10, P0, P4, R6, UR12, R7 ;  /* 0x0000000c060a7c10 */ /* 0x000fe2000fc1e007 */
[C---:B------:R-:W-:Y:S01]  /*0f10*/  VIADD R6, R20.reuse, 0x300 ;  /* 0x0000030014067836 */ /* 0x040fe20000000000 */
[----:B------:R-:W-:Y:S01]  /*0f20*/  SEL R11, R11, 0x1, !P5 ;  /* 0x000000010b0b7807 */ /* 0x000fe20006800000 */
[----:B------:R-:W-:Y:S01]  /*0f30*/  VIADD R20, R20, 0x400 ;  /* 0x0000040014147836 */ /* 0x000fe20000000000 */
[----:B------:R-:W-:Y:S02]  /*0f40*/  @!P6 SEL R17, R9, R18, !P2 ;  /* 0x000000120911e207 */ /* 0x000fe40005000000 */
[----:B------:R-:W-:Y:S02]  /*0f50*/  @!P6 SEL R19, R16, R21, !P2 ;  /* 0x000000151013e207 */ /* 0x000fe40005000000 */
[----:B------:R-:W-:-:S02]  /*0f60*/  IADD3.X R12, PT, PT, R8, UR13, RZ, P0, P4 ;  /* 0x0000000d080c7c10 */ /* 0x000fc400087e84ff */
[----:B------:R-:W-:Y:S02]  /*0f70*/  LOP3.LUT P2, RZ, R11, 0xff, RZ, 0xc0, !PT ;  /* 0x000000ff0bff7812 */ /* 0x000fe4000784c0ff */
[----:B------:R-:W-:Y:S02]  /*0f80*/  ISETP.LT.U32.AND P0, PT, R10, R17, PT ;  /* 0x000000110a00720c */ /* 0x000fe40003f01070 */
[----:B------:R-:W-:Y:S02]  /*0f90*/  SHF.R.S32.HI R8, RZ, 0x1f, R6 ;  /* 0x0000001fff087819 */ /* 0x000fe40000011406 */
[----:B------:R-:W-:-:S04]  /*0fa0*/  ISETP.LT.AND.EX P0, PT, R12, R19, PT, P0 ;  /* 0x000000130c00720c */ /* 0x000fc80003f01300 */
[----:B------:R-:W-:Y:S02]  /*0fb0*/  SEL R9, R10, R17, P0 ;  /* 0x000000110a097207 */ /* 0x000fe40000000000 */
[----:B------:R-:W-:Y:S02]  /*0fc0*/  SEL R13, R12, R19, P0 ;  /* 0x000000130c0d7207 */ /* 0x000fe40000000000 */
[----:B------:R-:W-:Y:S02]  /*0fd0*/  IADD3 R6, P0, P4, R6, UR12, R7 ;  /* 0x0000000c06067c10 */ /* 0x000fe4000fc1e007 */
[----:B------:R-:W-:Y:S02]  /*0fe0*/  @!P5 SEL R9, R10, R17, !P3 ;  /* 0x000000110a09d207 */ /* 0x000fe40005800000 */
[----:B------:R-:W-:Y:S01]  /*0ff0*/  @!P5 SEL R13, R12, R19, !P3 ;  /* 0x000000130c0dd207 */ /* 0x000fe20005800000 */
[C---:B-----5:R-:W-:Y:S01]  /*1000*/  DSETP.GT.AND P3, PT, |R14|.reuse, UR14, P2 ;  /* 0x0000000e0e007e2a */ /* 0x060fe20009764200 */
[----:B------:R-:W-:Y:S01]  /*1010*/  IADD3.X R8, PT, PT, R8, UR13, RZ, P0, P4 ;  /* 0x0000000d08087c10 */ /* 0x000fe200087e84ff */
[----:B------:R-:W-:Y:S01]  /*1020*/  DSETP.GT.AND P4, PT, |R14|, UR14, PT ;  /* 0x0000000e0e007e2a */ /* 0x000fe2000bf84200 */
[----:B------:R-:W-:-:S04]  /*1030*/  ISETP.LT.U32.AND P0, PT, R6, R9, PT ;  /* 0x000000090600720c */ /* 0x000fc80003f01070 */
[----:B------:R-:W-:Y:S02]  /*1040*/  ISETP.LT.AND.EX P0, PT, R8, R13, PT, P0 ;  /* 0x0000000d0800720c */ /* 0x000fe40003f01300 */
[----:B------:R-:W-:Y:S02]  /*1050*/  @!P2 SEL R11, RZ, 0x1, !P4 ;  /* 0x00000001ff0ba807 */ /* 0x000fe40006000000 */
[----:B------:R-:W-:Y:S02]  /*1060*/  SEL R26, R6, R9, P0 ;  /* 0x00000009061a7207 */ /* 0x000fe40000000000 */
[----:B------:R-:W-:Y:S02]  /*1070*/  SEL R27, R8, R13, P0 ;  /* 0x0000000d081b7207 */ /* 0x000fe40000000000 */
[----:B------:R-:W-:Y:S02]  /*1080*/  SEL R11, R11, 0x1, !P3 ;  /* 0x000000010b0b7807 */ /* 0x000fe40005800000 */
[----:B------:R-:W-:-:S02]  /*1090*/  @!P3 SEL R26, R6, R9, !P2 ;  /* 0x00000009061ab207 */ /* 0x000fc40005000000 */
[----:B------:R-:W-:-:S07]  /*10a0*/  @!P3 SEL R27, R8, R13, !P2 ;  /* 0x0000000d081bb207 */ /* 0x000fce0005000000 */
.L_x_73:
[----:B------:R-:W-:Y:S05]  /*10b0*/  BSYNC.RECONVERGENT B2 ;  /* 0x0000000000027941 */ /* 0x000fea0003800200 */
.L_x_72:
[----:B------:R-:W-:Y:S05]  /*10c0*/  @!P1 BRA `(.L_x_67) ;  /* 0x00000004000c9947 */ /* 0x000fea0003800000 */
[----:B------:R-:W-:Y:S01]  /*10d0*/  ISETP.NE.AND P0, PT, R5, 0x1, PT ;  /* 0x000000010500780c */ /* 0x000fe20003f05270 */
[----:B------:R-:W-:Y:S01]  /*10e0*/  BSSY.RECONVERGENT B2, `(.L_x_74) ;  /* 0x0000029000027945 */ /* 0x000fe20003800200 */
[----:B------:R-:W-:-:S11]  /*10f0*/  LOP3.LUT P1, RZ, R4, 0x100, RZ, 0xc0, !PT ;  /* 0x0000010004ff7812 */ /* 0x000fd6000782c0ff */
        /* <DEDUP_REMOVED lines=9> */
[----:B------:R2:W3:Y:S01]  /*1190*/  LDG.E.64 R4, desc[UR10][R8.64+0x800] ;  /* 0x0008000a08047981 */ /* 0x0004e2000c1e1b00 */
[----:B------:R-:W-:Y:S01]  /*11a0*/  LOP3.LUT P3, RZ, R11, 0xff, RZ, 0xc0, !PT ;  /* 0x000000ff0bff7812 */ /* 0x000fe2000786c0ff */
[----:B------:R-:W-:-:S02]  /*11b0*/  VIADD R10, R20, 0x100 ;  /* 0x00000100140a7836 */ /* 0x000fc40000000000 */
[----:B------:R-:W-:-:S03]  /*11c0*/  VIADD R20, R20, 0x200 ;  /* 0x0000020014147836 */ /* 0x000fc60000000000 */
[----:B------:R-:W-:Y:S01]  /*11d0*/  SHF.R.S32.HI R12, RZ, 0x1f, R10 ;  /* 0x0000001fff0c7819 */ /* 0x000fe2000001140a */
[----:B-1----:R-:W-:-:S06]  /*11e0*/  DSETP.GT.AND P0, PT, |R14|, UR14, PT ;  /* 0x0000000e0e007e2a */ /* 0x002fcc000bf04200 */
[----:B------:R-:W-:Y:S01]  /*11f0*/  DSETP.GT.AND P4, PT, |R14|, UR14, P3 ;  /* 0x0000000e0e007e2a */ /* 0x000fe20009f84200 */
[----:B------:R-:W-:Y:S02]  /*1200*/  @!P3 SEL R11, RZ, 0x1, !P0 ;  /* 0x00000001ff0bb807 */ /* 0x000fe40004000000 */
[----:B0-----:R-:W-:-:S03]  /*1210*/  IADD3 R15, P0, PT, R6, UR12, RZ ;  /* 0x0000000c060f7c10 */ /* 0x001fc6000ff1e0ff */
[----:B------:R-:W-:Y:S02]  /*1220*/  SEL R11, R11, 0x1, !P4 ;  /* 0x000000010b0b7807 */ /* 0x000fe40006000000 */
[----:B------:R-:W-:Y:S02]  /*1230*/  IADD3.X R6, PT, PT, R13, UR13, RZ, P0, !PT ;  /* 0x0000000d0d067c10 */ /* 0x000fe400087fe4ff */
[----:B------:R-:W-:Y:S02]  /*1240*/  LOP3.LUT P2, RZ, R11, 0xff, RZ, 0xc0, !PT ;  /* 0x000000ff0bff7812 */ /* 0x000fe4000784c0ff */
[----:B------:R-:W-:-:S04]  /*1250*/  ISETP.LT.U32.AND P0, PT, R15, R26, PT ;  /* 0x0000001a0f00720c */ /* 0x000fc80003f01070 */
[----:B------:R-:W-:-:S04]  /*1260*/  ISETP.LT.AND.EX P0, PT, R6, R27, PT, P0 ;  /* 0x0000001b0600720c */ /* 0x000fc80003f01300 */
[CC--:B--2---:R-:W-:Y:S02]  /*1270*/  SEL R8, R15.reuse, R26.reuse, P0 ;  /* 0x0000001a0f087207 */ /* 0x0c4fe40000000000 */
[CC--:B------:R-:W-:Y:S02]  /*1280*/  SEL R9, R6.reuse, R27.reuse, P0 ;  /* 0x0000001b06097207 */ /* 0x0c0fe40000000000 */
[----:B------:R-:W-:Y:S02]  /*1290*/  @!P4 SEL R8, R15, R26, !P3 ;  /* 0x0000001a0f08c207 */ /* 0x000fe40005800000 */
[----:B------:R-:W-:Y:S01]  /*12a0*/  @!P4 SEL R9, R6, R27, !P3 ;  /* 0x0000001b0609c207 */ /* 0x000fe20005800000 */
[C---:B---3--:R-:W-:Y:S01]  /*12b0*/  DSETP.GT.AND P3, PT, |R4|.reuse, UR14, P2 ;  /* 0x0000000e04007e2a */ /* 0x048fe20009764200 */
[----:B------:R-:W-:Y:S01]  /*12c0*/  IADD3 R13, P0, P5, R10, UR12, R7 ;  /* 0x0000000c0a0d7c10 */ /* 0x000fe2000fd1e007 */
[----:B------:R-:W-:-:S03]  /*12d0*/  DSETP.GT.AND P4, PT, |R4|, UR14, PT ;  /* 0x0000000e04007e2a */ /* 0x000fc6000bf84200 */
[----:B------:R-:W-:Y:S02]  /*12e0*/  IADD3.X R12, PT, PT, R12, UR13, RZ, P0, P5 ;  /* 0x0000000d0c0c7c10 */ /* 0x000fe400087ea4ff */
[-C--:B------:R-:W-:Y:S02]  /*12f0*/  ISETP.LT.U32.AND P0, PT, R13, R8.reuse, PT ;  /* 0x000000080d00720c */ /* 0x080fe40003f01070 */
[----:B------:R-:W-:Y:S02]  /*1300*/  @!P2 SEL R11, RZ, 0x1, !P4 ;  /* 0x00000001ff0ba807 */ /* 0x000fe40006000000 */
[----:B------:R-:W-:Y:S02]  /*1310*/  ISETP.LT.AND.EX P0, PT, R12, R9, PT, P0 ;  /* 0x000000090c00720c */ /* 0x000fe40003f01300 */
[----:B------:R-:W-:Y:S02]  /*1320*/  SEL R11, R11, 0x1, !P3 ;  /* 0x000000010b0b7807 */ /* 0x000fe40005800000 */
[----:B------:R-:W-:-:S02]  /*1330*/  SEL R26, R13, R8, P0 ;  /* 0x000000080d1a7207 */ /* 0x000fc40000000000 */
[CC--:B------:R-:W-:Y:S02]  /*1340*/  SEL R27, R12.reuse, R9.reuse, P0 ;  /* 0x000000090c1b7207 */ /* 0x0c0fe40000000000 */
[----:B------:R-:W-:Y:S02]  /*1350*/  @!P3 SEL R26, R13, R8, !P2 ;  /* 0x000000080d1ab207 */ /* 0x000fe40005000000 */
[----:B------:R-:W-:-:S07]  /*1360*/  @!P3 SEL R27, R12, R9, !P2 ;  /* 0x000000090c1bb207 */ /* 0x000fce0005000000 */
.L_x_75:
[----:B------:R-:W-:Y:S05]  /*1370*/  BSYNC.RECONVERGENT B2 ;  /* 0x0000000000027941 */ /* 0x000fea0003800200 */
.L_x_74:
[----:B------:R-:W-:Y:S05]  /*1380*/  @P1 BRA `(.L_x_67) ;  /* 0x00000000005c1947 */ /* 0x000fea0003800000 */
[----:B------:R-:W0:Y:S01]  /*1390*/  LDCU.64 UR12, c[0x0][0x380] ;  /* 0x00007000ff0c77ac */ /* 0x000e220008000a00 */
[----:B------:R-:W-:Y:S01]  /*13a0*/  IADD3 R7, P0, PT, R7, R20, RZ ;  /* 0x0000001407077210 */ /* 0x000fe20007f1e0ff */
[----:B------:R-:W1:Y:S03]  /*13b0*/  LDCU.64 UR14, c[0x3][URZ] ;  /* 0x00c00000ff0e77ac */ /* 0x000e660008000a00 */
[----:B------:R-:W-:Y:S02]  /*13c0*/  LEA.HI.X.SX32 R8, R20, RZ, 0x1, P0 ;  /* 0x000000ff14087211 */ /* 0x000fe400000f0eff */
[----:B0-----:R-:W-:-:S04]  /*13d0*/  LEA R4, P0, R7, UR12, 0x3 ;  /* 0x0000000c07047c11 */ /* 0x001fc8000f8018ff */
[----:B------:R-:W-:Y:S01]  /*13e0*/  LEA.HI.X R5, R7, UR13, R8, 0x3, P0 ;  /* 0x0000000d07057c11 */ /* 0x000fe200080f1c08 */
[----:B------:R-:W0:Y:S05]  /*13f0*/  LDCU.64 UR12, c[0x0][0x390] ;  /* 0x00007200ff0c77ac */ /* 0x000e2a0008000a00 */
[----:B------:R-:W1:Y:S01]  /*1400*/  LDG.E.64 R4, desc[UR10][R4.64] ;  /* 0x0000000a04047981 */ /* 0x000e62000c1e1b00 */
[----:B------:R-:W-:Y:S02]  /*1410*/  LOP3.LUT P3, RZ, R11, 0xff, RZ, 0xc0, !PT ;  /* 0x000000ff0bff7812 */ /* 0x000fe4000786c0ff */
[----:B0-----:R-:W-:-:S04]  /*1420*/  IADD3 R7, P0, PT, R7, UR12, RZ ;  /* 0x0000000c07077c10 */ /* 0x001fc8000ff1e0ff */
[----:B------:R-:W-:Y:S02]  /*1430*/  IADD3.X R8, PT, PT, R8, UR13, RZ, P0, !PT ;  /* 0x0000000d08087c10 */ /* 0x000fe400087fe4ff */
[----:B------:R-:W-:-:S04]  /*1440*/  ISETP.LT.U32.AND P0, PT, R7, R26, PT ;  /* 0x0000001a0700720c */ /* 0x000fc80003f01070 */
[----:B------:R-:W-:-:S04]  /*1450*/  ISETP.LT.AND.EX P0, PT, R8, R27, PT, P0 ;  /* 0x0000001b0800720c */ /* 0x000fc80003f01300 */
[----:B------:R-:W-:Y:S01]  /*1460*/  SEL R6, R7, R26, P0 ;  /* 0x0000001a07067207 */ /* 0x000fe20000000000 */
[C---:B-1----:R-:W-:Y:S02]  /*1470*/  DSETP.GT.AND P2, PT, |R4|.reuse, UR14, P3 ;  /* 0x0000000e04007e2a */ /* 0x042fe40009f44200 */
[----:B------:R-:W-:Y:S01]  /*1480*/  DSETP.GT.AND P1, PT, |R4|, UR14, PT ;  /* 0x0000000e04007e2a */ /* 0x000fe2000bf24200 */
[----:B------:R-:W-:-:S05]  /*1490*/  SEL R4, R8, R27, P0 ;  /* 0x0000001b08047207 */ /* 0x000fca0000000000 */
[----:B------:R-:W-:-:S04]  /*14a0*/  @!P3 SEL R11, RZ, 0x1, !P1 ;  /* 0x00000001ff0bb807 */ /* 0x000fc80004800000 */
[----:B------:R-:W-:Y:S02]  /*14b0*/  SEL R11, R11, 0x1, !P2 ;  /* 0x000000010b0b7807 */ /* 0x000fe40005000000 */
[----:B------:R-:W-:Y:S02]  /*14c0*/  @!P2 SEL R6, R7, R26, !P3 ;  /* 0x0000001a0706a207 */ /* 0x000fe40005800000 */
[----:B------:R-:W-:-:S03]  /*14d0*/  @!P2 SEL R4, R8, R27, !P3 ;  /* 0x0000001b0804a207 */ /* 0x000fc60005800000 */
[----:B------:R-:W-:Y:S02]  /*14e0*/  IMAD.MOV.U32 R26, RZ, RZ, R6 ;  /* 0x000000ffff1a7224 */ /* 0x000fe400078e0006 */
[----:B------:R-:W-:-:S07]  /*14f0*/  IMAD.MOV.U32 R27, RZ, RZ, R4 ;  /* 0x000000ffff1b7224 */ /* 0x000fce00078e0004 */
.L_x_67:
[----:B------:R-:W-:Y:S05]  /*1500*/  BSYNC.RECONVERGENT B1 ;  /* 0x0000000000017941 */ /* 0x000fea0003800200 */
.L_x_66:
[----:B------:R-:W-:-:S13]  /*1510*/  ISETP.GE.AND P0, PT, R3, 0x100, PT ;  /* 0x000001000300780c */ /* 0x000fda0003f06270 */
[----:B------:R-:W-:Y:S05]  /*1520*/  @!P0 BRA `(.L_x_76) ;  /* 0x0000000c003c8947 */ /* 0x000fea0003800000 */
[----:B------:R-:W0:Y:S01]  /*1530*/  S2R R7, SR_LANEID ;  /* 0x0000000000077919 */ /* 0x000e220000000000 */
[----:B------:R-:W-:Y:S01]  /*1540*/  LOP3.LUT R3, R11, 0xff, RZ, 0xc0, !PT ;  /* 0x000000ff0b037812 */ /* 0x000fe200078ec0ff */
[----:B------:R-:W-:Y:S01]  /*1550*/  BSSY.RECONVERGENT B1, `(.L_x_77) ;  /* 0x0000016000017945 */ /* 0x000fe20003800200 */
[----:B------:R1:W2:Y:S04]  /*1560*/  SHFL.DOWN PT, R5, R26, 0x1, 0x1f ;  /* 0x08201f001a057f89 */ /* 0x0002a800000e0000 */
[----:B------:R1:W3:Y:S04]  /*1570*/  SHFL.DOWN PT, R6, R27, 0x1, 0x1f ;  /* 0x08201f001b067f89 */ /* 0x0002e800000e0000 */
[----:B------:R1:W4:Y:S01]  /*1580*/  SHFL.DOWN PT, R4, R3, 0x1, 0x1f ;  /* 0x08201f0003047f89 */ /* 0x00032200000e0000 */
        /* <DEDUP_REMOVED lines=8> */
[-C--:B------:R-:W-:Y:S02]  /*1610*/  @!P0 ISETP.LT.U32.AND P1, PT, R5, R26.reuse, PT ;  /* 0x0000001a0500820c */ /* 0x080fe40003f21070 */
[----:B------:R-:W-:Y:S02]  /*1620*/  @P0 ISETP.NE.AND P4, PT, R3, RZ, PT ;  /* 0x000000ff0300020c */ /* 0x000fe40003f85270 */
[----:B------:R-:W-:Y:S02]  /*1630*/  @!P0 PRMT R11, R8, 0x7610, R11 ;  /* 0x00007610080b8816 */ /* 0x000fe4000000000b */
[----:B------:R-:W-:Y:S02]  /*1640*/  @!P0 ISETP.LT.AND.EX P1, PT, R6, R27, PT, P1 ;  /* 0x0000001b0600820c */ /* 0x000fe40003f21310 */
[----:B------:R-:W-:Y:S02]  /*1650*/  @P0 SEL R3, R4, R11, !P4 ;  /* 0x0000000b04030207 */ /* 0x000fe40006000000 */
[----:B------:R-:W-:-:S02]  /*1660*/  @!P0 SEL R26, R5, R26, P1 ;  /* 0x0000001a051a8207 */ /* 0x000fc40000800000 */
[C---:B------:R-:W-:Y:S02]  /*1670*/  @!P0 SEL R27, R6.reuse, R27, P1 ;  /* 0x0000001b061b8207 */ /* 0x040fe40000800000 */
[----:B------:R-:W-:Y:S02]  /*1680*/  @P0 PRMT R11, R3, 0x7610, R11 ;  /* 0x00007610030b0816 */ /* 0x000fe4000000000b */
[----:B------:R-:W-:Y:S02]  /*1690*/  @P0 SEL R26, R5, R26, !P4 ;  /* 0x0000001a051a0207 */ /* 0x000fe40006000000 */
[----:B------:R-:W-:-:S07]  /*16a0*/  @P0 SEL R27, R6, R27, !P4 ;  /* 0x0000001b061b0207 */ /* 0x000fce0006000000 */
.L_x_78:
[----:B------:R-:W-:Y:S05]  /*16b0*/  BSYNC.RECONVERGENT B1 ;  /* 0x0000000000017941 */ /* 0x000fea0003800200 */
.L_x_77:
        /* <DEDUP_REMOVED lines=13> */
[-C--:B-1----:R-:W-:Y:S02]  /*1790*/  @!P0 ISETP.LT.U32.AND P3, PT, R5, R26.reuse, PT ;  /* 0x0000001a0500820c */ /* 0x082fe40003f61070 */
[----:B------:R-:W-:Y:S02]  /*17a0*/  @P0 ISETP.NE.AND P6, PT, R3, RZ, PT ;  /* 0x000000ff0300020c */ /* 0x000fe40003fc5270 */
[----:B------:R-:W-:Y:S02]  /*17b0*/  @!P0 PRMT R11, R7, 0x7610, R11 ;  /* 0x00007610070b8816 */ /* 0x000fe4000000000b */
[----:B--2---:R-:W-:Y:S02]  /*17c0*/  @!P0 ISETP.LT.AND.EX P3, PT, R6, R27, PT, P3 ;  /* 0x0000001b0600820c */ /* 0x004fe40003f61330 */
[----:B------:R-:W-:Y:S02]  /*17d0*/  @P0 SEL R3, R4, R11, !P6 ;  /* 0x0000000b04030207 */ /* 0x000fe40007000000 */
[----:B0-----:R-:W-:-:S02]  /*17e0*/  @!P0 SEL R26, R5, R26, P3 ;  /* 0x0000001a051a8207 */ /* 0x001fc40001800000 */
[C---:B------:R-:W-:Y:S02]  /*17f0*/  @!P0 SEL R27, R6.reuse, R27, P3 ;  /* 0x0000001b061b8207 */ /* 0x040fe40001800000 */
[----:B------:R-:W-:Y:S02]  /*1800*/  @P0 PRMT R11, R3, 0x7610, R11 ;  /* 0x00007610030b0816 */ /* 0x000fe4000000000b */
[----:B------:R-:W-:Y:S02]  /*1810*/  @P0 SEL R26, R5, R26, !P6 ;  /* 0x0000001a051a0207 */ /* 0x000fe40007000000 */
[----:B------:R-:W-:-:S07]  /*1820*/  @P0 SEL R27, R6, R27, !P6 ;  /* 0x0000001b061b0207 */ /* 0x000fce0007000000 */
.L_x_80:
[----:B------:R-:W-:Y:S05]  /*1830*/  BSYNC.RECONVERGENT B1 ;  /* 0x0000000000017941 */ /* 0x000fea0003800200 */
.L_x_79:
        /* <DEDUP_REMOVED lines=10> */
[-C--:B---3--:R-:W-:Y:S02]  /*18e0*/  @!P0 ISETP.LT.U32.AND P2, PT, R5, R26.reuse, PT ;  /* 0x0000001a0500820c */ /* 0x088fe40003f41070 */
[----:B------:R-:W-:Y:S02]  /*18f0*/  @P0 ISETP.NE.AND P3, PT, R3, RZ, PT ;  /* 0x000000ff0300020c */ /* 0x000fe40003f65270 */
[----:B------:R-:W-:Y:S02]  /*1900*/  @!P0 PRMT R11, R7, 0x7610, R11 ;  /* 0x00007610070b8816 */ /* 0x000fe4000000000b */
[----:B--2---:R-:W-:Y:S02]  /*1910*/  @!P0 ISETP.LT.AND.EX P2, PT, R6, R27, PT, P2 ;  /* 0x0000001b0600820c */ /* 0x004fe40003f41320 */
[----:B------:R-:W-:Y:S02]  /*1920*/  @P0 SEL R3, R4, R11, !P3 ;  /* 0x0000000b04030207 */ /* 0x000fe40005800000 */
[----:B01----:R-:W-:-:S02]  /*1930*/  @!P0 SEL R26, R5, R26, P2 ;  /* 0x0000001a051a8207 */ /* 0x003fc40001000000 */
[C---:B------:R-:W-:Y:S02]  /*1940*/  @!P0 SEL R27, R6.reuse, R27, P2 ;  /* 0x0000001b061b8207 */ /* 0x040fe40001000000 */
[----:B------:R-:W-:Y:S02]  /*1950*/  @P0 PRMT R11, R3, 0x7610, R11 ;  /* 0x00007610030b0816 */ /* 0x000fe4000000000b */
[----:B------:R-:W-:Y:S02]  /*1960*/  @P0 SEL R26, R5, R26, !P3 ;  /* 0x0000001a051a0207 */ /* 0x000fe40005800000 */
[----:B------:R-:W-:-:S07]  /*1970*/  @P0 SEL R27, R6, R27, !P3 ;  /* 0x0000001b061b0207 */ /* 0x000fce0005800000 */
.L_x_82:
[----:B------:R-:W-:Y:S05]  /*1980*/  BSYNC.RECONVERGENT B1 ;  /* 0x0000000000017941 */ /* 0x000fea0003800200 */
.L_x_81:
        /* <DEDUP_REMOVED lines=10> */
[-C--:B----4-:R-:W-:Y:S02]  /*1a30*/  @!P0 ISETP.LT.U32.AND P2, PT, R5, R26.reuse, PT ;  /* 0x0000001a0500820c */ /* 0x090fe40003f41070 */
[----:B------:R-:W-:Y:S02]  /*1a40*/  @P0 ISETP.NE.AND P3, PT, R3, RZ, PT ;  /* 0x000000ff0300020c */ /* 0x000fe40003f65270 */
[----:B------:R-:W-:Y:S02]  /*1a50*/  @!P0 PRMT R11, R7, 0x7610, R11 ;  /* 0x00007610070b8816 */ /* 0x000fe4000000000b */
[----:B--2---:R-:W-:Y:S02]  /*1a60*/  @!P0 ISETP.LT.AND.EX P2, PT, R6, R27, PT, P2 ;  /* 0x0000001b0600820c */ /* 0x004fe40003f41320 */
[----:B------:R-:W-:Y:S02]  /*1a70*/  @P0 SEL R3, R4, R11, !P3 ;  /* 0x0000000b04030207 */ /* 0x000fe40005800000 */
[----:B-1-3--:R-:W-:-:S02]  /*1a80*/  @!P0 SEL R26, R5, R26, P2 ;  /* 0x0000001a051a8207 */ /* 0x00afc40001000000 */
[C---:B------:R-:W-:Y:S02]  /*1a90*/  @!P0 SEL R27, R6.reuse, R27, P2 ;  /* 0x0000001b061b8207 */ /* 0x040fe40001000000 */
[----:B------:R-:W-:Y:S02]  /*1aa0*/  @P0 PRMT R11, R3, 0x7610, R11 ;  /* 0x00007610030b0816 */ /* 0x000fe4000000000b */
[----:B------:R-:W-:Y:S02]  /*1ab0*/  @P0 SEL R26, R5, R26, !P3 ;  /* 0x0000001a051a0207 */ /* 0x000fe40005800000 */
[----:B------:R-:W-:-:S07]  /*1ac0*/  @P0 SEL R27, R6, R27, !P3 ;  /* 0x0000001b061b0207 */ /* 0x000fce0005800000 */
.L_x_84:
[----:B------:R-:W-:Y:S05]  /*1ad0*/  BSYNC.RECONVERGENT B1 ;  /* 0x0000000000017941 */ /* 0x000fea0003800200 */
.L_x_83:
        /* <DEDUP_REMOVED lines=20> */
.L_x_86:
[----:B------:R-:W-:Y:S05]  /*1c20*/  BSYNC.RECONVERGENT B1 ;  /* 0x0000000000017941 */ /* 0x000fea0003800200 */
.L_x_85:
[----:B------:R-:W-:Y:S04]  /*1c30*/  BSSY.RECONVERGENT B1, `(.L_x_87) ;  /* 0x000000a000017945 */ /* 0x000fe80003800200 */
[----:B------:R-:W-:Y:S05]  /*1c40*/  @P1 BRA `(.L_x_88) ;  /* 0x0000000000201947 */ /* 0x000fea0003800000 */
[----:B----4-:R-:W4:Y:S01]  /*1c50*/  S2R R5, SR_CgaCtaId ;  /* 0x0000000000057919 */ /* 0x010f220000008800 */
[----:B0-----:R-:W-:Y:S02]  /*1c60*/  MOV R4, 0x400 ;  /* 0x0000040000047802 */ /* 0x001fe40000000f00 */
[----:B------:R-:W-:-:S04]  /*1c70*/  SHF.R.U32.HI R3, RZ, 0x1, R2 ;  /* 0x00000001ff037819 */ /* 0x000fc80000011602 */
[----:B------:R-:W-:Y:S02]  /*1c80*/  LOP3.LUT R3, R3, 0x1f0, RZ, 0xc0, !PT ;  /* 0x000001f003037812 */ /* 0x000fe400078ec0ff */
[----:B----4-:R-:W-:-:S05]  /*1c90*/  LEA R4, R5, R4, 0x18 ;  /* 0x0000000405047211 */ /* 0x010fca00078ec0ff */
[----:B------:R-:W-:-:S05]  /*1ca0*/  IMAD.IADD R3, R3, 0x1, R4 ;  /* 0x0000000103037824 */ /* 0x000fca00078e0204 */
[----:B------:R0:W-:Y:S04]  /*1cb0*/  STS.64 [R3+0x10], R26 ;  /* 0x0000101a03007388 */ /* 0x0001e80000000a00 */
[----:B------:R0:W-:Y:S02]  /*1cc0*/  STS.U8 [R3+0x8], R11 ;  /* 0x0000080b03007388 */ /* 0x0001e40000000000 */
.L_x_88:
[----:B------:R-:W-:Y:S05]  /*1cd0*/  BSYNC.RECONVERGENT B1 ;  /* 0x0000000000017941 */ /* 0x000fea0003800200 */
.L_x_87:
        /* <DEDUP_REMOVED lines=8> */
[----:B------:R-:W1:Y:S04]  /*1d60*/  LDS.64 R8, [UR4+0x20] ;  /* 0x00002004ff087984 */ /* 0x000e680008000a00 */
[----:B------:R-:W3:Y:S04]  /*1d70*/  LDS.U8 R14, [UR4+0x28] ;  /* 0x00002804ff0e7984 */ /* 0x000ee80008000000 */
[----:B--2---:R-:W2:Y:S04]  /*1d80*/  LDS.64 R6, [UR4+0x30] ;  /* 0x00003004ff067984 */ /* 0x004ea80008000a00 */
[----:B------:R-:W2:Y:S04]  /*1d90*/  LDS.U8 R16, [UR4+0x38] ;  /* 0x00003804ff107984 */ /* 0x000ea80008000000 */
[----:B0-----:R-:W0:Y:S04]  /*1da0*/  LDS.64 R2, [UR4+0x40] ;  /* 0x00004004ff027984 */ /* 0x001e280008000a00 */
[----:B------:R-:W0:Y:S04]  /*1db0*/  LDS.U8 R10, [UR4+0x48] ;  /* 0x00004804ff0a7984 */ /* 0x000e280008000000 */
[----:B----4-:R-:W4:Y:S01]  /*1dc0*/  LDS.64 R4, [UR4+0x50] ;  /* 0x00005004ff047984 */ /* 0x010f220008000a00 */
[----:B-----5:R-:W-:-:S04]  /*1dd0*/  ISETP.NE.AND P2, PT, R12, RZ, PT ;  /* 0x000000ff0c00720c */ /* 0x020fc80003f45270 */
[----:B------:R-:W-:Y:S02]  /*1de0*/  @P4 SEL R12, R11, 0x1, !P2 ;  /* 0x000000010b0c4807 */ /* 0x000fe40005000000 */
[-C--:B-1----:R-:W-:Y:S01]  /*1df0*/  ISETP.LT.U32.AND P0, PT, R8, R26.reuse, PT ;  /* 0x0000001a0800720c */ /* 0x082fe20003f01070 */
[----:B------:R-:W-:Y:S01]  /*1e00*/  LDS.U8 R11, [UR4+0x78] ;  /* 0x00007804ff0b7984 */ /* 0x000fe20008000000 */
[----:B------:R-:W-:Y:S02]  /*1e10*/  LOP3.LUT P3, RZ, R12, 0xff, RZ, 0xc0, !PT ;  /* 0x000000ff0cff7812 */ /* 0x000fe4000786c0ff */
[----:B------:R-:W-:Y:S02]  /*1e20*/  ISETP.LT.AND.EX P0, PT, R9, R27, PT, P0 ;  /* 0x0000001b0900720c */ /* 0x000fe40003f01300 */
[----:B---3--:R-:W-:Y:S02]  /*1e30*/  ISETP.NE.AND P5, PT, R14, RZ, PT ;  /* 0x000000ff0e00720c */ /* 0x008fe40003fa5270 */
[----:B------:R-:W-:-:S02]  /*1e40*/  @P2 SEL R26, R8, R26, P0 ;  /* 0x0000001a081a2207 */ /* 0x000fc40000000000 */
[C---:B------:R-:W-:Y:S02]  /*1e50*/  @P2 SEL R27, R9.reuse, R27, P0 ;  /* 0x0000001b091b2207 */ /* 0x040fe40000000000 */
[----:B------:R-:W-:Y:S02]  /*1e60*/  SEL R13, R8, R26, !P4 ;  /* 0x0000001a080d7207 */ /* 0x000fe40006000000 */
[----:B------:R-:W-:Y:S02]  /*1e70*/  SEL R15, R9, R27, !P4 ;  /* 0x0000001b090f7207 */ /* 0x000fe40006000000 */
[----:B--2---:R-:W-:Y:S01]  /*1e80*/  ISETP.LT.U32.AND P0, PT, R6, R13, PT ;  /* 0x0000000d0600720c */ /* 0x004fe20003f01070 */
[----:B------:R-:W-:Y:S01]  /*1e90*/  LDS.64 R8, [UR4+0x60] ;  /* 0x00006004ff087984 */ /* 0x000fe20008000a00 */
[----:B------:R-:W-:Y:S02]  /*1ea0*/  @P3 SEL R14, R12, 0x1, !P5 ;  /* 0x000000010c0e3807 */ /* 0x000fe40006800000 */
[----:B------:R-:W-:Y:S01]  /*1eb0*/  ISETP.LT.AND.EX P0, PT, R7, R15, PT, P0 ;  /* 0x0000000f0700720c */ /* 0x000fe20003f01300 */
[----:B------:R-:W1:Y:S01]  /*1ec0*/  LDS.U8 R12, [UR4+0x58] ;  /* 0x00005804ff0c7984 */ /* 0x000e620008000000 */
[----:B------:R-:W-:-:S02]  /*1ed0*/  LOP3.LUT P2, RZ, R14, 0xff, RZ, 0xc0, !PT ;  /* 0x000000ff0eff7812 */ /* 0x000fc4000784c0ff */
[----:B------:R-:W-:Y:S02]  /*1ee0*/  @P5 SEL R13, R6, R13, P0 ;  /* 0x0000000d060d5207 */ /* 0x000fe40000000000 */
[----:B------:R-:W-:Y:S02]  /*1ef0*/  ISETP.NE.AND P4, PT, R16, RZ, PT ;  /* 0x000000ff1000720c */ /* 0x000fe40003f85270 */
[C---:B------:R-:W-:Y:S02]  /*1f00*/  @P5 SEL R15, R7.reuse, R15, P0 ;  /* 0x0000000f070f5207 */ /* 0x040fe40000000000 */
[----:B------:R-:W-:Y:S02]  /*1f10*/  SEL R13, R6, R13, !P3 ;  /* 0x0000000d060d7207 */ /* 0x000fe40005800000 */
[----:B------:R-:W-:Y:S02]  /*1f20*/  SEL R15, R7, R15, !P3 ;  /* 0x0000000f070f7207 */ /* 0x000fe40005800000 */
[----:B0-----:R-:W-:Y:S01]  /*1f30*/  ISETP.LT.U32.AND P0, PT, R2, R13, PT ;  /* 0x0000000d0200720c */ /* 0x001fe20003f01070 */
[----:B------:R-:W-:Y:S01]  /*1f40*/  LDS.64 R6, [UR4+0x70] ;  /* 0x00007004ff067984 */ /* 0x000fe20008000a00 */
[----:B------:R-:W-:-:S02]  /*1f50*/  @P2 SEL R16, R14, 0x1, !P4 ;  /* 0x000000010e102807 */ /* 0x000fc40006000000 */
[C---:B------:R-:W-:Y:S01]  /*1f60*/  ISETP.LT.AND.EX P0, PT, R3.reuse, R15, PT, P0 ;  /* 0x0000000f0300720c */ /* 0x040fe20003f01300 */
[----:B------:R-:W0:Y:S01]  /*1f70*/  LDS.U8 R14, [UR4+0x68] ;  /* 0x00006804ff0e7984 */ /* 0x000e220008000000 */
[----:B------:R-:W-:Y:S02]  /*1f80*/  ISETP.NE.AND P3, PT, R10, RZ, PT ;  /* 0x000000ff0a00720c */ /* 0x000fe40003f65270 */
[----:B------:R-:W-:Y:S02]  /*1f90*/  @P4 SEL R13, R2, R13, P0 ;  /* 0x0000000d020d4207 */ /* 0x000fe40000000000 */
[----:B------:R-:W-:Y:S02]  /*1fa0*/  LOP3.LUT P5, RZ, R16, 0xff, RZ, 0xc0, !PT ;  /* 0x000000ff10ff7812 */ /* 0x000fe400078ac0ff */
[----:B------:R-:W-:Y:S02]  /*1fb0*/  @P4 SEL R15, R3, R15, P0 ;  /* 0x0000000f030f4207 */ /* 0x000fe40000000000 */
[----:B------:R-:W-:-:S02]  /*1fc0*/  SEL R13, R2, R13, !P2 ;  /* 0x0000000d020d7207 */ /* 0x000fc40005000000 */
[----:B------:R-:W-:Y:S02]  /*1fd0*/  SEL R15, R3, R15, !P2 ;  /* 0x0000000f030f7207 */ /* 0x000fe40005000000 */
[----:B----4-:R-:W-:Y:S01]  /*1fe0*/  ISETP.LT.U32.AND P0, PT, R4, R13, PT ;  /* 0x0000000d0400720c */ /* 0x010fe20003f01070 */
[----:B------:R-:W2:Y:S03]  /*1ff0*/  LDS.64 R2, [UR4+0x80] ;  /* 0x00008004ff027984 */ /* 0x000ea60008000a00 */
[----:B------:R-:W-:Y:S02]  /*2000*/  ISETP.LT.AND.EX P0, PT, R5, R15, PT, P0 ;  /* 0x0000000f0500720c */ /* 0x000fe40003f01300 */
[----:B------:R-:W-:Y:S02]  /*2010*/  @P5 SEL R10, R16, 0x1, !P3 ;  /* 0x00000001100a5807 */ /* 0x000fe40005800000 */
[----:B------:R-:W-:-:S02]  /*2020*/  @P3 SEL R13, R4, R13, P0 ;  /* 0x0000000d040d3207 */ /* 0x000fc40000000000 */
[----:B-1----:R-:W-:Y:S02]  /*2030*/  ISETP.NE.AND P2, PT, R12, RZ, PT ;  /* 0x000000ff0c00720c */ /* 0x002fe40003f45270 */
[C---:B------:R-:W-:Y:S02]  /*2040*/  @P3 SEL R15, R5.reuse, R15, P0 ;  /* 0x0000000f050f3207 */ /* 0x040fe40000000000 */
[----:B------:R-:W-:Y:S02]  /*2050*/  SEL R13, R4, R13, !P5 ;  /* 0x0000000d040d7207 */ /* 0x000fe40006800000 */
[----:B------:R-:W-:Y:S02]  /*2060*/  LOP3.LUT P4, RZ, R10, 0xff, RZ, 0xc0, !PT ;  /* 0x000000ff0aff7812 */ /* 0x000fe4000788c0ff */
[----:B------:R-:W-:Y:S02]  /*2070*/  SEL R15, R5, R15, !P5 ;  /* 0x0000000f050f7207 */ /* 0x000fe40006800000 */
[----:B------:R-:W-:-:S04]  /*2080*/  ISETP.LT.U32.AND P0, PT, R8, R13, PT ;  /* 0x0000000d0800720c */ /* 0x000fc80003f01070 */
[C---:B------:R-:W-:Y:S02]  /*2090*/  ISETP.LT.AND.EX P0, PT, R9.reuse, R15, PT, P0 ;  /* 0x0000000f0900720c */ /* 0x040fe40003f01300 */
[----:B0-----:R-:W-:Y:S02]  /*20a0*/  ISETP.NE.AND P3, PT, R14, RZ, PT ;  /* 0x000000ff0e00720c */ /* 0x001fe40003f65270 */
[----:B------:R-:W-:Y:S02]  /*20b0*/  @P2 SEL R13, R8, R13, P0 ;  /* 0x0000000d080d2207 */ /* 0x000fe40000000000 */
[----:B------:R-:W-:Y:S02]  /*20c0*/  @P4 SEL R12, R10, 0x1, !P2 ;  /* 0x000000010a0c4807 */ /* 0x000fe40005000000 */
[----:B------:R-:W-:Y:S02]  /*20d0*/  @P2 SEL R15, R9, R15, P0 ;  /* 0x0000000f090f2207 */ /* 0x000fe40000000000 */
[----:B------:R-:W-:-:S02]  /*20e0*/  SEL R5, R8, R13, !P4 ;  /* 0x0000000d08057207 */ /* 0x000fc40006000000 */
[----:B------:R-:W-:Y:S02]  /*20f0*/  LOP3.LUT P5, RZ, R12, 0xff, RZ, 0xc0, !PT ;  /* 0x000000ff0cff7812 */ /* 0x000fe400078ac0ff */
[----:B------:R-:W-:Y:S02]  /*2100*/  SEL R9, R9, R15, !P4 ;  /* 0x0000000f09097207 */ /* 0x000fe40006000000 */
[----:B------:R-:W-:Y:S02]  /*2110*/  ISETP.LT.U32.AND P0, PT, R6, R5, PT ;  /* 0x000000050600720c */ /* 0x000fe40003f01070 */
[----:B------:R-:W-:Y:S02]  /*2120*/  ISETP.NE.AND P4, PT, R11, RZ, PT ;  /* 0x000000ff0b00720c */ /* 0x000fe40003f85270 */
[----:B------:R-:W-:-:S04]  /*2130*/  ISETP.LT.AND.EX P0, PT, R7, R9, PT, P0 ;  /* 0x000000090700720c */ /* 0x000fc80003f01300 */
[----:B------:R-:W-:Y:S02]  /*2140*/  @P3 SEL R5, R6, R5, P0 ;  /* 0x0000000506053207 */ /* 0x000fe40000000000 */
[----:B------:R-:W-:Y:S02]  /*2150*/  @P5 SEL R14, R12, 0x1, !P3 ;  /* 0x000000010c0e5807 */ /* 0x000fe40005800000 */
[C---:B------:R-:W-:Y:S02]  /*2160*/  @P3 SEL R9, R7.reuse, R9, P0 ;  /* 0x0000000907093207 */ /* 0x040fe40000000000 */
[----:B------:R-:W-:Y:S02]  /*2170*/  SEL R5, R6, R5, !P5 ;  /* 0x0000000506057207 */ /* 0x000fe40006800000 */
[----:B------:R-:W-:Y:S02]  /*2180*/  LOP3.LUT P2, RZ, R14, 0xff, RZ, 0xc0, !PT ;  /* 0x000000ff0eff7812 */ /* 0x000fe4000784c0ff */
[----:B------:R-:W-:-:S02]  /*2190*/  SEL R7, R7, R9, !P5 ;  /* 0x0000000907077207 */ /* 0x000fc40006800000 */
[----:B--2---:R-:W-:-:S04]  /*21a0*/  ISETP.LT.U32.AND P0, PT, R2, R5, PT ;  /* 0x000000050200720c */ /* 0x004fc80003f01070 */
[----:B------:R-:W-:-:S04]  /*21b0*/  ISETP.LT.AND.EX P0, PT, R3, R7, PT, P0 ;  /* 0x000000070300720c */ /* 0x000fc80003f01300 */
[----:B------:R-:W-:Y:S02]  /*21c0*/  @P4 SEL R5, R2, R5, P0 ;  /* 0x0000000502054207 */ /* 0x000fe40000000000 */
[C---:B------:R-:W-:Y:S02]  /*21d0*/  @P4 SEL R7, R3.reuse, R7, P0 ;  /* 0x0000000703074207 */ /* 0x040fe40000000000 */
[----:B------:R-:W-:Y:S02]  /*21e0*/  @P2 SEL R11, R14, 0x1, !P4 ;  /* 0x000000010e0b2807 */ /* 0x000fe40006000000 */
[----:B------:R-:W-:Y:S02]  /*21f0*/  SEL R26, R2, R5, !P2 ;  /* 0x00000005021a7207 */ /* 0x000fe40005000000 */
[----:B------:R-:W-:Y:S01]  /*2200*/  SEL R27, R3, R7, !P2 ;  /* 0x00000007031b7207 */ /* 0x000fe20005000000 */
[----:B------:R-:W-:Y:S06]  /*2210*/  BRA `(.L_x_89) ;  /* 0x0000003400d47947 */ /* 0x000fec0003800000 */
.L_x_76:
[----:B------:R-:W0:Y:S01]  /*2220*/  S2R R13, SR_LANEID ;  /* 0x00000000000d7919 */ /* 0x000e220000000000 */
[----:B------:R-:W-:Y:S01]  /*2230*/  LOP3.LUT R4, R2, 0x3e0, RZ, 0xc0, !PT ;  /* 0x000003e002047812 */ /* 0x000fe200078ec0ff */
[----:B------:R-:W-:Y:S04]  /*2240*/  BSSY.RECONVERGENT B1, `(.L_x_90) ;  /* 0x0000022000017945 */ /* 0x000fe80003800200 */
[----:B------:R-:W-:Y:S01]  /*2250*/  VIADD R6, R4, 0x20 ;  /* 0x0000002004067836 */ /* 0x000fe20000000000 */
[----:B------:R-:W-:-:S04]  /*2260*/  LOP3.LUT R4, RZ, R4, RZ, 0x33, !PT ;  /* 0x00000004ff047212 */ /* 0x000fc800078e33ff */
[----:B------:R-:W-:Y:S01]  /*2270*/  ISETP.GT.AND P0, PT, R6, R3, PT ;  /* 0x000000030600720c */ /* 0x000fe20003f04270 */
[----:B------:R-:W-:-:S05]  /*2280*/  IMAD.IADD R4, R3, 0x1, R4 ;  /* 0x0000000103047824 */ /* 0x000fca00078e0204 */
[----:B------:R-:W-:-:S05]  /*2290*/  SEL R4, R4, 0x1f, P0 ;  /* 0x0000001f04047807 */ /* 0x000fca0000000000 */
[----:B------:R1:W2:Y:S01]  /*22a0*/  SHFL.DOWN PT, R8, R27, 0x1, R4 ;  /* 0x082000001b087989 */ /* 0x0002a200000e0004 */
[CC--:B0-----:R-:W-:Y:S01]  /*22b0*/  ISETP.GE.AND P0, PT, R13.reuse, R4.reuse, PT ;  /* 0x000000040d00720c */ /* 0x0c1fe20003f06270 */
[C---:B------:R-:W-:Y:S01]  /*22c0*/  VIADD R5, R13.reuse, 0x2 ;  /* 0x000000020d057836 */ /* 0x040fe20000000000 */
[C---:B------:R-:W-:Y:S01]  /*22d0*/  ISETP.NE.AND P1, PT, R13.reuse, RZ, PT ;  /* 0x000000ff0d00720c */ /* 0x040fe20003f25270 */
[C---:B------:R-:W-:Y:S02]  /*22e0*/  VIADD R9, R13.reuse, 0x8 ;  /* 0x000000080d097836 */ /* 0x040fe40000000000 */
[----:B------:R-:W-:Y:S01]  /*22f0*/  VIADD R7, R13, 0x4 ;  /* 0x000000040d077836 */ /* 0x000fe20000000000 */
[-C--:B------:R-:W-:Y:S02]  /*2300*/  ISETP.GT.AND P5, PT, R5, R4.reuse, PT ;  /* 0x000000040500720c */ /* 0x080fe40003fa4270 */
[----:B------:R-:W-:Y:S02]  /*2310*/  LOP3.LUT R5, R11, 0xff, RZ, 0xc0, !PT ;  /* 0x000000ff0b057812 */ /* 0x000fe400078ec0ff */
[----:B------:R-:W-:-:S02]  /*2320*/  ISETP.GT.AND P2, PT, R9, R4, PT ;  /* 0x000000040900720c */ /* 0x000fc40003f44270 */
[----:B------:R1:W0:Y:S01]  /*2330*/  SHFL.DOWN PT, R9, R26, 0x1, R4 ;  /* 0x082000001a097989 */ /* 0x00022200000e0004 */
[----:B------:R-:W-:Y:S01]  /*2340*/  ISETP.GT.AND P3, PT, R7, R4, PT ;  /* 0x000000040700720c */ /* 0x000fe20003f64270 */
[----:B------:R-:W-:Y:S02]  /*2350*/  VIADD R7, R13, 0x10 ;  /* 0x000000100d077836 */ /* 0x000fe40000000000 */
[----:B------:R1:W3:Y:S01]  /*2360*/  SHFL.DOWN PT, R6, R5, 0x1, R4 ;  /* 0x0820000005067989 */ /* 0x0002e200000e0004 */
[----:B--2---:R-:W-:Y:S09]  /*2370*/  @P0 BRA `(.L_x_91) ;  /* 0x0000000000380947 */ /* 0x004ff20003800000 */
[----:B---3--:R-:W-:Y:S01]  /*2380*/  LOP3.LUT P0, RZ, R6, 0xff, RZ, 0xc0, !PT ;  /* 0x000000ff06ff7812 */ /* 0x008fe2000780c0ff */
[----:B------:R-:W-:Y:S01]  /*2390*/  IMAD.MOV.U32 R10, RZ, RZ, 0x1 ;  /* 0x00000001ff0a7424 */ /* 0x000fe200078e00ff */
[----:B-1----:R-:W-:-:S04]  /*23a0*/  LOP3.LUT P4, R5, R11, 0xff, RZ, 0xc0, !PT ;  /* 0x000000ff0b057812 */ /* 0x002fc8000788c0ff */
[----:B------:R-:W-:-:S13]  /*23b0*/  PLOP3.LUT P0, PT, P4, P0, PT, 0x2f, 0xf2 ;  /* 0x0000000000f2781c */ /* 0x000fda0002700577 */
[-C--:B0-----:R-:W-:Y:S02]  /*23c0*/  @!P0 ISETP.LT.U32.AND P4, PT, R9, R26.reuse, PT ;  /* 0x0000001a0900820c */ /* 0x081fe40003f81070 */
        /* <DEDUP_REMOVED lines=9> */
.L_x_91:
[----:B------:R-:W-:Y:S05]  /*2460*/  BSYNC.RECONVERGENT B1 ;  /* 0x0000000000017941 */ /* 0x000fea0003800200 */
.L_x_90:
[----:B-1----:R-:W-:Y:S01]  /*2470*/  LOP3.LUT R5, R11, 0xff, RZ, 0xc0, !PT ;  /* 0x000000ff0b057812 */ /* 0x002fe200078ec0ff */
[----:B------:R1:W2:Y:S01]  /*2480*/  SHFL.DOWN PT, R8, R27, 0x2, R4 ;  /* 0x084000001b087989 */ /* 0x0002a200000e0004 */
[----:B------:R-:W-:Y:S01]  /*2490*/  ISETP.GT.AND P4, PT, R7, R4, PT ;  /* 0x000000040700720c */ /* 0x000fe20003f84270 */
[----:B------:R-:W-:Y:S02]  /*24a0*/  BSSY.RECONVERGENT B1, `(.L_x_92) ;  /* 0x0000012000017945 */ /* 0x000fe40003800200 */
[----:B------:R1:W4:Y:S04]  /*24b0*/  SHFL.DOWN PT, R7, R26, 0x2, R4 ;  /* 0x084000001a077989 */ /* 0x00032800000e0004 */
[----:B---3--:R1:W3:Y:S01]  /*24c0*/  SHFL.DOWN PT, R6, R5, 0x2, R4 ;  /* 0x0840000005067989 */ /* 0x0082e200000e0004 */
[----:B------:R-:W-:Y:S05]  /*24d0*/  @P5 BRA `(.L_x_93) ;  /* 0x0000000000385947 */ /* 0x000fea0003800000 */
[----:B---3--:R-:W-:Y:S01]  /*24e0*/  LOP3.LUT P0, RZ, R6, 0xff, RZ, 0xc0, !PT ;  /* 0x000000ff06ff7812 */ /* 0x008fe2000780c0ff */
[----:B0-----:R-:W-:Y:S01]  /*24f0*/  IMAD.MOV.U32 R9, RZ, RZ, 0x1 ;  /* 0x00000001ff097424 */ /* 0x001fe200078e00ff */
[----:B-1----:R-:W-:-:S04]  /*2500*/  LOP3.LUT P5, R5, R11, 0xff, RZ, 0xc0, !PT ;  /* 0x000000ff0b057812 */ /* 0x002fc800078ac0ff */
[----:B------:R-:W-:-:S13]  /*2510*/  PLOP3.LUT P0, PT, P5, P0, PT, 0x2f, 0xf2 ;  /* 0x0000000000f2781c */ /* 0x000fda0002f00577 */
[-C--:B----4-:R-:W-:Y:S02]  /*2520*/  @!P0 ISETP.LT.U32.AND P5, PT, R7, R26.reuse, PT ;  /* 0x0000001a0700820c */ /* 0x090fe40003fa1070 */
[----:B------:R-:W-:Y:S02]  /*2530*/  @P0 ISETP.NE.AND P6, PT, R5, RZ, PT ;  /* 0x000000ff0500020c */ /* 0x000fe40003fc5270 */
[----:B------:R-:W-:Y:S02]  /*2540*/  @!P0 PRMT R11, R9, 0x7610, R11 ;  /* 0x00007610090b8816 */ /* 0x000fe4000000000b */
[----:B--2---:R-:W-:Y:S02]  /*2550*/  @!P0 ISETP.LT.AND.EX P5, PT, R8, R27, PT, P5 ;  /* 0x0000001b0800820c */ /* 0x004fe40003fa1350 */
[----:B------:R-:W-:Y:S02]  /*2560*/  @P0 SEL R5, R6, R11, !P6 ;  /* 0x0000000b06050207 */ /* 0x000fe40007000000 */
[----:B------:R-:W-:-:S02]  /*2570*/  @!P0 SEL R26, R7, R26, P5 ;  /* 0x0000001a071a8207 */ /* 0x000fc40002800000 */
[C---:B------:R-:W-:Y:S02]  /*2580*/  @!P0 SEL R27, R8.reuse, R27, P5 ;  /* 0x0000001b081b8207 */ /* 0x040fe40002800000 */
[----:B------:R-:W-:Y:S02]  /*2590*/  @P0 PRMT R11, R5, 0x7610, R11 ;  /* 0x00007610050b0816 */ /* 0x000fe4000000000b */
[----:B------:R-:W-:Y:S02]  /*25a0*/  @P0 SEL R26, R7, R26, !P6 ;  /* 0x0000001a071a0207 */ /* 0x000fe40007000000 */
[----:B------:R-:W-:-:S07]  /*25b0*/  @P0 SEL R27, R8, R27, !P6 ;  /* 0x0000001b081b0207 */ /* 0x000fce0007000000 */
.L_x_93:
[----:B------:R-:W-:Y:S05]  /*25c0*/  BSYNC.RECONVERGENT B1 ;  /* 0x0000000000017941 */ /* 0x000fea0003800200 */
.L_x_92:
[----:B-1----:R-:W-:Y:S01]  /*25d0*/  LOP3.LUT R5, R11, 0xff, RZ, 0xc0, !PT ;  /* 0x000000ff0b057812 */ /* 0x002fe200078ec0ff */
[----:B----4-:R1:W4:Y:S01]  /*25e0*/  SHFL.DOWN PT, R7, R26, 0x4, R4 ;  /* 0x088000001a077989 */ /* 0x01032200000e0004 */
[----:B------:R-:W-:Y:S03]  /*25f0*/  BSSY.RECONVERGENT B1, `(.L_x_94) ;  /* 0x0000012000017945 */ /* 0x000fe60003800200 */
[----:B--2---:R1:W2:Y:S04]  /*2600*/  SHFL.DOWN PT, R8, R27, 0x4, R4 ;  /* 0x088000001b087989 */ /* 0x0042a800000e0004 */
        /* <DEDUP_REMOVED lines=16> */
.L_x_95:
[----:B------:R-:W-:Y:S05]  /*2710*/  BSYNC.RECONVERGENT B1 ;  /* 0x0000000000017941 */ /* 0x000fea0003800200 */
.L_x_94:
        /* <DEDUP_REMOVED lines=20> */
.L_x_97:
[----:B------:R-:W-:Y:S05]  /*2860*/  BSYNC.RECONVERGENT B1 ;  /* 0x0000000000017941 */ /* 0x000fea0003800200 */
.L_x_96:
[----:B----4-:R-:W-:Y:S01]  /*2870*/  LOP3.LUT R7, R11, 0xff, RZ, 0xc0, !PT ;  /* 0x000000ff0b077812 */ /* 0x010fe200078ec0ff */
[----:B-1----:R1:W4:Y:S01]  /*2880*/  SHFL.DOWN PT, R5, R26, 0x10, R4 ;  /* 0x0a0000001a057989 */ /* 0x00232200000e0004 */
[----:B------:R-:W-:Y:S03]  /*2890*/  BSSY.RECONVERGENT B1, `(.L_x_98) ;  /* 0x0000012000017945 */ /* 0x000fe60003800200 */
[----:B---3--:R1:W3:Y:S04]  /*28a0*/  SHFL.DOWN PT, R6, R7, 0x10, R4 ;  /* 0x0a00000007067989 */ /* 0x0082e800000e0004 */
[----:B--2---:R1:W2:Y:S01]  /*28b0*/  SHFL.DOWN PT, R8, R27, 0x10, R4 ;  /* 0x0a0000001b087989 */ /* 0x0042a200000e0004 */
[----:B------:R-:W-:Y:S05]  /*28c0*/  @P4 BRA `(.L_x_99) ;  /* 0x0000000000384947 */ /* 0x000fea0003800000 */
[----:B---3--:R-:W-:Y:S01]  /*28d0*/  LOP3.LUT P0, RZ, R6, 0xff, RZ, 0xc0, !PT ;  /* 0x000000ff06ff7812 */ /* 0x008fe2000780c0ff */
[----:B-1----:R-:W-:Y:S01]  /*28e0*/  IMAD.MOV.U32 R7, RZ, RZ, 0x1 ;  /* 0x00000001ff077424 */ /* 0x002fe200078e00ff */
[----:B------:R-:W-:-:S04]  /*28f0*/  LOP3.LUT P2, R4, R11, 0xff, RZ, 0xc0, !PT ;  /* 0x000000ff0b047812 */ /* 0x000fc8000784c0ff */
[----:B------:R-:W-:-:S13]  /*2900*/  PLOP3.LUT P0, PT, P2, P0, PT, 0x2f, 0xf2 ;  /* 0x0000000000f2781c */ /* 0x000fda0001700577 */
[-C--:B----4-:R-:W-:Y:S02]  /*2910*/  @!P0 ISETP.LT.U32.AND P2, PT, R5, R26.reuse, PT ;  /* 0x0000001a0500820c */ /* 0x090fe40003f41070 */
[----:B------:R-:W-:Y:S02]  /*2920*/  @P0 ISETP.NE.AND P3, PT, R4, RZ, PT ;  /* 0x000000ff0400020c */ /* 0x000fe40003f65270 */
[----:B------:R-:W-:Y:S02]  /*2930*/  @!P0 PRMT R11, R7, 0x7610, R11 ;  /* 0x00007610070b8816 */ /* 0x000fe4000000000b */
[----:B--2---:R-:W-:Y:S02]  /*2940*/  @!P0 ISETP.LT.AND.EX P2, PT, R8, R27, PT, P2 ;  /* 0x0000001b0800820c */ /* 0x004fe40003f41320 */
[----:B------:R-:W-:Y:S02]  /*2950*/  @P0 SEL R4, R6, R11, !P3 ;  /* 0x0000000b06040207 */ /* 0x000fe40005800000 */
[----:B------:R-:W-:-:S02]  /*2960*/  @!P0 SEL R26, R5, R26, P2 ;  /* 0x0000001a051a8207 */ /* 0x000fc40001000000 */
[----:B------:R-:W-:Y:S02]  /*2970*/  @!P0 SEL R27, R8, R27, P2 ;  /* 0x0000001b081b8207 */ /* 0x000fe40001000000 */
[----:B------:R-:W-:Y:S02]  /*2980*/  @P0 PRMT R11, R4, 0x7610, R11 ;  /* 0x00007610040b0816 */ /* 0x000fe4000000000b */
[----:B------:R-:W-:Y:S02]  /*2990*/  @P0 SEL R26, R5, R26, !P3 ;  /* 0x0000001a051a0207 */ /* 0x000fe40005800000 */
[----:B------:R-:W-:-:S07]  /*29a0*/  @P0 SEL R27, R8, R27, !P3 ;  /* 0x0000001b081b0207 */ /* 0x000fce0005800000 */
.L_x_99:
[----:B------:R-:W-:Y:S05]  /*29b0*/  BSYNC.RECONVERGENT B1 ;  /* 0x0000000000017941 */ /* 0x000fea0003800200 */
.L_x_98:
[----:B------:R-:W-:Y:S04]  /*29c0*/  BSSY.RECONVERGENT B1, `(.L_x_100) ;  /* 0x000000a000017945 */ /* 0x000fe80003800200 */
[----:B------:R-:W-:Y:S05]  /*29d0*/  @P1 BRA `(.L_x_101) ;  /* 0x0000000000201947 */ /* 0x000fea0003800000 */
[----:B---3--:R-:W3:Y:S01]  /*29e0*/  S2R R6, SR_CgaCtaId ;  /* 0x0000000000067919 */ /* 0x008ee20000008800 */
[----:B----4-:R-:W-:Y:S02]  /*29f0*/  MOV R5, 0x400 ;  /* 0x0000040000057802 */ /* 0x010fe40000000f00 */
[----:B-1----:R-:W-:-:S04]  /*2a00*/  SHF.R.U32.HI R4, RZ, 0x1, R2 ;  /* 0x00000001ff047819 */ /* 0x002fc80000011602 */
[----:B------:R-:W-:Y:S02]  /*2a10*/  LOP3.LUT R4, R4, 0x1f0, RZ, 0xc0, !PT ;  /* 0x000001f004047812 */ /* 0x000fe400078ec0ff */
[----:B---3--:R-:W-:-:S05]  /*2a20*/  LEA R5, R6, R5, 0x18 ;  /* 0x0000000506057211 */ /* 0x008fca00078ec0ff */
[----:B------:R-:W-:-:S05]  /*2a30*/  IMAD.IADD R4, R4, 0x1, R5 ;  /* 0x0000000104047824 */ /* 0x000fca00078e0205 */
[----:B------:R1:W-:Y:S04]  /*2a40*/  STS.64 [R4+0x10], R26 ;  /* 0x0000101a04007388 */ /* 0x0003e80000000a00 */
[----:B------:R1:W-:Y:S02]  /*2a50*/  STS.U8 [R4+0x8], R11 ;  /* 0x0000080b04007388 */ /* 0x0003e40000000000 */
.L_x_101:
[----:B------:R-:W-:Y:S05]  /*2a60*/  BSYNC.RECONVERGENT B1 ;  /* 0x0000000000017941 */ /* 0x000fea0003800200 */
.L_x_100:
[----:B------:R-:W-:Y:S01]  /*2a70*/  BAR.SYNC.DEFER_BLOCKING 0x0 ;  /* 0x0000000000007b1d */ /* 0x000fe20000010000 */
[----:B------:R-:W-:-:S13]  /*2a80*/  ISETP.NE.AND P1, PT, R2, RZ, PT ;  /* 0x000000ff0200720c */ /* 0x000fda0003f25270 */
[----:B------:R-:W-:Y:S05]  /*2a90*/  @P1 BRA `(.L_x_89) ;  /* 0x0000002c00b41947 */ /* 0x000fea0003800000 */
[C---:B------:R-:W-:Y:S02]  /*2aa0*/  ISETP.GE.AND P0, PT, R3.reuse, 0x21, PT ;  /* 0x000000210300780c */ /* 0x040fe40003f06270 */
[C---:B------:R-:W-:Y:S02]  /*2ab0*/  ISETP.GE.AND P2, PT, R3.reuse, 0x41, PT ;  /* 0x000000410300780c */ /* 0x040fe40003f46270 */
[C---:B------:R-:W-:Y:S02]  /*2ac0*/  ISETP.GE.AND P3, PT, R3.reuse, 0x61, PT ;  /* 0x000000610300780c */ /* 0x040fe40003f66270 */
[----:B------:R-:W-:-:S07]  /*2ad0*/  ISETP.GE.AND P4, PT, R3, 0x81, PT ;  /* 0x000000810300780c */ /* 0x000fce0003f86270 */
[----:B------:R-:W-:Y:S06]  /*2ae0*/  @!P0 BRA `(.L_x_102) ;  /* 0x00000000003c8947 */ /* 0x000fec0003800000 */
[----:B------:R-:W5:Y:S01]  /*2af0*/  S2UR UR5, SR_CgaCtaId ;  /* 0x00000000000579c3 */ /* 0x000f620000008800 */
[----:B------:R-:W-:Y:S01]  /*2b00*/  UMOV UR4, 0x400 ;  /* 0x0000040000047882 */ /* 0x000fe20000000000 */
[----:B------:R-:W-:Y:S01]  /*2b10*/  LOP3.LUT P5, RZ, R11, 0xff, RZ, 0xc0, !PT ;  /* 0x000000ff0bff7812 */ /* 0x000fe200078ac0ff */
[----:B-----5:R-:W-:-:S09]  /*2b20*/  ULEA UR4, UR5, UR4, 0x18 ;  /* 0x0000000405047291 */ /* 0x020fd2000f8ec0ff */
[----:B------:R-:W5:Y:S04]  /*2b30*/  LDS.U8 R2, [UR4+0x18] ;  /* 0x00001804ff027984 */ /* 0x000f680008000000 */
[----:B-1--4-:R-:W1:Y:S01]  /*2b40*/  LDS.64 R4, [UR4+0x20] ;  /* 0x00002004ff047984 */ /* 0x012e620008000a00 */
[----:B-----5:R-:W-:Y:S02]  /*2b50*/  ISETP.NE.AND P6, PT, R2, RZ, PT ;  /* 0x000000ff0200720c */ /* 0x020fe40003fc5270 */
[----:B-1----:R-:W-:Y:S02]  /*2b60*/  ISETP.LT.U32.AND P0, PT, R4, R26, PT ;  /* 0x0000001a0400720c */ /* 0x002fe40003f01070 */
[----:B------:R-:W-:Y:S02]  /*2b70*/  @P5 SEL R2, R11, 0x1, !P6 ;  /* 0x000000010b025807 */ /* 0x000fe40007000000 */
[----:B------:R-:W-:-:S02]  /*2b80*/  ISETP.LT.AND.EX P0, PT, R5, R27, PT, P0 ;  /* 0x0000001b0500720c */ /* 0x000fc40003f01300 */
[----:B------:R-:W-:-:S05]  /*2b90*/  PRMT R11, R2, 0x7610, R11 ;  /* 0x00007610020b7816 */ /* 0x000fca000000000b */
[C---:B------:R-:W-:Y:S02]  /*2ba0*/  @P6 SEL R26, R4.reuse, R26, P0 ;  /* 0x0000001a041a6207 */ /* 0x040fe40000000000 */
[C---:B------:R-:W-:Y:S02]  /*2bb0*/  @P6 SEL R27, R5.reuse, R27, P0 ;  /* 0x0000001b051b6207 */ /* 0x040fe40000000000 */
[----:B------:R-:W-:Y:S02]  /*2bc0*/  SEL R26, R4, R26, !P5 ;  /* 0x0000001a041a7207 */ /* 0x000fe40006800000 */
[----:B------:R-:W-:-:S07]  /*2bd0*/  SEL R27, R5, R27, !P5 ;  /* 0x0000001b051b7207 */ /* 0x000fce0006800000 */
.L_x_102:
[----:B------:R-:W-:Y:S01]  /*2be0*/  ISETP.GE.AND P5, PT, R3, 0xa1, PT ;  /* 0x000000a10300780c */ /* 0x000fe20003fa6270 */
[----:B------:R-:W-:-:S12]  /*2bf0*/  @!P2 BRA `(.L_x_103) ;  /* 0x00000000003ca947 */ /* 0x000fd80003800000 */
        /* <DEDUP_REMOVED lines=15> */
.L_x_103:
        /* <DEDUP_REMOVED lines=17> */
.L_x_104:
[----:B------:R-:W-:Y:S01]  /*2e00*/  ISETP.GE.AND P3, PT, R3, 0xe1, PT ;  /* 0x000000e10300780c */ /* 0x000fe20003f66270 */
[----:B------:R-:W-:-:S12]  /*2e10*/  @!P4 BRA `(.L_x_105) ;  /* 0x00000000003cc947 */ /* 0x000fd80003800000 */
[----:B------:R-:W5:Y:S01]  /*2e20*/  S2UR UR5, SR_CgaCtaId ;  /* 0x00000000000579c3 */ /* 0x000f620000008800 */
[----:B------:R-:W-:Y:S01]  /*2e30*/  UMOV UR4, 0x400 ;  /* 0x0000040000047882 */ /* 0x000fe20000000000 */
[----:B------:R-:W-:Y:S01]  /*2e40*/  LOP3.LUT P4, RZ, R11, 0xff, RZ, 0xc0, !PT ;  /* 0x000000ff0bff7812 */ /* 0x000fe2000788c0ff */
[----:B-----5:R-:W-:-:S09]  /*2e50*/  ULEA UR4, UR5, UR4, 0x18 ;  /* 0x0000000405047291 */ /* 0x020fd2000f8ec0ff */
[----:B-1----:R-:W1:Y:S04]  /*2e60*/  LDS.U8 R4, [UR4+0x48] ;  /* 0x00004804ff047984 */ /* 0x002e680008000000 */
[----:B------:R-:W5:Y:S01]  /*2e70*/  LDS.64 R2, [UR4+0x50] ;  /* 0x00005004ff027984 */ /* 0x000f620008000a00 */
[----:B-1----:R-:W-:Y:S02]  /*2e80*/  ISETP.NE.AND P6, PT, R4, RZ, PT ;  /* 0x000000ff0400720c */ /* 0x002fe40003fc5270 */
[----:B-----5:R-:W-:Y:S02]  /*2e90*/  ISETP.LT.U32.AND P0, PT, R2, R26, PT ;  /* 0x0000001a0200720c */ /* 0x020fe40003f01070 */
[----:B------:R-:W-:Y:S02]  /*2ea0*/  @P4 SEL R4, R11, 0x1, !P6 ;  /* 0x000000010b044807 */ /* 0x000fe40007000000 */
[----:B------:R-:W-:-:S02]  /*2eb0*/  ISETP.LT.AND.EX P0, PT, R3, R27, PT, P0 ;  /* 0x0000001b0300720c */ /* 0x000fc40003f01300 */
[----:B------:R-:W-:-:S05]  /*2ec0*/  PRMT R11, R4, 0x7610, R11 ;  /* 0x00007610040b7816 */ /* 0x000fca000000000b */
[C---:B------:R-:W-:Y:S02]  /*2ed0*/  @P6 SEL R26, R2.reuse, R26, P0 ;  /* 0x0000001a021a6207 */ /* 0x040fe40000000000 */
[C---:B------:R-:W-:Y:S02]  /*2ee0*/  @P6 SEL R27, R3.reuse, R27, P0 ;  /* 0x0000001b031b6207 */ /* 0x040fe40000000000 */
[----:B------:R-:W-:Y:S02]  /*2ef0*/  SEL R26, R2, R26, !P4 ;  /* 0x0000001a021a7207 */ /* 0x000fe40006000000 */
[----:B------:R-:W-:-:S07]  /*2f00*/  SEL R27, R3, R27, !P4 ;  /* 0x0000001b031b7207 */ /* 0x000fce0006000000 */
.L_x_105:
[----:B------:R-:W-:Y:S05]  /*2f10*/  @!P5 BRA `(.L_x_106) ;  /* 0x00000000003cd947 */ /* 0x000fea0003800000 */
        /* <DEDUP_REMOVED lines=15> */
.L_x_106:
        /* <DEDUP_REMOVED lines=16> */
.L_x_107:
        /* <DEDUP_REMOVED lines=17> */
.L_x_65:
[----:B------:R-:W0:Y:S01]  /*3220*/  S2R R2, SR_TID.X ;  /* 0x0000000000027919 */ /* 0x000e220000002100 */
[----:B------:R-:W1:Y:S01]  /*3230*/  LDCU.64 UR8, c[0x0][0x380] ;  /* 0x00007000ff0877ac */ /* 0x000e620008000a00 */
[----:B------:R-:W2:Y:S01]  /*3240*/  LDCU.64 UR14, c[0x3][URZ] ;  /* 0x00c00000ff0e77ac */ /* 0x000ea20008000a00 */
[----:B------:R-:W3:Y:S01]  /*3250*/  LDCU.64 UR6, c[0x0][0x390] ;  /* 0x00007200ff0677ac */ /* 0x000ee20008000a00 */
[----:B0-----:R-:W-:-:S05]  /*3260*/  IADD3 R3, P0, PT, R7, R2, RZ ;  /* 0x0000000207037210 */ /* 0x001fca0007f1e0ff */
[----:B------:R-:W-:Y:S01]  /*3270*/  IMAD.X R4, RZ, RZ, RZ, P0 ;  /* 0x000000ffff047224 */ /* 0x000fe200000e06ff */
[----:B-1----:R-:W-:-:S04]  /*3280*/  LEA R16, P0, R3, UR8, 0x3 ;  /* 0x0000000803107c11 */ /* 0x002fc8000f8018ff */
[----:B------:R-:W-:-:S05]  /*3290*/  LEA.HI.X R17, R3, UR9, R4, 0x3, P0 ;  /* 0x0000000903117c11 */ /* 0x000fca00080f1c04 */
[----:B------:R-:W4:Y:S04]  /*32a0*/  LDG.E.64 R18, desc[UR10][R16.64] ;  /* 0x0000000a10127981 */ /* 0x000f28000c1e1b00 */
[----:B------:R-:W5:Y:S04]  /*32b0*/  LDG.E.64 R4, desc[UR10][R16.64+0x1000] ;  /* 0x0010000a10047981 */ /* 0x000f68000c1e1b00 */
[----:B------:R-:W5:Y:S04]  /*32c0*/  LDG.E.64 R12, desc[UR10][R16.64+0x800] ;  /* 0x0008000a100c7981 */ /* 0x000f68000c1e1b00 */
[----:B------:R-:W5:Y:S01]  /*32d0*/  LDG.E.64 R10, desc[UR10][R16.64+0x1800] ;  /* 0x0018000a100a7981 */ /* 0x000f62000c1e1b00 */
[----:B--2---:R-:W-:Y:S01]  /*32e0*/  IMAD.U32 R14, RZ, RZ, UR14 ;  /* 0x0000000eff0e7e24 */ /* 0x004fe2000f8e00ff */
[----:B---3--:R-:W-:Y:S01]  /*32f0*/  IADD3 R23, P1, PT, R7, UR6, RZ ;  /* 0x0000000607177c10 */ /* 0x008fe2000ff3e0ff */
[----:B------:R-:W-:-:S02]  /*3300*/  IMAD.U32 R15, RZ, RZ, UR15 ;  /* 0x0000000fff0f7e24 */ /* 0x000fc4000f8e00ff */
[----:B------:R-:W-:Y:S02]  /*3310*/  VIADD R6, R2, 0x200 ;  /* 0x0000020002067836 */ /* 0x000fe40000000000 */
[----:B------:R-:W-:-:S04]  /*3320*/  IMAD.U32 R3, RZ, RZ, UR7 ;  /* 0x00000007ff037e24 */ /* 0x000fc8000f8e00ff */
[----:B------:R-:W-:Y:S01]  /*3330*/  IMAD.X R27, RZ, RZ, R3, P1 ;  /* 0x000000ffff1b7224 */ /* 0x000fe200008e0603 */
[--C-:B----4-:R-:W-:Y:S01]  /*3340*/  DSETP.GT.AND P0, PT, |R18|, R14.reuse, PT ;  /* 0x0000000e1200722a */ /* 0x110fe20003f04200 */
[----:B------:R-:W-:Y:S01]  /*3350*/  VIADD R19, R2, 0x100 ;  /* 0x0000010002137836 */ /* 0x000fe20000000000 */
[----:B-----5:R-:W-:-:S04]  /*3360*/  DSETP.GT.AND P3, PT, |R4|, R14, PT ;  /* 0x0000000e0400722a */ /* 0x020fc80003f64200 */
[----:B------:R-:W-:Y:S01]  /*3370*/  SEL R26, R19, R2, !P0 ;  /* 0x00000002131a7207 */ /* 0x000fe20004000000 */
[----:B------:R-:W-:Y:S01]  /*3380*/  DSETP.LEU.AND P0, PT, |R12|, R14, !P0 ;  /* 0x0000000e0c00722a */ /* 0x000fe2000470b200 */
[-C--:B------:R-:W-:Y:S02]  /*3390*/  IADD3 R19, P2, PT, R6, R23.reuse, RZ ;  /* 0x0000001706137210 */ /* 0x080fe40007f5e0ff */
[----:B------:R-:W-:-:S03]  /*33a0*/  IADD3 R26, P1, PT, R26, R23, RZ ;  /* 0x000000171a1a7210 */ /* 0x000fc60007f3e0ff */
[--C-:B------:R-:W-:Y:S02]  /*33b0*/  IMAD.X R6, RZ, RZ, R27.reuse, P2 ;  /* 0x000000ffff067224 */ /* 0x100fe400010e061b */
[----:B------:R-:W-:Y:S01]  /*33c0*/  IMAD.X R27, RZ, RZ, R27, P1 ;  /* 0x000000ffff1b7224 */ /* 0x000fe200008e061b */
[----:B------:R-:W-:Y:S01]  /*33d0*/  ISETP.LT.U32.AND P1, PT, R19, R26, PT ;  /* 0x0000001a1300720c */ /* 0x000fe20003f21070 */
[----:B------:R-:W-:-:S03]  /*33e0*/  DSETP.GT.AND P2, PT, |R10|, R14, PT ;  /* 0x0000000e0a00722a */ /* 0x000fc60003f44200 */
[----:B------:R-:W-:-:S04]  /*33f0*/  ISETP.LT.AND.EX P1, PT, R6, R27, PT, P1 ;  /* 0x0000001b0600720c */ /* 0x000fc80003f21310 */
[C---:B------:R-:W-:Y:S02]  /*3400*/  @P3 SEL R26, R19.reuse, R26, P1 ;  /* 0x0000001a131a3207 */ /* 0x040fe40000800000 */
[C---:B------:R-:W-:Y:S01]  /*3410*/  @P3 SEL R27, R6.reuse, R27, P1 ;  /* 0x0000001b061b3207 */ /* 0x040fe20000800000 */
[--C-:B------:R-:W-:Y:S01]  /*3420*/  DSETP.LEU.AND P3, PT, |R4|, R14.reuse, P0 ;  /* 0x0000000e0400722a */ /* 0x100fe2000076b200 */
[C---:B------:R-:W-:Y:S02]  /*3430*/  SEL R26, R19.reuse, R26, P0 ;  /* 0x0000001a131a7207 */ /* 0x040fe40000000000 */
[----:B------:R-:W-:Y:S02]  /*3440*/  SEL R27, R6, R27, P0 ;  /* 0x0000001b061b7207 */ /* 0x000fe40000000000 */
[----:B------:R-:W-:Y:S01]  /*3450*/  ISETP.GE.U32.AND P0, PT, R20, UR5, PT ;  /* 0x0000000514007c0c */ /* 0x000fe2000bf06070 */
[----:B------:R-:W-:Y:S01]  /*3460*/  DSETP.GT.OR P4, PT, |R10|, R14, !P3 ;  /* 0x0000000e0a00722a */ /* 0x000fe20005f84600 */
[----:B------:R-:W-:-:S02]  /*3470*/  IADD3 R13, P1, PT, R19, 0x100, RZ ;  /* 0x00000100130d7810 */ /* 0x000fc40007f3e0ff */
[----:B------:R-:W-:-:S03]  /*3480*/  ISETP.GE.U32.AND.EX P0, PT, R21, UR12, PT, P0 ;  /* 0x0000000c15007c0c */ /* 0x000fc6000bf06100 */
[----:B------:R-:W-:Y:S01]  /*3490*/  IMAD.X R4, RZ, RZ, R6, P1 ;  /* 0x000000ffff047224 */ /* 0x000fe200008e0606 */
[----:B------:R-:W-:Y:S02]  /*34a0*/  ISETP.LT.U32.AND P1, PT, R13, R26, PT ;  /* 0x0000001a0d00720c */ /* 0x000fe40003f21070 */
[----:B------:R-:W-:Y:S02]  /*34b0*/  SEL R11, RZ, 0x1, !P4 ;  /* 0x00000001ff0b7807 */ /* 0x000fe40006000000 */
[----:B------:R-:W-:-:S04]  /*34c0*/  ISETP.LT.AND.EX P1, PT, R4, R27, PT, P1 ;  /* 0x0000001b0400720c */ /* 0x000fc80003f21310 */
[C---:B------:R-:W-:Y:S02]  /*34d0*/  @P2 SEL R26, R13.reuse, R26, P1 ;  /* 0x0000001a0d1a2207 */ /* 0x040fe40000800000 */
[C---:B------:R-:W-:Y:S02]  /*34e0*/  @P2 SEL R27, R4.reuse, R27, P1 ;  /* 0x0000001b041b2207 */ /* 0x040fe40000800000 */
[----:B------:R-:W-:Y:S02]  /*34f0*/  SEL R26, R13, R26, P3 ;  /* 0x0000001a0d1a7207 */ /* 0x000fe40001800000 */
[----:B------:R-:W-:Y:S01]  /*3500*/  SEL R27, R4, R27, P3 ;  /* 0x0000001b041b7207 */ /* 0x000fe20001800000 */
[----:B------:R-:W-:Y:S06]  /*3510*/  @!P0 BRA `(.L_x_108) ;  /* 0x0000001400dc8947 */ /* 0x000fec0003800000 */
[----:B------:R-:W-:Y:S01]  /*3520*/  IADD3 R5, P1, PT, R7, UR5, RZ ;  /* 0x0000000507057c10 */ /* 0x000fe2000ff3e0ff */
[----:B------:R-:W-:Y:S01]  /*3530*/  UMOV UR4, URZ ;  /* 0x000000ff00047c82 */ /* 0x000fe20008000000 */
[C---:B------:R-:W-:Y:S02]  /*3540*/  IADD3 R10, P2, PT, R8.reuse, -0x400, RZ ;  /* 0xfffffc00080a7810 */ /* 0x040fe40007f5e0ff */
[----:B------:R-:W-:Y:S01]  /*3550*/  LOP3.LUT R13, RZ, R2, RZ, 0x33, !PT ;  /* 0x00000002ff0d7212 */ /* 0x000fe200078e33ff */
[----:B------:R-:W-:Y:S01]  /*3560*/  IMAD.X R4, RZ, RZ, UR12, P1 ;  /* 0x0000000cff047e24 */ /* 0x000fe200088e06ff */
[----:B------:R-:W-:Y:S02]  /*3570*/  ISETP.GT.U32.AND P0, PT, R5, R10, PT ;  /* 0x0000000a0500720c */ /* 0x000fe40003f04070 */
[----:B------:R-:W-:Y:S02]  /*3580*/  IADD3.X R19, PT, PT, R9, -0x1, RZ, P2, !PT ;  /* 0xffffffff09137810 */ /* 0x000fe400017fe4ff */
[----:B------:R-:W-:-:S02]  /*3590*/  IADD3 R18, PT, PT, R8, -UR5, R13 ;  /* 0x8000000508127c10 */ /* 0x000fc4000fffe00d */
[----:B------:R-:W-:-:S03]  /*35a0*/  ISETP.GT.U32.AND.EX P0, PT, R4, R19, PT, P0 ;  /* 0x000000130400720c */ /* 0x000fc60003f04100 */
[----:B------:R-:W-:-:S10]  /*35b0*/  IMAD.IADD R18, R18, 0x1, -R7 ;  /* 0x0000000112127824 */ /* 0x000fd400078e0a07 */
[----:B------:R-:W-:Y:S05]  /*35c0*/  @P0 BRA `(.L_x_109) ;  /* 0x00000004005c0947 */ /* 0x000fea0003800000 */
[----:B------:R-:W0:Y:S01]  /*35d0*/  LDCU.64 UR14, c[0x3][URZ] ;  /* 0x00c00000ff0e77ac */ /* 0x000e220008000a00 */
[----:B------:R-:W1:Y:S01]  /*35e0*/  LDCU.64 UR8, c[0x0][0x380] ;  /* 0x00007000ff0877ac */ /* 0x000e620008000a00 */
[----:B------:R-:W2:Y:S02]  /*35f0*/  LDCU.64 UR6, c[0x0][0x390] ;  /* 0x00007200ff0677ac */ /* 0x000ea40008000a00 */
.L_x_113:
[----:B------:R-:W-:-:S05]  /*3600*/  IADD3 R3, P0, PT, R2, R5, RZ ;  /* 0x0000000502037210 */ /* 0x000fca0007f1e0ff */
[----:B------:R-:W-:Y:S01]  /*3610*/  IMAD.X R20, RZ, RZ, R4, P0 ;  /* 0x000000ffff147224 */ /* 0x000fe200000e0604 */
[----:B-1----:R-:W-:-:S04]  /*3620*/  LEA R14, P0, R3, UR8, 0x3 ;  /* 0x00000008030e7c11 */ /* 0x002fc8000f8018ff */
[----:B------:R-:W-:-:S05]  /*3630*/  LEA.HI.X R15, R3, UR9, R20, 0x3, P0 ;  /* 0x00000009030f7c11 */ /* 0x000fca00080f1c14 */
[----:B------:R1:W5:Y:S04]  /*3640*/  LDG.E.64 R8, desc[UR10][R14.64] ;  /* 0x0000000a0e087981 */ /* 0x000368000c1e1b00 */
[----:B------:R1:W5:Y:S04]  /*3650*/  LDG.E.64 R12, desc[UR10][R14.64+0x800] ;  /* 0x0008000a0e0c7981 */ /* 0x000368000c1e1b00 */
[----:B------:R1:W5:Y:S04]  /*3660*/  LDG.E.64 R16, desc[UR10][R14.64+0x1000] ;  /* 0x0010000a0e107981 */ /* 0x000368000c1e1b00 */
[----:B------:R1:W5:Y:S01]  /*3670*/  LDG.E.64 R6, desc[UR10][R14.64+0x1800] ;  /* 0x0018000a0e067981 */ /* 0x000362000c1e1b00 */
[----:B------:R-:W-:Y:S01]  /*3680*/  LOP3.LUT P1, RZ, R11, 0xff, RZ, 0xc0, !PT ;  /* 0x000000ff0bff7812 */ /* 0x000fe2000782c0ff */
[----:B------:R-:W-:Y:S01]  /*3690*/  BSSY.RECONVERGENT B1, `(.L_x_110) ;  /* 0x0000015000017945 */ /* 0x000fe20003800200 */
[----:B--2---:R-:W-:Y:S01]  /*36a0*/  IADD3 R21, P0, PT, R3, UR6, RZ ;  /* 0x0000000603157c10 */ /* 0x004fe2000ff1e0ff */
[----:B------:R-:W-:-:S04]  /*36b0*/  IMAD.U32 R3, RZ, RZ, UR7 ;  /* 0x00000007ff037e24 */ /* 0x000fc8000f8e00ff */
[----:B------:R-:W-:-:S06]  /*36c0*/  IMAD.X R20, R20, 0x1, R3, P0 ;  /* 0x0000000114147824 */ /* 0x000fcc00000e0603 */
[----:B-1----:R-:W-:Y:S05]  /*36d0*/  @!P1 BRA `(.L_x_111) ;  /* 0x0000000000289947 */ /* 0x002fea0003800000 */
[----:B0-----:R-:W-:Y:S02]  /*36e0*/  IMAD.U32 R14, RZ, RZ, UR14 ;  /* 0x0000000eff0e7e24 */ /* 0x001fe4000f8e00ff */
[----:B------:R-:W-:-:S06]  /*36f0*/  IMAD.U32 R15, RZ, RZ, UR15 ;  /* 0x0000000fff0f7e24 */ /* 0x000fcc000f8e00ff */
[----:B-----5:R-:W-:-:S14]  /*3700*/  DSETP.GT.AND P0, PT, |R8|, R14, PT ;  /* 0x0000000e0800722a */ /* 0x020fdc0003f04200 */
[----:B------:R-:W-:Y:S05]  /*3710*/  @!P0 BRA `(.L_x_112) ;  /* 0x0000000000308947 */ /* 0x000fea0003800000 */
[----:B------:R-:W-:Y:S01]  /*3720*/  ISETP.LT.U32.AND P0, PT, R21, R26, PT ;  /* 0x0000001a1500720c */ /* 0x000fe20003f01070 */
[----:B------:R-:W-:-:S03]  /*3730*/  IMAD.MOV.U32 R11, RZ, RZ, 0x1 ;  /* 0x00000001ff0b7424 */ /* 0x000fc600078e00ff */
[----:B------:R-:W-:-:S04]  /*3740*/  ISETP.LT.AND.EX P0, PT, R20, R27, PT, P0 ;  /* 0x0000001b1400720c */ /* 0x000fc80003f01300 */
[----:B------:R-:W-:Y:S02]  /*3750*/  SEL R26, R21, R26, P0 ;  /* 0x0000001a151a7207 */ /* 0x000fe40000000000 */
[----:B------:R-:W-:Y:S01]  /*3760*/  SEL R27, R20, R27, P0 ;  /* 0x0000001b141b7207 */ /* 0x000fe20000000000 */
[----:B------:R-:W-:Y:S06]  /*3770*/  BRA `(.L_x_112) ;  /* 0x0000000000187947 */ /* 0x000fec0003800000 */
.L_x_111:
[----:B0-----:R-:W-:Y:S02]  /*3780*/  IMAD.U32 R14, RZ, RZ, UR14 ;  /* 0x0000000eff0e7e24 */ /* 0x001fe4000f8e00ff */
[----:B------:R-:W-:Y:S02]  /*3790*/  IMAD.U32 R15, RZ, RZ, UR15 ;  /* 0x0000000fff0f7e24 */ /* 0x000fe4000f8e00ff */
[----:B------:R-:W-:Y:S02]  /*37a0*/  IMAD.MOV.U32 R26, RZ, RZ, R21 ;  /* 0x000000ffff1a7224 */ /* 0x000fe400078e0015 */
[----:B------:R-:W-:Y:S02]  /*37b0*/  IMAD.MOV.U32 R27, RZ, RZ, R20 ;  /* 0x000000ffff1b7224 */ /* 0x000fe400078e0014 */
[----:B-----5:R-:W-:-:S06]  /*37c0*/  DSETP.GT.AND P0, PT, |R8|, R14, PT ;  /* 0x0000000e0800722a */ /* 0x020fcc0003f04200 */
[----:B------:R-:W-:-:S08]  /*37d0*/  SEL R11, RZ, 0x1, !P0 ;  /* 0x00000001ff0b7807 */ /* 0x000fd00004000000 */
.L_x_112:
[----:B------:R-:W-:Y:S05]  /*37e0*/  BSYNC.RECONVERGENT B1 ;  /* 0x0000000000017941 */ /* 0x000fea0003800200 */
.L_x_110:
[----:B------:R-:W-:Y:S01]  /*37f0*/  IADD3 R20, P0, P1, R5, UR6, R2 ;  /* 0x0000000605147c10 */ /* 0x000fe2000f91e002 */
[--C-:B------:R-:W-:Y:S01]  /*3800*/  DSETP.GT.AND P2, PT, |R12|, R14.reuse, PT ;  /* 0x0000000e0c00722a */ /* 0x100fe20003f44200 */
[----:B------:R-:W-:Y:S01]  /*3810*/  IMAD.MOV.U32 R21, RZ, RZ, R26 ;  /* 0x000000ffff157224 */ /* 0x000fe200078e001a */
[----:B------:R-:W0:Y:S01]  /*3820*/  LDC.64 R8, c[0x0][0x3c8] ;  /* 0x0000f200ff087b82 */ /* 0x000e220000000a00 */
[----:B------:R-:W-:Y:S01]  /*3830*/  IADD3 R26, P3, PT, R20, 0x100, RZ ;  /* 0x00000100141a7810 */ /* 0x000fe20007f7e0ff */
[----:B------:R-:W-:Y:S01]  /*3840*/  IMAD.MOV.U32 R22, RZ, RZ, R27 ;  /* 0x000000ffff167224 */ /* 0x000fe200078e001b */
[----:B------:R-:W-:Y:S01]  /*3850*/  IADD3.X R12, PT, PT, R4, R3, RZ, P0, P1 ;  /* 0x00000003040c7210 */ /* 0x000fe200007e24ff */
[----:B------:R-:W-:Y:S01]  /*3860*/  DSETP.GT.AND P1, PT, |R16|, R14, PT ;  /* 0x0000000e1000722a */ /* 0x000fe20003f24200 */
[----:B------:R-:W-:Y:S02]  /*3870*/  ISETP.LT.U32.AND P0, PT, R26, R21, PT ;  /* 0x000000151a00720c */ /* 0x000fe40003f01070 */
[C---:B------:R-:W-:Y:S01]  /*3880*/  LOP3.LUT P4, RZ, R11.reuse, 0xff, RZ, 0xc0, !PT ;  /* 0x000000ff0bff7812 */ /* 0x040fe2000788c0ff */
[----:B------:R-:W-:Y:S01]  /*3890*/  IMAD.X R27, RZ, RZ, R12, P3 ;  /* 0x000000ffff1b7224 */ /* 0x000fe200018e060c */
[----:B------:R-:W-:-:S04]  /*38a0*/  SEL R11, R11, 0x1, !P2 ;  /* 0x000000010b0b7807 */ /* 0x000fc80005000000 */
[----:B------:R-:W-:-:S04]  /*38b0*/  ISETP.LT.AND.EX P0, PT, R27, R22, PT, P0 ;  /* 0x000000161b00720c */ /* 0x000fc80003f01300 */
[----:B------:R-:W-:Y:S02]  /*38c0*/  @P2 SEL R21, R26, R21, P0 ;  /* 0x000000151a152207 */ /* 0x000fe40000000000 */
[C---:B------:R-:W-:Y:S02]  /*38d0*/  @P2 SEL R22, R27.reuse, R22, P0 ;  /* 0x000000161b162207 */ /* 0x040fe40000000000 */
[----:B------:R-:W-:Y:S02]  /*38e0*/  IADD3 R13, P0, PT, R20, 0x200, RZ ;  /* 0x00000200140d7810 */ /* 0x000fe40007f1e0ff */
[----:B------:R-:W-:Y:S02]  /*38f0*/  SEL R26, R26, R21, !P4 ;  /* 0x000000151a1a7207 */ /* 0x000fe40006000000 */
[----:B------:R-:W-:Y:S01]  /*3900*/  SEL R27, R27, R22, !P4 ;  /* 0x000000161b1b7207 */ /* 0x000fe20006000000 */
[----:B------:R-:W-:Y:S01]  /*3910*/  IMAD.X R16, RZ, RZ, R12, P0 ;  /* 0x000000ffff107224 */ /* 0x000fe200000e060c */
[----:B------:R-:W-:-:S02]  /*3920*/  ISETP.LT.U32.AND P0, PT, R13, R26, PT ;  /* 0x0000001a0d00720c */ /* 0x000fc40003f01070 */
[----:B------:R-:W-:Y:S01]  /*3930*/  @!P4 SEL R11, RZ, 0x1, !P2 ;  /* 0x00000001ff0bc807 */ /* 0x000fe20005000000 */
[----:B------:R-:W-:Y:S01]  /*3940*/  DSETP.GT.AND P2, PT, |R6|, R14, PT ;  /* 0x0000000e0600722a */ /* 0x000fe20003f44200 */
[CC--:B------:R-:W-:Y:S02]  /*3950*/  ISETP.LT.AND.EX P0, PT, R16.reuse, R27.reuse, PT, P0 ;  /* 0x0000001b1000720c */ /* 0x0c0fe40003f01300 */
[----:B------:R-:W-:Y:S02]  /*3960*/  LOP3.LUT P3, RZ, R11, 0xff, RZ, 0xc0, !PT ;  /* 0x000000ff0bff7812 */ /* 0x000fe4000786c0ff */
[----:B------:R-:W-:Y:S02]  /*3970*/  @P1 SEL R26, R13, R26, P0 ;  /* 0x0000001a0d1a1207 */ /* 0x000fe40000000000 */
[----:B------:R-:W-:Y:S02]  /*3980*/  @P1 SEL R27, R16, R27, P0 ;  /* 0x0000001b101b1207 */ /* 0x000fe40000000000 */
[----:B------:R-:W-:-:S02]  /*3990*/  IADD3 R7, P0, PT, R20, 0x300, RZ ;  /* 0x0000030014077810 */ /* 0x000fc40007f1e0ff */
[----:B0-----:R-:W-:Y:S02]  /*39a0*/  IADD3 R6, P4, PT, -R5, R8, RZ ;  /* 0x0000000805067210 */ /* 0x001fe40007f9e1ff */
[----:B------:R-:W-:Y:S01]  /*39b0*/  SEL R11, R11, 0x1, !P1 ;  /* 0x000000010b0b7807 */ /* 0x000fe20004800000 */
[----:B------:R-:W-:Y:S01]  /*39c0*/  IMAD.X R12, RZ, RZ, R12, P0 ;  /* 0x000000ffff0c7224 */ /* 0x000fe200000e060c */
[----:B------:R-:W-:Y:S01]  /*39d0*/  ISETP.GE.U32.AND P0, PT, R6, UR5, PT ;  /* 0x0000000506007c0c */ /* 0x000fe2000bf06070 */
[----:B------:R-:W-:Y:S01]  /*39e0*/  IMAD.X R6, R9, 0x1, ~R4, P4 ;  /* 0x0000000109067824 */ /* 0x000fe200020e0e04 */
[----:B------:R-:W-:Y:S02]  /*39f0*/  @!P3 SEL R11, RZ, 0x1, !P1 ;  /* 0x00000001ff0bb807 */ /* 0x000fe40004800000 */
[----:B------:R-:W-:Y:S02]  /*3a00*/  SEL R26, R13, R26, !P3 ;  /* 0x0000001a0d1a7207 */ /* 0x000fe40005800000 */
[----:B------:R-:W-:-:S02]  /*3a10*/  ISETP.GE.U32.AND.EX P0, PT, R6, UR12, PT, P0 ;  /* 0x0000000c06007c0c */ /* 0x000fc4000bf06100 */
[----:B------:R-:W-:Y:S02]  /*3a20*/  SEL R27, R16, R27, !P3 ;  /* 0x0000001b101b7207 */ /* 0x000fe40005800000 */
[----:B------:R-:W-:Y:S02]  /*3a30*/  LOP3.LUT P3, RZ, R11, 0xff, RZ, 0xc0, !PT ;  /* 0x000000ff0bff7812 */ /* 0x000fe4000786c0ff */
[----:B------:R-:W-:Y:S02]  /*3a40*/  ISETP.LT.U32.AND P1, PT, R7, R26, PT ;  /* 0x0000001a0700720c */ /* 0x000fe40003f21070 */
[----:B------:R-:W-:Y:S02]  /*3a50*/  SEL R11, R11, 0x1, !P2 ;  /* 0x000000010b0b7807 */ /* 0x000fe40005000000 */
[----:B------:R-:W-:-:S04]  /*3a60*/  ISETP.LT.AND.EX P1, PT, R12, R27, PT, P1 ;  /* 0x0000001b0c00720c */ /* 0x000fc80003f21310 */
[C---:B------:R-:W-:Y:S02]  /*3a70*/  @P2 SEL R26, R7.reuse, R26, P1 ;  /* 0x0000001a071a2207 */ /* 0x040fe40000800000 */
[C---:B------:R-:W-:Y:S02]  /*3a80*/  @P2 SEL R27, R12.reuse, R27, P1 ;  /* 0x0000001b0c1b2207 */ /* 0x040fe40000800000 */
[----:B------:R-:W-:Y:S02]  /*3a90*/  @!P3 SEL R11, RZ, 0x1, !P2 ;  /* 0x00000001ff0bb807 */ /* 0x000fe40005000000 */
[----:B------:R-:W-:Y:S02]  /*3aa0*/  SEL R26, R7, R26, !P3 ;  /* 0x0000001a071a7207 */ /* 0x000fe40005800000 */
[----:B------:R-:W-:Y:S01]  /*3ab0*/  SEL R27, R12, R27, !P3 ;  /* 0x0000001b0c1b7207 */ /* 0x000fe20005800000 */
[----:B------:R-:W-:Y:S06]  /*3ac0*/  @!P0 BRA `(.L_x_108) ;  /* 0x0000001000708947 */ /* 0x000fec0003800000 */
[----:B------:R-:W-:Y:S01]  /*3ad0*/  IADD3 R5, P0, PT, R5, UR5, RZ ;  /* 0x0000000505057c10 */ /* 0x000fe2000ff1e0ff */
[----:B------:R-:W-:Y:S01]  /*3ae0*/  UIADD3 UR4, UPT, UPT, UR4, 0x1, URZ ;  /* 0x0000000104047890 */ /* 0x000fe2000fffe0ff */
[----:B------:R-:W-:Y:S02]  /*3af0*/  VIADD R18, R18, -UR5 ;  /* 0x8000000512127c36 */ /* 0x000fe40008000000 */
[----:B------:R-:W-:Y:S02]  /*3b00*/  IADD3.X R4, PT, PT, R4, UR12, RZ, P0, !PT ;  /* 0x0000000c04047c10 */ /* 0x000fe400087fe4ff */
[----:B------:R-:W-:-:S04]  /*3b10*/  ISETP.GT.U32.AND P0, PT, R5, R10, PT ;  /* 0x0000000a0500720c */ /* 0x000fc80003f04070 */
[----:B------:R-:W-:-:S13]  /*3b20*/  ISETP.GT.U32.AND.EX P0, PT, R4, R19, PT, P0 ;  /* 0x000000130400720c */ /* 0x000fda0003f04100 */
[----:B------:R-:W-:Y:S05]  /*3b30*/  @!P0 BRA `(.L_x_113) ;  /* 0xfffffff800b08947 */ /* 0x000fea000383ffff */
.L_x_109:
[----:B------:R-:W-:Y:S01]  /*3b40*/  IMAD.IADD R7, R8, 0x1, -R5 ;  /* 0x0000000108077824 */ /* 0x000fe200078e0a05 */
[----:B------:R-:W-:Y:S01]  /*3b50*/  ISETP.GE.U32.AND P1, PT, R5, R8, PT ;  /* 0x000000080500720c */ /* 0x000fe20003f26070 */
[----:B------:R-:W-:Y:S03]  /*3b60*/  BSSY.RECONVERGENT B1, `(.L_x_108) ;  /* 0x0000112000017945 */ /* 0x000fe60003800200 */
[----:B------:R-:W-:-:S04]  /*3b70*/  ISETP.GE.AND P0, PT, R2, R7, PT ;  /* 0x000000070200720c */ /* 0x000fc80003f06270 */
[----:B------:R-:W-:-:S13]  /*3b80*/  ISETP.GE.U32.OR.EX P0, PT, R4, R9, P0, P1 ;  /* 0x000000090400720c */ /* 0x000fda0000706510 */
[----:B------:R-:W-:Y:S05]  /*3b90*/  @P0 BRA `(.L_x_114) ;  /* 0x0000001000380947 */ /* 0x000fea0003800000 */
[----:B------:R-:W0:Y:S01]  /*3ba0*/  LDC R9, c[0x0][0x3d0] ;  /* 0x0000f400ff097b82 */ /* 0x000e220000000800 */
[----:B------:R-:W-:Y:S01]  /*3bb0*/  LOP3.LUT R7, RZ, R2, RZ, 0x33, !PT ;  /* 0x00000002ff077212 */ /* 0x000fe200078e33ff */
[----:B------:R-:W-:Y:S01]  /*3bc0*/  IMAD.SHL.U32 R13, R0, 0x400, RZ ;  /* 0x00000400000d7824 */ /* 0x000fe200078e00ff */
[----:B------:R-:W-:Y:S01]  /*3bd0*/  BSSY.RECONVERGENT B2, `(.L_x_115) ;  /* 0x0000087000027945 */ /* 0x000fe20003800200 */
[----:B------:R-:W-:Y:S02]  /*3be0*/  IMAD.MOV.U32 R10, RZ, RZ, R2 ;  /* 0x000000ffff0a7224 */ /* 0x000fe400078e0002 */
[----:B------:R-:W-:-:S05]  /*3bf0*/  IMAD.IADD R6, R7, 0x1, R8 ;  /* 0x0000000107067824 */ /* 0x000fca00078e0208 */
[----:B------:R-:W-:Y:S01]  /*3c00*/  IADD3 R7, PT, PT, R6, -UR5, -R13 ;  /* 0x8000000506077c10 */ /* 0x000fe2000fffe80d */
[----:B0-----:R-:W-:-:S04]  /*3c10*/  IMAD R8, R9, UR4, RZ ;  /* 0x0000000409087c24 */ /* 0x001fc8000f8e02ff */
[----:B------:R-:W-:-:S05]  /*3c20*/  IMAD R9, R8, -0x400, R7 ;  /* 0xfffffc0008097824 */ /* 0x000fca00078e0207 */
[C---:B------:R-:W-:Y:S02]  /*3c30*/  ISETP.GE.U32.AND P0, PT, R9.reuse, 0x700, PT ;  /* 0x000007000900780c */ /* 0x040fe40003f06070 */
[----:B------:R-:W-:-:S04]  /*3c40*/  LEA.HI R7, R9, 0x1, RZ, 0x18 ;  /* 0x0000000109077811 */ /* 0x000fc800078fc0ff */
[----:B------:R-:W-:-:S04]  /*3c50*/  LOP3.LUT R8, R7, 0x7, RZ, 0xc0, !PT ;  /* 0x0000000707087812 */ /* 0x000fc800078ec0ff */
[----:B------:R-:W-:-:S03]  /*3c60*/  ISETP.NE.AND P1, PT, R8, RZ, PT ;  /* 0x000000ff0800720c */ /* 0x000fc60003f25270 */
[----:B------:R-:W-:Y:S10]  /*3c70*/  @!P0 BRA `(.L_x_116) ;  /* 0x0000000400f08947 */ /* 0x000ff40003800000 */
[----:B------:R-:W-:Y:S01]  /*3c80*/  LEA.HI R18, R18, 0x1, RZ, 0x18 ;  /* 0x0000000112127811 */ /* 0x000fe200078fc0ff */
[----:B------:R-:W-:-:S03]  /*3c90*/  IMAD.MOV.U32 R10, RZ, RZ, R2 ;  /* 0x000000ffff0a7224 */ /* 0x000fc600078e0002 */
[----:B------:R-:W-:-:S05]  /*3ca0*/  LOP3.LUT R18, R18, 0x1fffff8, RZ, 0xc0, !PT ;  /* 0x01fffff812127812 */ /* 0x000fca00078ec0ff */
[----:B------:R-:W-:-:S07]  /*3cb0*/  IMAD.MOV R9, RZ, RZ, -R18 ;  /* 0x000000ffff097224 */ /* 0x000fce00078e0a12 */
.L_x_117:
[----:B------:R-:W-:-:S05]  /*3cc0*/  IADD3 R25, P0, PT, R10, R5, RZ ;  /* 0x000000050a197210 */ /* 0x000fca0007f1e0ff */
[----:B------:R-:W-:Y:S01]  /*3cd0*/  IMAD.X R24, RZ, RZ, R4, P0 ;  /* 0x000000ffff187224 */ /* 0x000fe200000e0604 */
[----:B------:R-:W-:-:S04]  /*3ce0*/  LEA R18, P0, R25, UR8, 0x3 ;  /* 0x0000000819127c11 */ /* 0x000fc8000f8018ff */
[----:B------:R-:W-:-:S05]  /*3cf0*/  LEA.HI.X R19, R25, UR9, R24, 0x3, P0 ;  /* 0x0000000919137c11 */ /* 0x000fca00080f1c18 */
[----:B------:R-:W2:Y:S04]  /*3d00*/  LDG.E.64 R22, desc[UR10][R18.64] ;  /* 0x0000000a12167981 */ /* 0x000ea8000c1e1b00 */
[----:B------:R-:W3:Y:S04]  /*3d10*/  LDG.E.64 R16, desc[UR10][R18.64+0x800] ;  /* 0x0008000a12107981 */ /* 0x000ee8000c1e1b00 */
[----:B------:R-:W4:Y:S04]  /*3d20*/  LDG.E.64 R12, desc[UR10][R18.64+0x1000] ;  /* 0x0010000a120c7981 */ /* 0x000f28000c1e1b00 */
[----:B------:R-:W5:Y:S01]  /*3d30*/  LDG.E.64 R20, desc[UR10][R18.64+0x1800] ;  /* 0x0018000a12147981 */ /* 0x000f62000c1e1b00 */
[----:B------:R-:W-:Y:S01]  /*3d40*/  LOP3.LUT P4, RZ, R11, 0xff, RZ, 0xc0, !PT ;  /* 0x000000ff0bff7812 */ /* 0x000fe2000788c0ff */
[----:B--2---:R-:W-:-:S12]  /*3d50*/  DSETP.GT.AND P0, PT, |R22|, R14, PT ;  /* 0x0000000e1600722a */ /* 0x004fd80003f04200 */
[--C-:B------:R-:W-:Y:S02]  /*3d60*/  DSETP.GT.AND P3, PT, |R22|, R14.reuse, P4 ;  /* 0x0000000e1600722a */ /* 0x100fe40002764200 */
[----:B---3--:R-:W-:Y:S01]  /*3d70*/  DSETP.GT.AND P6, PT, |R16|, R14, PT ;  /* 0x0000000e1000722a */ /* 0x008fe20003fc4200 */
[----:B------:R-:W-:-:S04]  /*3d80*/  @!P4 SEL R11, RZ, 0x1, !P0 ;  /* 0x00000001ff0bc807 */ /* 0x000fc80004000000 */
[----:B------:R-:W-:Y:S02]  /*3d90*/  SEL R22, R11, 0x1, !P3 ;  /* 0x000000010b167807 */ /* 0x000fe40005800000 */
[----:B------:R-:W-:Y:S02]  /*3da0*/  IADD3 R11, P0, PT, R25, UR6, RZ ;  /* 0x00000006190b7c10 */ /* 0x000fe4000ff1e0ff */
[----:B------:R-:W-:-:S03]  /*3db0*/  LOP3.LUT P2, RZ, R22, 0xff, RZ, 0xc0, !PT ;  /* 0x000000ff16ff7812 */ /* 0x000fc6000784c0ff */
[----:B------:R-:W-:Y:S01]  /*3dc0*/  IMAD.X R24, R24, 0x1, R3, P0 ;  /* 0x0000000118187824 */ /* 0x000fe200000e0603 */
[----:B------:R-:W-:-:S04]  /*3dd0*/  ISETP.LT.U32.AND P0, PT, R11, R26, PT ;  /* 0x0000001a0b00720c */ /* 0x000fc80003f01070 */
[----:B------:R-:W-:-:S04]  /*3de0*/  ISETP.LT.AND.EX P0, PT, R24, R27, PT, P0 ;  /* 0x0000001b1800720c */ /* 0x000fc80003f01300 */
[CC--:B------:R-:W-:Y:S01]  /*3df0*/  SEL R23, R11.reuse, R26.reuse, P0 ;  /* 0x0000001a0b177207 */ /* 0x0c0fe20000000000 */
[----:B------:R-:W-:Y:S01]  /*3e00*/  DSETP.GT.AND P5, PT, |R16|, R14, P2 ;  /* 0x0000000e1000722a */ /* 0x000fe200017a4200 */
[C---:B------:R-:W-:Y:S02]  /*3e10*/  @!P3 SEL R23, R11.reuse, R26, !P4 ;  /* 0x0000001a0b17b207 */ /* 0x040fe40006000000 */
[CC--:B------:R-:W-:Y:S02]  /*3e20*/  SEL R26, R24.reuse, R27.reuse, P0 ;  /* 0x0000001b181a7207 */ /* 0x0c0fe40000000000 */
[----:B------:R-:W-:Y:S02]  /*3e30*/  IADD3 R16, P0, PT, R11, 0x100, RZ ;  /* 0x000001000b107810 */ /* 0x000fe40007f1e0ff */
[----:B------:R-:W-:Y:S02]  /*3e40*/  @!P2 SEL R22, RZ, 0x1, !P6 ;  /* 0x00000001ff16a807 */ /* 0x000fe40007000000 */
[----:B------:R-:W-:Y:S01]  /*3e50*/  @!P3 SEL R26, R24, R27, !P4 ;  /* 0x0000001b181ab207 */ /* 0x000fe20006000000 */
[----:B------:R-:W-:Y:S01]  /*3e60*/  IMAD.X R17, RZ, RZ, R24, P0 ;  /* 0x000000ffff117224 */ /* 0x000fe200000e0618 */
[----:B------:R-:W-:-:S02]  /*3e70*/  ISETP.LT.U32.AND P3, PT, R16, R23, PT ;  /* 0x000000171000720c */ /* 0x000fc40003f61070 */
[----:B------:R-:W-:Y:S02]  /*3e80*/  SEL R22, R22, 0x1, !P5 ;  /* 0x0000000116167807 */ /* 0x000fe40006800000 */
[CC--:B------:R-:W-:Y:S02]  /*3e90*/  ISETP.LT.AND.EX P0, PT, R17.reuse, R26.reuse, PT, P3 ;  /* 0x0000001a1100720c */ /* 0x0c0fe40003f01330 */
[----:B------:R-:W-:Y:S02]  /*3ea0*/  LOP3.LUT P3, RZ, R22, 0xff, RZ, 0xc0, !PT ;  /* 0x000000ff16ff7812 */ /* 0x000fe4000786c0ff */
[CC--:B------:R-:W-:Y:S02]  /*3eb0*/  SEL R25, R16.reuse, R23.reuse, P0 ;  /* 0x0000001710197207 */ /* 0x0c0fe40000000000 */
[----:B------:R-:W-:Y:S02]  /*3ec0*/  @!P5 SEL R25, R16, R23, !P2 ;  /* 0x000000171019d207 */ /* 0x000fe40005000000 */
[----:B------:R-:W-:-:S02]  /*3ed0*/  SEL R23, R17, R26, P0 ;  /* 0x0000001a11177207 */ /* 0x000fc40000000000 */
[----:B------:R-:W-:Y:S02]  /*3ee0*/  @!P5 SEL R23, R17, R26, !P2 ;  /* 0x0000001a1117d207 */ /* 0x000fe40005000000 */
[----:B------:R-:W2:Y:S01]  /*3ef0*/  LDG.E.64 R16, desc[UR10][R18.64+0x2000] ;  /* 0x0020000a12107981 */ /* 0x000ea2000c1e1b00 */
[C-C-:B----4-:R-:W-:Y:S02]  /*3f00*/  DSETP.GT.AND P2, PT, |R12|.reuse, R14.reuse, PT ;  /* 0x0000000e0c00722a */ /* 0x150fe40003f44200 */
[----:B------:R-:W-:Y:S01]  /*3f10*/  DSETP.GT.AND P4, PT, |R12|, R14, P3 ;  /* 0x0000000e0c00722a */ /* 0x000fe20001f84200 */
[----:B------:R-:W-:-:S04]  /*3f20*/  IADD3 R12, P5, PT, R11, 0x200, RZ ;  /* 0x000002000b0c7810 */ /* 0x000fc80007fbe0ff */
[----:B------:R-:W-:Y:S01]  /*3f30*/  ISETP.LT.U32.AND P0, PT, R12, R25, PT ;  /* 0x000000190c00720c */ /* 0x000fe20003f01070 */
[----:B------:R-:W-:-:S05]  /*3f40*/  IMAD.X R28, RZ, RZ, R24, P5 ;  /* 0x000000ffff1c7224 */ /* 0x000fca00028e0618 */
[----:B------:R-:W-:-:S04]  /*3f50*/  ISETP.LT.AND.EX P0, PT, R28, R23, PT, P0 ;  /* 0x000000171c00720c */ /* 0x000fc80003f01300 */
[CC--:B------:R-:W-:Y:S02]  /*3f60*/  SEL R26, R12.reuse, R25.reuse, P0 ;  /* 0x000000190c1a7207 */ /* 0x0c0fe40000000000 */
[----:B------:R-:W-:Y:S02]  /*3f70*/  @!P4 SEL R26, R12, R25, !P3 ;  /* 0x000000190c1ac207 */ /* 0x000fe40005800000 */
[----:B------:R-:W3:Y:S01]  /*3f80*/  LDG.E.64 R12, desc[UR10][R18.64+0x2800] ;  /* 0x0028000a120c7981 */ /* 0x000ee2000c1e1b00 */
[----:B------:R-:W-:Y:S02]  /*3f90*/  @!P3 SEL R22, RZ, 0x1, !P2 ;  /* 0x00000001ff16b807 */ /* 0x000fe40005000000 */
[-C--:B------:R-:W-:Y:S02]  /*3fa0*/  SEL R25, R28, R23.reuse, P0 ;  /* 0x000000171c197207 */ /* 0x080fe40000000000 */
[----:B------:R-:W-:Y:S01]  /*3fb0*/  SEL R27, R22, 0x1, !P4 ;  /* 0x00000001161b7807 */ /* 0x000fe20006000000 */
[----:B-----5:R-:W-:Y:S01]  /*3fc0*/  DSETP.GT.AND P0, PT, |R20|, R14, PT ;  /* 0x0000000e1400722a */ /* 0x020fe20003f04200 */
[----:B------:R-:W-:-:S02]  /*3fd0*/  @!P4 SEL R25, R28, R23, !P3 ;  /* 0x000000171c19c207 */ /* 0x000fc40005800000 */
[----:B------:R-:W-:Y:S01]  /*3fe0*/  LOP3.LUT P6, RZ, R27, 0xff, RZ, 0xc0, !PT ;  /* 0x000000ff1bff7812 */ /* 0x000fe200078cc0ff */
[----:B------:R-:W4:-:S12]  /*3ff0*/  LDG.E.64 R22, desc[UR10][R18.64+0x3800] ;  /* 0x0038000a12167981 */ /* 0x000f18000c1e1b00 */
[----:B------:R-:W-:Y:S01]  /*4000*/  DSETP.GT.AND P5, PT, |R20|, R14, P6 ;  /* 0x0000000e1400722a */ /* 0x000fe200037a4200 */
[----:B------:R0:W5:Y:S01]  /*4010*/  LDG.E.64 R20, desc[UR10][R18.64+0x3000] ;  /* 0x0030000a12147981 */ /* 0x000162000c1e1b00 */
[----:B------:R-:W-:-:S04]  /*4020*/  @!P6 SEL R27, RZ, 0x1, !P0 ;  /* 0x00000001ff1be807 */ /* 0x000fc80004000000 */
[----:B------:R-:W-:-:S04]  /*4030*/  SEL R27, R27, 0x1, !P5 ;  /* 0x000000011b1b7807 */ /* 0x000fc80006800000 */
[----:B------:R-:W-:Y:S01]  /*4040*/  LOP3.LUT P2, RZ, R27, 0xff, RZ, 0xc0, !PT ;  /* 0x000000ff1bff7812 */ /* 0x000fe2000784c0ff */
[----:B------:R-:W-:Y:S02]  /*4050*/  VIADD R9, R9, 0x8 ;  /* 0x0000000809097836 */ /* 0x000fe40000000000 */
[----:B------:R-:W-:Y:S01]  /*4060*/  VIADD R10, R10, 0x800 ;  /* 0x000008000a0a7836 */ /* 0x000fe20000000000 */
[----:B--2---:R-:W-:-:S09]  /*4070*/  DSETP.GT.AND P4, PT, |R16|, R14, PT ;  /* 0x0000000e1000722a */ /* 0x004fd20003f84200 */
[----:B------:R-:W-:Y:S01]  /*4080*/  DSETP.GT.AND P3, PT, |R16|, R14, P2 ;  /* 0x0000000e1000722a */ /* 0x000fe20001764200 */
[----:B------:R-:W-:Y:S02]  /*4090*/  IADD3 R17, P0, PT, R11, 0x300, RZ ;  /* 0x000003000b117810 */ /* 0x000fe40007f1e0ff */
[----:B------:R-:W-:-:S03]  /*40a0*/  @!P2 SEL R27, RZ, 0x1, !P4 ;  /* 0x00000001ff1ba807 */ /* 0x000fc60006000000 */
[----:B------:R-:W-:Y:S01]  /*40b0*/  IMAD.X R28, RZ, RZ, R24, P0 ;  /* 0x000000ffff1c7224 */ /* 0x000fe200000e0618 */
[-C--:B------:R-:W-:Y:S02]  /*40c0*/  ISETP.LT.U32.AND P0, PT, R17, R26.reuse, PT ;  /* 0x0000001a1100720c */ /* 0x080fe40003f01070 */
[----:B------:R-:W-:Y:S02]  /*40d0*/  SEL R27, R27, 0x1, !P3 ;  /* 0x000000011b1b7807 */ /* 0x000fe40005800000 */
[----:B------:R-:W-:Y:S02]  /*40e0*/  ISETP.LT.AND.EX P0, PT, R28, R25, PT, P0 ;  /* 0x000000191c00720c */ /* 0x000fe40003f01300 */
[----:B------:R-:W-:Y:S02]  /*40f0*/  LOP3.LUT P4, RZ, R27, 0xff, RZ, 0xc0, !PT ;  /* 0x000000ff1bff7812 */ /* 0x000fe4000788c0ff */
[CC--:B------:R-:W-:Y:S02]  /*4100*/  SEL R16, R17.reuse, R26.reuse, P0 ;  /* 0x0000001a11107207 */ /* 0x0c0fe40000000000 */
[----:B------:R-:W-:-:S02]  /*4110*/  @!P5 SEL R16, R17, R26, !P6 ;  /* 0x0000001a1110d207 */ /* 0x000fc40007000000 */
[CC--:B------:R-:W-:Y:S02]  /*4120*/  SEL R17, R28.reuse, R25.reuse, P0 ;  /* 0x000000191c117207 */ /* 0x0c0fe40000000000 */
[----:B------:R-:W-:Y:S02]  /*4130*/  @!P5 SEL R17, R28, R25, !P6 ;  /* 0x000000191c11d207 */ /* 0x000fe40007000000 */
[----:B0-----:R-:W-:Y:S01]  /*4140*/  IADD3 R19, P5, PT, R11, 0x400, RZ ;  /* 0x000004000b137810 */ /* 0x001fe20007fbe0ff */
[----:B---3--:R-:W-:-:S04]  /*4150*/  DSETP.GT.AND P6, PT, |R12|, R14, PT ;  /* 0x0000000e0c00722a */ /* 0x008fc80003fc4200 */
[----:B------:R-:W-:Y:S02]  /*4160*/  IMAD.X R26, RZ, RZ, R24, P5 ;  /* 0x000000ffff1a7224 */ /* 0x000fe400028e0618 */
[----:B------:R-:W-:Y:S01]  /*4170*/  DSETP.GT.AND P5, PT, |R12|, R14, P4 ;  /* 0x0000000e0c00722a */ /* 0x000fe200027a4200 */
[----:B------:R-:W-:Y:S02]  /*4180*/  @!P4 SEL R27, RZ, 0x1, !P6 ;  /* 0x00000001ff1bc807 */ /* 0x000fe40007000000 */
[----:B------:R-:W-:-:S03]  /*4190*/  ISETP.LT.U32.AND P0, PT, R19, R16, PT ;  /* 0x000000101300720c */ /* 0x000fc60003f01070 */
[----:B------:R-:W-:Y:S02]  /*41a0*/  SEL R13, R27, 0x1, !P5 ;  /* 0x000000011b0d7807 */ /* 0x000fe40006800000 */
[CC--:B------:R-:W-:Y:S02]  /*41b0*/  ISETP.LT.AND.EX P0, PT, R26.reuse, R17.reuse, PT, P0 ;  /* 0x000000111a00720c */ /* 0x0c0fe40003f01300 */
[----:B------:R-:W-:Y:S02]  /*41c0*/  LOP3.LUT P6, RZ, R13, 0xff, RZ, 0xc0, !PT ;  /* 0x000000ff0dff7812 */ /* 0x000fe400078cc0ff */
[CC--:B------:R-:W-:Y:S02]  /*41d0*/  SEL R12, R19.reuse, R16.reuse, P0 ;  /* 0x00000010130c7207 */ /* 0x0c0fe40000000000 */
[----:B------:R-:W-:Y:S02]  /*41e0*/  @!P3 SEL R12, R19, R16, !P2 ;  /* 0x00000010130cb207 */ /* 0x000fe40005000000 */
[----:B------:R-:W-:-:S02]  /*41f0*/  SEL R18, R26, R17, P0 ;  /* 0x000000111a127207 */ /* 0x000fc40000000000 */
[----:B------:R-:W-:Y:S02]  /*4200*/  IADD3 R19, P0, PT, R11, 0x500, RZ ;  /* 0x000005000b137810 */ /* 0x000fe40007f1e0ff */
[----:B------:R-:W-:Y:S01]  /*4210*/  @!P3 SEL R18, R26, R17, !P2 ;  /* 0x000000111a12b207 */ /* 0x000fe20005000000 */
[C-C-:B-----5:R-:W-:Y:S02]  /*4220*/  DSETP.GT.AND P2, PT, |R20|.reuse, R14.reuse, PT ;  /* 0x0000000e1400722a */ /* 0x160fe40003f44200 */
[----:B------:R-:W-:Y:S01]  /*4230*/  IMAD.X R17, RZ, RZ, R24, P0 ;  /* 0x000000ffff117224 */ /* 0x000fe200000e0618 */
[----:B------:R-:W-:Y:S01]  /*4240*/  ISETP.LT.U32.AND P0, PT, R19, R12, PT ;  /* 0x0000000c1300720c */ /* 0x000fe20003f01070 */
[----:B------:R-:W-:Y:S02]  /*4250*/  DSETP.GT.AND P3, PT, |R20|, R14, P6 ;  /* 0x0000000e1400722a */ /* 0x000fe40003764200 */
[----:B------:R-:W-:Y:S02]  /*4260*/  @!P6 SEL R13, RZ, 0x1, !P2 ;  /* 0x00000001ff0de807 */ /* 0x000fe40005000000 */
[----:B------:R-:W-:-:S02]  /*4270*/  ISETP.LT.AND.EX P0, PT, R17, R18, PT, P0 ;  /* 0x000000121100720c */ /* 0x000fc40003f01300 */
[----:B------:R-:W-:Y:S02]  /*4280*/  SEL R13, R13, 0x1, !P3 ;  /* 0x000000010d0d7807 */ /* 0x000fe40005800000 */
[----:B------:R-:W-:Y:S02]  /*4290*/  SEL R21, R19, R12, P0 ;  /* 0x0000000c13157207 */ /* 0x000fe40000000000 */
[----:B------:R-:W-:Y:S02]  /*42a0*/  SEL R25, R17, R18, P0 ;  /* 0x0000001211197207 */ /* 0x000fe40000000000 */
[----:B------:R-:W-:Y:S02]  /*42b0*/  IADD3 R16, P0, PT, R11, 0x600, RZ ;  /* 0x000006000b107810 */ /* 0x000fe40007f1e0ff */
[----:B------:R-:W-:Y:S02]  /*42c0*/  @!P5 SEL R21, R19, R12, !P4 ;  /* 0x0000000c1315d207 */ /* 0x000fe40006000000 */
[----:B------:R-:W-:-:S02]  /*42d0*/  LOP3.LUT P2, RZ, R13, 0xff, RZ, 0xc0, !PT ;  /* 0x000000ff0dff7812 */ /* 0x000fc4000784c0ff */
[----:B------:R-:W-:Y:S01]  /*42e0*/  @!P5 SEL R25, R17, R18, !P4 ;  /* 0x000000121119d207 */ /* 0x000fe20006000000 */
[----:B------:R-:W-:Y:S01]  /*42f0*/  IMAD.X R18, RZ, RZ, R24, P0 ;  /* 0x000000ffff127224 */ /* 0x000fe200000e0618 */
[----:B------:R-:W-:-:S04]  /*4300*/  ISETP.LT.U32.AND P0, PT, R16, R21, PT ;  /* 0x000000151000720c */ /* 0x000fc80003f01070 */
[----:B------:R-:W-:Y:S02]  /*4310*/  ISETP.LT.AND.EX P0, PT, R18, R25, PT, P0 ;  /* 0x000000191200720c */ /* 0x000fe40003f01300 */
[----:B------:R-:W-:Y:S02]  /*4320*/  ISETP.NE.AND P5, PT, R9, RZ, PT ;  /* 0x000000ff0900720c */ /* 0x000fe40003fa5270 */
[----:B------:R-:W-:Y:S02]  /*4330*/  SEL R17, R16, R21, P0 ;  /* 0x0000001510117207 */ /* 0x000fe40000000000 */
[----:B------:R-:W-:Y:S02]  /*4340*/  SEL R19, R18, R25, P0 ;  /* 0x0000001912137207 */ /* 0x000fe40000000000 */
[----:B------:R-:W-:Y:S02]  /*4350*/  IADD3 R12, P0, PT, R11, 0x700, RZ ;  /* 0x000007000b0c7810 */ /* 0x000fe40007f1e0ff */
[----:B------:R-:W-:-:S02]  /*4360*/  @!P3 SEL R17, R16, R21, !P6 ;  /* 0x000000151011b207 */ /* 0x000fc40007000000 */
[----:B------:R-:W-:Y:S01]  /*4370*/  @!P3 SEL R19, R18, R25, !P6 ;  /* 0x000000191213b207 */ /* 0x000fe20007000000 */
[C-C-:B----4-:R-:W-:Y:S01]  /*4380*/  DSETP.GT.AND P3, PT, |R22|.reuse, R14.reuse, P2 ;  /* 0x0000000e1600722a */ /* 0x150fe20001764200 */
[----:B------:R-:W-:Y:S01]  /*4390*/  IMAD.X R24, RZ, RZ, R24, P0 ;  /* 0x000000ffff187224 */ /* 0x000fe200000e0618 */
[----:B------:R-:W-:Y:S01]  /*43a0*/  DSETP.GT.AND P4, PT, |R22|, R14, PT ;  /* 0x0000000e1600722a */ /* 0x000fe20003f84200 */
[----:B------:R-:W-:-:S04]  /*43b0*/  ISETP.LT.U32.AND P0, PT, R12, R17, PT ;  /* 0x000000110c00720c */ /* 0x000fc80003f01070 */
[----:B------:R-:W-:Y:S02]  /*43c0*/  ISETP.LT.AND.EX P0, PT, R24, R19, PT, P0 ;  /* 0x000000131800720c */ /* 0x000fe40003f01300 */
[----:B------:R-:W-:Y:S02]  /*43d0*/  @!P2 SEL R13, RZ, 0x1, !P4 ;  /* 0x00000001ff0da807 */ /* 0x000fe40006000000 */
[----:B------:R-:W-:Y:S02]  /*43e0*/  SEL R26, R12, R17, P0 ;  /* 0x000000110c1a7207 */ /* 0x000fe40000000000 */
[----:B------:R-:W-:Y:S02]  /*43f0*/  SEL R27, R24, R19, P0 ;  /* 0x00000013181b7207 */ /* 0x000fe40000000000 */
[----:B------:R-:W-:Y:S02]  /*4400*/  SEL R11, R13, 0x1, !P3 ;  /* 0x000000010d0b7807 */ /* 0x000fe40005800000 */
[----:B------:R-:W-:-:S02]  /*4410*/  @!P3 SEL R26, R12, R17, !P2 ;  /* 0x000000110c1ab207 */ /* 0x000fc40005000000 */
[----:B------:R-:W-:Y:S01]  /*4420*/  @!P3 SEL R27, R24, R19, !P2 ;  /* 0x00000013181bb207 */ /* 0x000fe20005000000 */
[----:B------:R-:W-:Y:S06]  /*4430*/  @P5 BRA `(.L_x_117) ;  /* 0xfffffff800205947 */ /* 0x000fec000383ffff */
.L_x_116:
[----:B------:R-:W-:Y:S05]  /*4440*/  BSYNC.RECONVERGENT B2 ;  /* 0x0000000000027941 */ /* 0x000fea0003800200 */
.L_x_115:
[----:B------:R-:W-:Y:S05]  /*4450*/  @!P1 BRA `(.L_x_114) ;  /* 0x0000000800089947 */ /* 0x000fea0003800000 */
[----:B------:R-:W-:Y:S01]  /*4460*/  ISETP.GE.U32.AND P0, PT, R8, 0x4, PT ;  /* 0x000000040800780c */ /* 0x000fe20003f06070 */
[----:B------:R-:W-:Y:S01]  /*4470*/  BSSY.RECONVERGENT B2, `(.L_x_118) ;  /* 0x0000043000027945 */ /* 0x000fe20003800200 */
[----:B------:R-:W-:-:S11]  /*4480*/  LOP3.LUT P1, R7, R7, 0x3, RZ, 0xc0, !PT ;  /* 0x0000000307077812 */ /* 0x000fd6000782c0ff */
[----:B------:R-:W-:Y:S05]  /*4490*/  @!P0 BRA `(.L_x_119) ;  /* 0x0000000400008947 */ /* 0x000fea0003800000 */
[----:B------:R-:W-:-:S05]  /*44a0*/  IADD3 R22, P0, PT, R10, R5, RZ ;  /* 0x000000050a167210 */ /* 0x000fca0007f1e0ff */
[----:B------:R-:W-:Y:S01]  /*44b0*/  IMAD.X R23, RZ, RZ, R4, P0 ;  /* 0x000000ffff177224 */ /* 0x000fe200000e0604 */
[----:B------:R-:W-:-:S04]  /*44c0*/  LEA R20, P0, R22, UR8, 0x3 ;  /* 0x0000000816147c11 */ /* 0x000fc8000f8018ff */
[----:B------:R-:W-:-:S05]  /*44d0*/  LEA.HI.X R21, R22, UR9, R23, 0x3, P0 ;  /* 0x0000000916157c11 */ /* 0x000fca00080f1c17 */
[----:B------:R-:W2:Y:S04]  /*44e0*/  LDG.E.64 R18, desc[UR10][R20.64] ;  /* 0x0000000a14127981 */ /* 0x000ea8000c1e1b00 */
[----:B------:R-:W3:Y:S04]  /*44f0*/  LDG.E.64 R8, desc[UR10][R20.64+0x800] ;  /* 0x0008000a14087981 */ /* 0x000ee8000c1e1b00 */
[----:B------:R-:W4:Y:S04]  /*4500*/  LDG.E.64 R12, desc[UR10][R20.64+0x1000] ;  /* 0x0010000a140c7981 */ /* 0x000f28000c1e1b00 */
[----:B------:R0:W5:Y:S01]  /*4510*/  LDG.E.64 R16, desc[UR10][R20.64+0x1800] ;  /* 0x0018000a14107981 */ /* 0x000162000c1e1b00 */
[----:B------:R-:W-:Y:S01]  /*4520*/  LOP3.LUT P4, RZ, R11, 0xff, RZ, 0xc0, !PT ;  /* 0x000000ff0bff7812 */ /* 0x000fe2000788c0ff */
[----:B--2---:R-:W-:-:S12]  /*4530*/  DSETP.GT.AND P0, PT, |R18|, R14, PT ;  /* 0x0000000e1200722a */ /* 0x004fd80003f04200 */
[--C-:B------:R-:W-:Y:S02]  /*4540*/  DSETP.GT.AND P3, PT, |R18|, R14.reuse, P4 ;  /* 0x0000000e1200722a */ /* 0x100fe40002764200 */
[----:B---3--:R-:W-:Y:S01]  /*4550*/  DSETP.GT.AND P5, PT, |R8|, R14, PT ;  /* 0x0000000e0800722a */ /* 0x008fe20003fa4200 */
[----:B------:R-:W-:Y:S02]  /*4560*/  @!P4 SEL R11, RZ, 0x1, !P0 ;  /* 0x00000001ff0bc807 */ /* 0x000fe40004000000 */
[----:B------:R-:W-:Y:S02]  /*4570*/  IADD3 R19, P0, PT, R22, UR6, RZ ;  /* 0x0000000616137c10 */ /* 0x000fe4000ff1e0ff */
[----:B------:R-:W-:-:S03]  /*4580*/  SEL R11, R11, 0x1, !P3 ;  /* 0x000000010b0b7807 */ /* 0x000fc60005800000 */
[----:B------:R-:W-:Y:S01]  /*4590*/  IMAD.X R18, R23, 0x1, R3, P0 ;  /* 0x0000000117127824 */ /* 0x000fe200000e0603 */
[----:B------:R-:W-:Y:S02]  /*45a0*/  LOP3.LUT P2, RZ, R11, 0xff, RZ, 0xc0, !PT ;  /* 0x000000ff0bff7812 */ /* 0x000fe4000784c0ff */
[----:B------:R-:W-:-:S04]  /*45b0*/  ISETP.LT.U32.AND P0, PT, R19, R26, PT ;  /* 0x0000001a1300720c */ /* 0x000fc80003f01070 */
[----:B------:R-:W-:-:S04]  /*45c0*/  ISETP.LT.AND.EX P0, PT, R18, R27, PT, P0 ;  /* 0x0000001b1200720c */ /* 0x000fc80003f01300 */
[CC--:B------:R-:W-:Y:S02]  /*45d0*/  SEL R23, R19.reuse, R26.reuse, P0 ;  /* 0x0000001a13177207 */ /* 0x0c0fe40000000000 */
[-C--:B------:R-:W-:Y:S01]  /*45e0*/  SEL R22, R18, R27.reuse, P0 ;  /* 0x0000001b12167207 */ /* 0x080fe20000000000 */
[----:B------:R-:W-:Y:S01]  /*45f0*/  DSETP.GT.AND P6, PT, |R8|, R14, P2 ;  /* 0x0000000e0800722a */ /* 0x000fe200017c4200 */
[----:B------:R-:W-:Y:S01]  /*4600*/  @!P2 SEL R11, RZ, 0x1, !P5 ;  /* 0x00000001ff0ba807 */ /* 0x000fe20006800000 */
[----:B------:R-:W-:Y:S01]  /*4610*/  VIADD R8, R10, 0x100 ;  /* 0x000001000a087836 */ /* 0x000fe20000000000 */
[----:B------:R-:W-:Y:S02]  /*4620*/  @!P3 SEL R23, R19, R26, !P4 ;  /* 0x0000001a1317b207 */ /* 0x000fe40006000000 */
[----:B------:R-:W-:Y:S02]  /*4630*/  @!P3 SEL R22, R18, R27, !P4 ;  /* 0x0000001b1216b207 */ /* 0x000fe40006000000 */
[----:B------:R-:W-:-:S02]  /*4640*/  SEL R11, R11, 0x1, !P6 ;  /* 0x000000010b0b7807 */ /* 0x000fc40007000000 */
[----:B------:R-:W-:Y:S01]  /*4650*/  IADD3 R18, P0, P3, R5, UR6, R8 ;  /* 0x0000000605127c10 */ /* 0x000fe2000fb1e008 */
[----:B------:R-:W-:Y:S01]  /*4660*/  VIADD R8, R10, 0x200 ;  /* 0x000002000a087836 */ /* 0x000fe20000000000 */
[----:B------:R-:W-:Y:S02]  /*4670*/  LOP3.LUT P5, RZ, R11, 0xff, RZ, 0xc0, !PT ;  /* 0x000000ff0bff7812 */ /* 0x000fe400078ac0ff */
[----:B0-----:R-:W-:Y:S02]  /*4680*/  IADD3.X R21, PT, PT, R4, R3, RZ, P0, P3 ;  /* 0x0000000304157210 */ /* 0x001fe400007e64ff */
[----:B------:R-:W-:Y:S01]  /*4690*/  ISETP.LT.U32.AND P0, PT, R18, R23, PT ;  /* 0x000000171200720c */ /* 0x000fe20003f01070 */
[----:B----4-:R-:W-:-:S03]  /*46a0*/  DSETP.GT.AND P3, PT, |R12|, R14, PT ;  /* 0x0000000e0c00722a */ /* 0x010fc60003f64200 */
[----:B------:R-:W-:-:S04]  /*46b0*/  ISETP.LT.AND.EX P0, PT, R21, R22, PT, P0 ;  /* 0x000000161500720c */ /* 0x000fc80003f01300 */
[-C--:B------:R-:W-:Y:S01]  /*46c0*/  SEL R20, R18, R23.reuse, P0 ;  /* 0x0000001712147207 */ /* 0x080fe20000000000 */
[----:B------:R-:W-:Y:S01]  /*46d0*/  DSETP.GT.AND P4, PT, |R12|, R14, P5 ;  /* 0x0000000e0c00722a */ /* 0x000fe20002f84200 */
[----:B------:R-:W-:Y:S02]  /*46e0*/  @!P5 SEL R11, RZ, 0x1, !P3 ;  /* 0x00000001ff0bd807 */ /* 0x000fe40005800000 */
[----:B------:R-:W-:Y:S02]  /*46f0*/  SEL R19, R21, R22, P0 ;  /* 0x0000001615137207 */ /* 0x000fe40000000000 */
[----:B------:R-:W-:Y:S01]  /*4700*/  IADD3 R9, P0, P3, R5, UR6, R8 ;  /* 0x0000000605097c10 */ /* 0x000fe2000fb1e008 */
[C---:B------:R-:W-:Y:S01]  /*4710*/  VIADD R8, R10.reuse, 0x300 ;  /* 0x000003000a087836 */ /* 0x040fe20000000000 */
[----:B------:R-:W-:Y:S01]  /*4720*/  SEL R11, R11, 0x1, !P4 ;  /* 0x000000010b0b7807 */ /* 0x000fe20006000000 */
[----:B------:R-:W-:Y:S01]  /*4730*/  VIADD R10, R10, 0x400 ;  /* 0x000004000a0a7836 */ /* 0x000fe20000000000 */
[----:B------:R-:W-:-:S02]  /*4740*/  @!P6 SEL R20, R18, R23, !P2 ;  /* 0x000000171214e207 */ /* 0x000fc40005000000 */
[----:B------:R-:W-:Y:S02]  /*4750*/  @!P6 SEL R19, R21, R22, !P2 ;  /* 0x000000161513e207 */ /* 0x000fe40005000000 */
[----:B------:R-:W-:Y:S02]  /*4760*/  LOP3.LUT P2, RZ, R11, 0xff, RZ, 0xc0, !PT ;  /* 0x000000ff0bff7812 */ /* 0x000fe4000784c0ff */
[----:B------:R-:W-:Y:S02]  /*4770*/  IADD3.X R18, PT, PT, R4, R3, RZ, P0, P3 ;  /* 0x0000000304127210 */ /* 0x000fe400007e64ff */
[----:B------:R-:W-:-:S04]  /*4780*/  ISETP.LT.U32.AND P0, PT, R9, R20, PT ;  /* 0x000000140900720c */ /* 0x000fc80003f01070 */
[----:B------:R-:W-:-:S04]  /*4790*/  ISETP.LT.AND.EX P0, PT, R18, R19, PT, P0 ;  /* 0x000000131200720c */ /* 0x000fc80003f01300 */
[-C--:B------:R-:W-:Y:S01]  /*47a0*/  SEL R13, R9, R20.reuse, P0 ;  /* 0x00000014090d7207 */ /* 0x080fe20000000000 */
[C-C-:B-----5:R-:W-:Y:S01]  /*47b0*/  DSETP.GT.AND P3, PT, |R16|.reuse, R14.reuse, P2 ;  /* 0x0000000e1000722a */ /* 0x160fe20001764200 */
[CC--:B------:R-:W-:Y:S02]  /*47c0*/  SEL R12, R18.reuse, R19.reuse, P0 ;  /* 0x00000013120c7207 */ /* 0x0c0fe40000000000 */
[----:B------:R-:W-:Y:S02]  /*47d0*/  IADD3 R8, P0, P6, R5, UR6, R8 ;  /* 0x0000000605087c10 */ /* 0x000fe4000fe1e008 */
[----:B------:R-:W-:Y:S02]  /*47e0*/  @!P4 SEL R13, R9, R20, !P5 ;  /* 0x00000014090dc207 */ /* 0x000fe40006800000 */
[----:B------:R-:W-:Y:S01]  /*47f0*/  @!P4 SEL R12, R18, R19, !P5 ;  /* 0x00000013120cc207 */ /* 0x000fe20006800000 */
[----:B------:R-:W-:Y:S01]  /*4800*/  DSETP.GT.AND P4, PT, |R16|, R14, PT ;  /* 0x0000000e1000722a */ /* 0x000fe20003f84200 */
[----:B------:R-:W-:-:S02]  /*4810*/  IADD3.X R9, PT, PT, R4, R3, RZ, P0, P6 ;  /* 0x0000000304097210 */ /* 0x000fc400007ec4ff */
[----:B------:R-:W-:-:S03]  /*4820*/  ISETP.LT.U32.AND P0, PT, R8, R13, PT ;  /* 0x0000000d0800720c */ /* 0x000fc60003f01070 */
[----:B------:R-:W-:Y:S02]  /*4830*/  @!P2 SEL R11, RZ, 0x1, !P4 ;  /* 0x00000001ff0ba807 */ /* 0x000fe40006000000 */
[-C--:B------:R-:W-:Y:S02]  /*4840*/  ISETP.LT.AND.EX P0, PT, R9, R12.reuse, PT, P0 ;  /* 0x0000000c0900720c */ /* 0x080fe40003f01300 */
[----:B------:R-:W-:Y:S02]  /*4850*/  SEL R11, R11, 0x1, !P3 ;  /* 0x000000010b0b7807 */ /* 0x000fe40005800000 */
[CC--:B------:R-:W-:Y:S02]  /*4860*/  SEL R26, R8.reuse, R13.reuse, P0 ;  /* 0x0000000d081a7207 */ /* 0x0c0fe40000000000 */
[----:B------:R-:W-:Y:S02]  /*4870*/  SEL R27, R9, R12, P0 ;  /* 0x0000000c091b7207 */ /* 0x000fe40000000000 */
[----:B------:R-:W-:-:S02]  /*4880*/  @!P3 SEL R26, R8, R13, !P2 ;  /* 0x0000000d081ab207 */ /* 0x000fc40005000000 */
[----:B------:R-:W-:-:S07]  /*4890*/  @!P3 SEL R27, R9, R12, !P2 ;  /* 0x0000000c091bb207 */ /* 0x000fce0005000000 */
.L_x_119:
[----:B------:R-:W-:Y:S05]  /*48a0*/  BSYNC.RECONVERGENT B2 ;  /* 0x0000000000027941 */ /* 0x000fea0003800200 */
.L_x_118:
[----:B------:R-:W-:Y:S05]  /*48b0*/  @!P1 BRA `(.L_x_114) ;  /* 0x0000000000f09947 */ /* 0x000fea0003800000 */
[----:B------:R-:W-:Y:S01]  /*48c0*/  ISETP.NE.AND P0, PT, R7, 0x1, PT ;  /* 0x000000010700780c */ /* 0x000fe20003f05270 */
[----:B------:R-:W-:Y:S01]  /*48d0*/  BSSY.RECONVERGENT B2, `(.L_x_120) ;  /* 0x0000025000027945 */ /* 0x000fe20003800200 */
[----:B------:R-:W-:-:S11]  /*48e0*/  LOP3.LUT P1, RZ, R6, 0x100, RZ, 0xc0, !PT ;  /* 0x0000010006ff7812 */ /* 0x000fd6000782c0ff */
[----:B------:R-:W-:Y:S05]  /*48f0*/  @!P0 BRA `(.L_x_121) ;  /* 0x0000000000888947 */ /* 0x000fea0003800000 */
[----:B------:R-:W-:-:S05]  /*4900*/  IADD3 R16, P0, PT, R10, R5, RZ ;  /* 0x000000050a107210 */ /* 0x000fca0007f1e0ff */
[----:B------:R-:W-:Y:S01]  /*4910*/  IMAD.X R17, RZ, RZ, R4, P0 ;  /* 0x000000ffff117224 */ /* 0x000fe200000e0604 */
[----:B------:R-:W-:-:S04]  /*4920*/  LEA R12, P0, R16, UR8, 0x3 ;  /* 0x00000008100c7c11 */ /* 0x000fc8000f8018ff */
[----:B------:R-:W-:-:S05]  /*4930*/  LEA.HI.X R13, R16, UR9, R17, 0x3, P0 ;  /* 0x00000009100d7c11 */ /* 0x000fca00080f1c11 */
[----:B------:R-:W2:Y:S04]  /*4940*/  LDG.E.64 R6, desc[UR10][R12.64] ;  /* 0x0000000a0c067981 */ /* 0x000ea8000c1e1b00 */
[----:B------:R0:W3:Y:S01]  /*4950*/  LDG.E.64 R8, desc[UR10][R12.64+0x800] ;  /* 0x0008000a0c087981 */ /* 0x0000e2000c1e1b00 */
[----:B------:R-:W-:Y:S01]  /*4960*/  LOP3.LUT P3, RZ, R11, 0xff, RZ, 0xc0, !PT ;  /* 0x000000ff0bff7812 */ /* 0x000fe2000786c0ff */
[----:B--2---:R-:W-:-:S12]  /*4970*/  DSETP.GT.AND P0, PT, |R6|, R14, PT ;  /* 0x0000000e0600722a */ /* 0x004fd80003f04200 */
[----:B------:R-:W-:Y:S01]  /*4980*/  DSETP.GT.AND P4, PT, |R6|, R14, P3 ;  /* 0x0000000e0600722a */ /* 0x000fe20001f84200 */
[----:B------:R-:W-:Y:S02]  /*4990*/  @!P3 SEL R11, RZ, 0x1, !P0 ;  /* 0x00000001ff0bb807 */ /* 0x000fe40004000000 */
[----:B------:R-:W-:Y:S01]  /*49a0*/  IADD3 R7, P0, PT, R16, UR6, RZ ;  /* 0x0000000610077c10 */ /* 0x000fe2000ff1e0ff */
[C---:B------:R-:W-:Y:S02]  /*49b0*/  VIADD R16, R10.reuse, 0x100 ;  /* 0x000001000a107836 */ /* 0x040fe40000000000 */
[----:B------:R-:W-:Y:S01]  /*49c0*/  SEL R11, R11, 0x1, !P4 ;  /* 0x000000010b0b7807 */ /* 0x000fe20006000000 */
[----:B------:R-:W-:Y:S02]  /*49d0*/  VIADD R10, R10, 0x200 ;  /* 0x000002000a0a7836 */ /* 0x000fe40000000000 */
[----:B------:R-:W-:Y:S01]  /*49e0*/  IMAD.X R6, R17, 0x1, R3, P0 ;  /* 0x0000000111067824 */ /* 0x000fe200000e0603 */
[----:B------:R-:W-:-:S02]  /*49f0*/  LOP3.LUT P2, RZ, R11, 0xff, RZ, 0xc0, !PT ;  /* 0x000000ff0bff7812 */ /* 0x000fc4000784c0ff */
[----:B------:R-:W-:-:S04]  /*4a00*/  ISETP.LT.U32.AND P0, PT, R7, R26, PT ;  /* 0x0000001a0700720c */ /* 0x000fc80003f01070 */
[----:B------:R-:W-:-:S04]  /*4a10*/  ISETP.LT.AND.EX P0, PT, R6, R27, PT, P0 ;  /* 0x0000001b0600720c */ /* 0x000fc80003f01300 */
[CC--:B0-----:R-:W-:Y:S02]  /*4a20*/  SEL R12, R7.reuse, R26.reuse, P0 ;  /* 0x0000001a070c7207 */ /* 0x0c1fe40000000000 */
[CC--:B------:R-:W-:Y:S02]  /*4a30*/  SEL R13, R6.reuse, R27.reuse, P0 ;  /* 0x0000001b060d7207 */ /* 0x0c0fe40000000000 */
[----:B------:R-:W-:Y:S02]  /*4a40*/  @!P4 SEL R12, R7, R26, !P3 ;  /* 0x0000001a070cc207 */ /* 0x000fe40005800000 */
[----:B------:R-:W-:Y:S01]  /*4a50*/  @!P4 SEL R13, R6, R27, !P3 ;  /* 0x0000001b060dc207 */ /* 0x000fe20005800000 */
[C-C-:B---3--:R-:W-:Y:S01]  /*4a60*/  DSETP.GT.AND P3, PT, |R8|.reuse, R14.reuse, P2 ;  /* 0x0000000e0800722a */ /* 0x148fe20001764200 */
[----:B------:R-:W-:Y:S01]  /*4a70*/  IADD3 R17, P0, P5, R5, UR6, R16 ;  /* 0x0000000605117c10 */ /* 0x000fe2000fd1e010 */
[----:B------:R-:W-:-:S03]  /*4a80*/  DSETP.GT.AND P4, PT, |R8|, R14, PT ;  /* 0x0000000e0800722a */ /* 0x000fc60003f84200 */
[----:B------:R-:W-:Y:S02]  /*4a90*/  IADD3.X R6, PT, PT, R4, R3, RZ, P0, P5 ;  /* 0x0000000304067210 */ /* 0x000fe400007ea4ff */
        /* <DEDUP_REMOVED lines=8> */
.L_x_121:
[----:B------:R-:W-:Y:S05]  /*4b20*/  BSYNC.RECONVERGENT B2 ;  /* 0x0000000000027941 */ /* 0x000fea0003800200 */
.L_x_120:
[----:B------:R-:W-:Y:S05]  /*4b30*/  @P1 BRA `(.L_x_114) ;  /* 0x0000000000501947 */ /* 0x000fea0003800000 */
[----:B------:R-:W-:-:S05]  /*4b40*/  IADD3 R7, P0, PT, R10, R5, RZ ;  /* 0x000000050a077210 */ /* 0x000fca0007f1e0ff */
[----:B------:R-:W-:Y:S01]  /*4b50*/  IMAD.X R8, RZ, RZ, R4, P0 ;  /* 0x000000ffff087224 */ /* 0x000fe200000e0604 */
[----:B------:R-:W-:-:S04]  /*4b60*/  LEA R4, P0, R7, UR8, 0x3 ;  /* 0x0000000807047c11 */ /* 0x000fc8000f8018ff */
[----:B------:R-:W-:-:S06]  /*4b70*/  LEA.HI.X R5, R7, UR9, R8, 0x3, P0 ;  /* 0x0000000907057c11 */ /* 0x000fcc00080f1c08 */
[----:B------:R-:W2:Y:S01]  /*4b80*/  LDG.E.64 R4, desc[UR10][R4.64] ;  /* 0x0000000a04047981 */ /* 0x000ea2000c1e1b00 */
[----:B------:R-:W-:Y:S02]  /*4b90*/  LOP3.LUT P3, RZ, R11, 0xff, RZ, 0xc0, !PT ;  /* 0x000000ff0bff7812 */ /* 0x000fe4000786c0ff */
[----:B------:R-:W-:-:S05]  /*4ba0*/  IADD3 R7, P0, PT, R7, UR6, RZ ;  /* 0x0000000607077c10 */ /* 0x000fca000ff1e0ff */
[----:B------:R-:W-:Y:S01]  /*4bb0*/  IMAD.X R8, R8, 0x1, R3, P0 ;  /* 0x0000000108087824 */ /* 0x000fe200000e0603 */
[----:B------:R-:W-:-:S04]  /*4bc0*/  ISETP.LT.U32.AND P0, PT, R7, R26, PT ;  /* 0x0000001a0700720c */ /* 0x000fc80003f01070 */
[----:B------:R-:W-:-:S04]  /*4bd0*/  ISETP.LT.AND.EX P0, PT, R8, R27, PT, P0 ;  /* 0x0000001b0800720c */ /* 0x000fc80003f01300 */
[----:B------:R-:W-:Y:S02]  /*4be0*/  SEL R3, R7, R26, P0 ;  /* 0x0000001a07037207 */ /* 0x000fe40000000000 */
[----:B------:R-:W-:Y:S01]  /*4bf0*/  SEL R6, R8, R27, P0 ;  /* 0x0000001b08067207 */ /* 0x000fe20000000000 */
[C-C-:B--2---:R-:W-:Y:S02]  /*4c00*/  DSETP.GT.AND P2, PT, |R4|.reuse, R14.reuse, P3 ;  /* 0x0000000e0400722a */ /* 0x144fe40001f44200 */
[----:B------:R-:W-:-:S06]  /*4c10*/  DSETP.GT.AND P1, PT, |R4|, R14, PT ;  /* 0x0000000e0400722a */ /* 0x000fcc0003f24200 */
[----:B------:R-:W-:-:S04]  /*4c20*/  @!P3 SEL R11, RZ, 0x1, !P1 ;  /* 0x00000001ff0bb807 */ /* 0x000fc80004800000 */
[----:B------:R-:W-:Y:S02]  /*4c30*/  SEL R11, R11, 0x1, !P2 ;  /* 0x000000010b0b7807 */ /* 0x000fe40005000000 */
[----:B------:R-:W-:Y:S02]  /*4c40*/  @!P2 SEL R3, R7, R26, !P3 ;  /* 0x0000001a0703a207 */ /* 0x000fe40005800000 */
[----:B------:R-:W-:-:S03]  /*4c50*/  @!P2 SEL R6, R8, R27, !P3 ;  /* 0x0000001b0806a207 */ /* 0x000fc60005800000 */
[----:B------:R-:W-:Y:S02]  /*4c60*/  IMAD.MOV.U32 R26, RZ, RZ, R3 ;  /* 0x000000ffff1a7224 */ /* 0x000fe400078e0003 */
[----:B------:R-:W-:-:S07]  /*4c70*/  IMAD.MOV.U32 R27, RZ, RZ, R6 ;  /* 0x000000ffff1b7224 */ /* 0x000fce00078e0006 */
.L_x_114:
[----:B------:R-:W-:Y:S05]  /*4c80*/  BSYNC.RECONVERGENT B1 ;  /* 0x0000000000017941 */ /* 0x000fea0003800200 */
.L_x_108:
[----:B------:R-:W0:Y:S01]  /*4c90*/  S2R R7, SR_LANEID ;  /* 0x0000000000077919 */ /* 0x000e220000000000 */
[----:B------:R-:W-:Y:S01]  /*4ca0*/  LOP3.LUT R4, R11, 0xff, RZ, 0xc0, !PT ;  /* 0x000000ff0b047812 */ /* 0x000fe200078ec0ff */
[----:B------:R-:W-:Y:S01]  /*4cb0*/  BSSY.RECONVERGENT B1, `(.L_x_122) ;  /* 0x0000016000017945 */ /* 0x000fe20003800200 */
[----:B------:R1:W2:Y:S04]  /*4cc0*/  SHFL.DOWN PT, R5, R26, 0x1, 0x1f ;  /* 0x08201f001a057f89 */ /* 0x0002a800000e0000 */
[----:B------:R1:W3:Y:S04]  /*4cd0*/  SHFL.DOWN PT, R6, R27, 0x1, 0x1f ;  /* 0x08201f001b067f89 */ /* 0x0002e800000e0000 */
[----:B------:R-:W4:Y:S01]  /*4ce0*/  SHFL.DOWN PT, R4, R4, 0x1, 0x1f ;  /* 0x08201f0004047f89 */ /* 0x000f2200000e0000 */
        /* <DEDUP_REMOVED lines=18> */
.L_x_123:
[----:B------:R-:W-:Y:S05]  /*4e10*/  BSYNC.RECONVERGENT B1 ;  /* 0x0000000000017941 */ /* 0x000fea0003800200 */
.L_x_122:
        /* <DEDUP_REMOVED lines=23> */
.L_x_125:
[----:B------:R-:W-:Y:S05]  /*4f90*/  BSYNC.RECONVERGENT B1 ;  /* 0x0000000000017941 */ /* 0x000fea0003800200 */
.L_x_124:
        /* <DEDUP_REMOVED lines=20> */
.L_x_127:
[----:B------:R-:W-:Y:S05]  /*50e0*/  BSYNC.RECONVERGENT B1 ;  /* 0x0000000000017941 */ /* 0x000fea0003800200 */
.L_x_126:
        /* <DEDUP_REMOVED lines=20> */
.L_x_129:
[----:B------:R-:W-:Y:S05]  /*5230*/  BSYNC.RECONVERGENT B1 ;  /* 0x0000000000017941 */ /* 0x000fea0003800200 */
.L_x_128:
        /* <DEDUP_REMOVED lines=20> */
.L_x_131:
[----:B------:R-:W-:Y:S05]  /*5380*/  BSYNC.RECONVERGENT B1 ;  /* 0x0000000000017941 */ /* 0x000fea0003800200 */
.L_x_130:
        /* <DEDUP_REMOVED lines=10> */
.L_x_133:
[----:B------:R-:W-:Y:S05]  /*5430*/  BSYNC.RECONVERGENT B1 ;  /* 0x0000000000017941 */ /* 0x000fea0003800200 */
.L_x_132:
        /* <DEDUP_REMOVED lines=82> */
[----:B------:R-:W-:-:S07]  /*5960*/  SEL R27, R3, R7, !P2 ;  /* 0x00000007031b7207 */ /* 0x000fce0005000000 */
.L_x_89:
[----:B------:R-:W-:Y:S05]  /*5970*/  BSYNC.RECONVERGENT B0 ;  /* 0x0000000000007941 */ /* 0x000fea0003800200 */
.L_x_64:
[----:B------:R-:W-:Y:S05]  /*5980*/  @P1 EXIT ;  /* 0x000000000000194d */ /* 0x000fea0003800000 */
[----:B0-----:R-:W0:Y:S02]  /*5990*/  LDC.64 R2, c[0x0][0x398] ;  /* 0x0000e600ff027b82 */ /* 0x001e240000000a00 */
[----:B0-----:R-:W-:-:S05]  /*59a0*/  IMAD.WIDE.U32 R2, R0, 0x10, R2 ;  /* 0x0000001000027825 */ /* 0x001fca00078e0002 */
[----:B------:R-:W-:Y:S04]  /*59b0*/  STG.E.64 desc[UR10][R2.64+0x8], R26 ;  /* 0x0000081a02007986 */ /* 0x000fe8000c101b0a */
[----:B------:R-:W-:Y:S01]  /*59c0*/  STG.E.U8 desc[UR10][R2.64], R11 ;  /* 0x0000000b02007986 */ /* 0x000fe2000c10110a */
[----:B------:R-:W-:Y:S05]  /*59d0*/  EXIT ;  /* 0x000000000000794d */ /* 0x000fea0003800000 */
.L_x_134:
        /* <DEDUP_REMOVED lines=10> */
.L_x_1170:


//--------------------- .text._ZN3cub18CUB_300001_SM_10006detail6reduce28DeviceReduceSingleTileKernelINS2_10policy_hubIN4cuda3std3__45tupleIJblEEEyN6thrust24THRUST_300001_SM_1000_NS8cuda_cub9__find_if7functorIS9_EEE10Policy1000ENSB_12zip_iteratorINS8_IJNSD_26transform_input_iterator_tIbNSB_10device_ptrIdEE17nonZeroComparatorEENSB_17counting_iteratorIlNSB_11use_defaultESP_SP_EEEEEEEPS9_ySF_S9_S9_NS7_10__identityEEEvT0_T1_T2_T3_T4_T6_ --------------------------
	.section	.text._ZN3cub18CUB_300001_SM_10006detail6reduce28DeviceReduceSingleTileKernelINS2_10policy_hubIN4cuda3std3__45tupleIJblEEEyN6thrust24THRUST_300001_SM_1000_NS8cuda_cub9__find_if7functorIS9_EEE10Policy1000ENSB_12zip_iteratorINS8_IJNSD_26transform_input_iterator_tIbNSB_10device_ptrIdEE17nonZeroComparatorEENSB_17counting_iteratorIlNSB_11use_defaultESP_SP_EEEEEEEPS9_ySF_S9_S9_NS7_10__identityEEEvT0_T1_T2_T3_T4_T6_,"ax",@progbits
	.align	128
        .global         _ZN3cub18CUB_300001_SM_10006detail6reduce28DeviceReduceSingleTileKernelINS2_10policy_hubIN4cuda3std3__45tupleIJblEEEyN6thrust24THRUST_300001_SM_1000_NS8cuda_cub9__find_if7functorIS9_EEE10Policy1000ENSB_12zip_iteratorINS8_IJNSD_26transform_input_iterator_tIbNSB_10device_ptrIdEE17nonZeroComparatorEENSB_17counting_iteratorIlNSB_11use_defaultESP_SP_EEEEEEEPS9_ySF_S9_S9_NS7_10__identityEEEvT0_T1_T2_T3_T4_T6_
        .type           _ZN3cub18CUB_300001_SM_10006detail6reduce28DeviceReduceSingleTileKernelINS2_10policy_hubIN4cuda3std3__45tupleIJblEEEyN6thrust24THRUST_300001_SM_1000_NS8cuda_cub9__find_if7functorIS9_EEE10Policy1000ENSB_12zip_iteratorINS8_IJNSD_26transform_input_iterator_tIbNSB_10device_ptrIdEE17nonZeroComparatorEENSB_17counting_iteratorIlNSB_11use_defaultESP_SP_EEEEEEEPS9_ySF_S9_S9_NS7_10__identityEEEvT0_T1_T2_T3_T4_T6_,@function
        .size           _ZN3cub18CUB_300001_SM_10006detail6reduce28DeviceReduceSingleTileKernelINS2_10policy_hubIN4cuda3std3__45tupleIJblEEEyN6thrust24THRUST_300001_SM_1000_NS8cuda_cub9__find_if7functorIS9_EEE10Policy1000ENSB_12zip_iteratorINS8_IJNSD_26transform_input_iterator_tIbNSB_10device_ptrIdEE17nonZeroComparatorEENSB_17counting_iteratorIlNSB_11use_defaultESP_SP_EEEEEEEPS9_ySF_S9_S9_NS7_10__identityEEEvT0_T1_T2_T3_T4_T6_,(.L_x_1171 - _ZN3cub18CUB_300001_SM_10006detail6reduce28DeviceReduceSingleTileKernelINS2_10policy_hubIN4cuda3std3__45tupleIJblEEEyN6thrust24THRUST_300001_SM_1000_NS8cuda_cub9__find_if7functorIS9_EEE10Policy1000ENSB_12zip_iteratorINS8_IJNSD_26transform_input_iterator_tIbNSB_10device_ptrIdEE17nonZeroComparatorEENSB_17counting_iteratorIlNSB_11use_defaultESP_SP_EEEEEEEPS9_ySF_S9_S9_NS7_10__identityEEEvT0_T1_T2_T3_T4_T6_)
        .other          _ZN3cub18CUB_300001_SM_10006detail6reduce28DeviceReduceSingleTileKernelINS2_10policy_hubIN4cuda3std3__45tupleIJblEEEyN6thrust24THRUST_300001_SM_1000_NS8cuda_cub9__find_if7functorIS9_EEE10Policy1000ENSB_12zip_iteratorINS8_IJNSD_26transform_input_iterator_tIbNSB_10device_ptrIdEE17nonZeroComparatorEENSB_17counting_iteratorIlNSB_11use_defaultESP_SP_EEEEEEEPS9_ySF_S9_S9_NS7_10__identityEEEvT0_T1_T2_T3_T4_T6_,@"STO_CUDA_ENTRY STV_DEFAULT"
_ZN3cub18CUB_300001_SM_10006detail6reduce28DeviceReduceSingleTileKernelINS2_10policy_hubIN4cuda3std3__45tupleIJblEEEyN6thrust24THRUST_300001_SM_1000_NS8cuda_cub9__find_if7functorIS9_EEE10Policy1000ENSB_12zip_iteratorINS8_IJNSD_26transform_input_iterator_tIbNSB_10device_ptrIdEE17nonZeroComparatorEENSB_17counting_iteratorIlNSB_11use_defaultESP_SP_EEEEEEEPS9_ySF_S9_S9_NS7_10__identityEEEvT0_T1_T2_T3_T4_T6_:
.text._ZN3cub18CUB_300001_SM_10006detail6reduce28DeviceReduceSingleTileKernelINS2_10policy_hubIN4cuda3std3__45tupleIJblEEEyN6thrust24THRUST_300001_SM_1000_NS8cuda_cub9__find_if7functorIS9_EEE10Policy1000ENSB_12zip_iteratorINS8_IJNSD_26transform_input_iterator_tIbNSB_10device_ptrIdEE17nonZeroComparatorEENSB_17counting_iteratorIlNSB_11use_defaultESP_SP_EEEEEEEPS9_ySF_S9_S9_NS7_10__identityEEEvT0_T1_T2_T3_T4_T6_:
[----:B------:R-:W-:Y:S01]  /*0000*/  LDC R1, c[0x0][0x37c] ;  /* 0x0000df00ff017b82 */ /* 0x000fe20000000800 */
[----:B------:R-:W0:Y:S07]  /*0010*/  LDCU.64 UR4, c[0x0][0x3a0] ;  /* 0x00007400ff0477ac */ /* 0x000e2e0008000a00 */
[----:B------:R-:W1:Y:S01]  /*0020*/  LDC.U8 R0, c[0x0][0x3b0] ;  /* 0x0000ec00ff007b82 */ /* 0x000e620000000000 */
[----:B------:R-:W2:Y:S01]  /*0030*/  LDCU.64 UR8, c[0x0][0x358] ;  /* 0x00006b00ff0877ac */ /* 0x000ea20008000a00 */
[----:B0-----:R-:W-:-:S04]  /*0040*/  UISETP.NE.U32.AND UP0, UPT, UR4, URZ, UPT ;  /* 0x000000ff0400728c */ /* 0x001fc8000bf05070 */
[----:B------:R-:W-:-:S09]  /*0050*/  UISETP.NE.AND.EX UP0, UPT, UR5, URZ, UPT, UP0 ;  /* 0x000000ff0500728c */ /* 0x000fd2000bf05300 */
        /* <DEDUP_REMOVED lines=9> */
.L_x_135:
[----:B------:R-:W-:Y:S01]  /*00f0*/  UISETP.GT.U32.AND UP0, UPT, UR4, 0x3ff, UPT ;  /* 0x000003ff0400788c */ /* 0x000fe2000bf04070 */
[----:B------:R-:W-:Y:S03]  /*0100*/  BSSY.RECONVERGENT B0, `(.L_x_136) ;  /* 0x000055f000007945 */ /* 0x000fe60003800200 */
[----:B------:R-:W-:-:S09]  /*0110*/  UISETP.GT.U32.AND.EX UP0, UPT, UR5, URZ, UPT, UP0 ;  /* 0x000000ff0500728c */ /* 0x000fd2000bf04100 */
[----:B------:R-:W-:Y:S05]  /*0120*/  BRA.U UP0, `(.L_x_137) ;  /* 0x0000002d00e47547 */ /* 0x000fea000b800000 */
[----:B------:R-:W0:Y:S01]  /*0130*/  S2R R5, SR_TID.X ;  /* 0x0000000000057919 */ /* 0x000e220000002100 */
[----:B------:R-:W2:Y:S01]  /*0140*/  LDCU.64 UR10, c[0x3][URZ] ;  /* 0x00c00000ff0a77ac */ /* 0x000ea20008000a00 */
[----:B------:R-:W3:Y:S01]  /*0150*/  LDCU.64 UR6, c[0x0][0x390] ;  /* 0x00007200ff0677ac */ /* 0x000ee20008000a00 */
[----:B0-----:R-:W-:-:S13]  /*0160*/  ISETP.GE.U32.AND P1, PT, R5, UR4, PT ;  /* 0x0000000405007c0c */ /* 0x001fda000bf26070 */
[----:B------:R-:W0:Y:S08]  /*0170*/  @!P1 LDC.64 R6, c[0x0][0x380] ;  /* 0x0000e000ff069b82 */ /* 0x000e300000000a00 */
[----:B------:R-:W4:Y:S08]  /*0180*/  @!P1 LDC.64 R2, c[0x3][RZ] ;  /* 0x00c00000ff029b82 */ /* 0x000f300000000a00 */
[----:B------:R-:W5:Y:S01]  /*0190*/  @!P1 LDC.64 R8, c[0x0][0x390] ;  /* 0x0000e400ff089b82 */ /* 0x000f620000000a00 */
[----:B0-----:R-:W-:-:S06]  /*01a0*/  @!P1 IMAD.WIDE.U32 R6, R5, 0x8, R6 ;  /* 0x0000000805069825 */ /* 0x001fcc00078e0006 */
[----:B------:R-:W4:Y:S01]  /*01b0*/  @!P1 LDG.E.64 R6, desc[UR8][R6.64] ;  /* 0x0000000806069981 */ /* 0x000f22000c1e1b00 */
[----:B------:R-:W-:Y:S01]  /*01c0*/  IMAD.MOV.U32 R23, RZ, RZ, R5 ;  /* 0x000000ffff177224 */ /* 0x000fe200078e0005 */
[----:B------:R-:W-:Y:S01]  /*01d0*/  PRMT R4, RZ, 0x7610, R4 ;  /* 0x00007610ff047816 */ /* 0x000fe20000000004 */
[----:B------:R-:W-:Y:S01]  /*01e0*/  @!P1 VIADD R23, R5, 0x100 ;  /* 0x0000010005179836 */ /* 0x000fe20000000000 */
[----:B------:R-:W-:Y:S04]  /*01f0*/  BSSY.RECONVERGENT B1, `(.L_x_138) ;  /* 0x000010e000017945 */ /* 0x000fe80003800200 */
[----:B------:R-:W-:Y:S01]  /*0200*/  ISETP.GE.U32.AND P2, PT, R23, UR4, PT ;  /* 0x0000000417007c0c */ /* 0x000fe2000bf46070 */
[----:B----4-:R-:W-:Y:S01]  /*0210*/  @!P1 DSETP.GT.AND P0, PT, |R6|, R2, PT ;  /* 0x000000020600922a */ /* 0x010fe20003f04200 */
[----:B------:R-:W-:-:S02]  /*0220*/  CS2R R2, SRZ ;  /* 0x0000000000027805 */ /* 0x000fc4000001ff00 */
[----:B-----5:R-:W-:-:S03]  /*0230*/  @!P1 IADD3 R3, P3, PT, R5, R8, RZ ;  /* 0x0000000805039210 */ /* 0x020fc60007f7e0ff */
[----:B------:R-:W-:Y:S02]  /*0240*/  @!P1 SEL R6, RZ, 0x1, !P0 ;  /* 0x00000001ff069807 */ /* 0x000fe40004000000 */
[----:B------:R-:W-:Y:S02]  /*0250*/  @!P1 IMAD.X R2, RZ, RZ, R9, P3 ;  /* 0x000000ffff029224 */ /* 0x000fe400018e0609 */
[----:B------:R-:W-:Y:S02]  /*0260*/  @!P1 PRMT R4, R6, 0x7610, R4 ;  /* 0x0000761006049816 */ /* 0x000fe40000000004 */
[----:B--23--:R-:W-:Y:S05]  /*0270*/  @P2 BRA `(.L_x_139) ;  /* 0x0000001000142947 */ /* 0x00cfea0003800000 */
[----:B------:R-:W-:Y:S01]  /*0280*/  LOP3.LUT R22, RZ, R23, RZ, 0x33, !PT ;  /* 0x00000017ff167212 */ /* 0x000fe200078e33ff */
[----:B------:R-:W-:Y:S04]  /*0290*/  BSSY.RECONVERGENT B2, `(.L_x_140) ;  /* 0x000007f000027945 */ /* 0x000fe80003800200 */
[----:B------:R-:W-:-:S05]  /*02a0*/  VIADD R22, R22, UR4 ;  /* 0x0000000416167c36 */ /* 0x000fca0008000000 */
[C---:B------:R-:W-:Y:S02]  /*02b0*/  ISETP.GE.U32.AND P0, PT, R22.reuse, 0x700, PT ;  /* 0x000007001600780c */ /* 0x040fe40003f06070 */
[----:B------:R-:W-:-:S04]  /*02c0*/  LEA.HI R26, R22, 0x1, RZ, 0x18 ;  /* 0x00000001161a7811 */ /* 0x000fc800078fc0ff */
[----:B------:R-:W-:-:S04]  /*02d0*/  LOP3.LUT R30, R26, 0x7, RZ, 0xc0, !PT ;  /* 0x000000071a1e7812 */ /* 0x000fc800078ec0ff */
[----:B------:R-:W-:-:S03]  /*02e0*/  ISETP.NE.AND P1, PT, R30, RZ, PT ;  /* 0x000000ff1e00720c */ /* 0x000fc60003f25270 */
[----:B------:R-:W-:Y:S10]  /*02f0*/  @!P0 BRA `(.L_x_141) ;  /* 0x0000000400e08947 */ /* 0x000ff40003800000 */
[----:B------:R-:W0:Y:S01]  /*0300*/  LDC.64 R6, c[0x0][0x380] ;  /* 0x0000e000ff067b82 */ /* 0x000e220000000a00 */
[----:B------:R-:W-:-:S05]  /*0310*/  LOP3.LUT R27, R26, 0x1fffff8, RZ, 0xc0, !PT ;  /* 0x01fffff81a1b7812 */ /* 0x000fca00078ec0ff */
[----:B------:R-:W-:-:S07]  /*0320*/  IMAD.MOV R27, RZ, RZ, -R27 ;  /* 0x000000ffff1b7224 */ /* 0x000fce00078e0a1b */
.L_x_142:
[----:B0-----:R-:W-:-:S05]  /*0330*/  IMAD.WIDE.U32 R24, R23, 0x8, R6 ;  /* 0x0000000817187825 */ /* 0x001fca00078e0006 */
[----:B------:R-:W2:Y:S04]  /*0340*/  LDG.E.64 R28, desc[UR8][R24.64] ;  /* 0x00000008181c7981 */ /* 0x000ea8000c1e1b00 */
[----:B------:R-:W3:Y:S04]  /*0350*/  LDG.E.64 R8, desc[UR8][R24.64+0x800] ;  /* 0x0008000818087981 */ /* 0x000ee8000c1e1b00 */
[----:B------:R-:W4:Y:S04]  /*0360*/  LDG.E.64 R10, desc[UR8][R24.64+0x1000] ;  /* 0x00100008180a7981 */ /* 0x000f28000c1e1b00 */
[----:B------:R-:W5:Y:S04]  /*0370*/  LDG.E.64 R12, desc[UR8][R24.64+0x1800] ;  /* 0x00180008180c7981 */ /* 0x000f68000c1e1b00 */
[----:B------:R-:W5:Y:S04]  /*0380*/  LDG.E.64 R14, desc[UR8][R24.64+0x2000] ;  /* 0x00200008180e7981 */ /* 0x000f68000c1e1b00 */
[----:B------:R-:W5:Y:S04]  /*0390*/  LDG.E.64 R16, desc[UR8][R24.64+0x2800] ;  /* 0x0028000818107981 */ /* 0x000f68000c1e1b00 */
[----:B------:R-:W5:Y:S04]  /*03a0*/  LDG.E.64 R18, desc[UR8][R24.64+0x3000] ;  /* 0x0030000818127981 */ /* 0x000f68000c1e1b00 */
[----:B------:R0:W5:Y:S01]  /*03b0*/  LDG.E.64 R20, desc[UR8][R24.64+0x3800] ;  /* 0x0038000818147981 */ /* 0x000162000c1e1b00 */
[----:B------:R-:W-:Y:S01]  /*03c0*/  LOP3.LUT P6, RZ, R4, 0xff, RZ, 0xc0, !PT ;  /* 0x000000ff04ff7812 */ /* 0x000fe200078cc0ff */
[----:B------:R-:W-:Y:S01]  /*03d0*/  VIADD R27, R27, 0x8 ;  /* 0x000000081b1b7836 */ /* 0x000fe20000000000 */
[----:B--2---:R-:W-:-:S11]  /*03e0*/  DSETP.GT.AND P0, PT, |R28|, UR10, PT ;  /* 0x0000000a1c007e2a */ /* 0x004fd6000bf04200 */
[----:B------:R-:W-:Y:S01]  /*03f0*/  DSETP.GT.AND P4, PT, |R28|, UR10, P6 ;  /* 0x0000000a1c007e2a */ /* 0x000fe2000b784200 */
[----:B------:R-:W-:Y:S01]  /*0400*/  @!P6 SEL R4, RZ, 0x1, !P0 ;  /* 0x00000001ff04e807 */ /* 0x000fe20004000000 */
[----:B---3--:R-:W-:-:S04]  /*0410*/  DSETP.GT.AND P0, PT, |R8|, UR10, PT ;  /* 0x0000000a08007e2a */ /* 0x008fc8000bf04200 */
[----:B------:R-:W-:Y:S02]  /*0420*/  SEL R28, R4, 0x1, !P4 ;  /* 0x00000001041c7807 */ /* 0x000fe40006000000 */
[C---:B------:R-:W-:Y:S01]  /*0430*/  IADD3 R4, P3, PT, R23.reuse, UR6, RZ ;  /* 0x0000000617047c10 */ /* 0x040fe2000ff7e0ff */
[----:B------:R-:W-:Y:S01]  /*0440*/  VIADD R23, R23, 0x800 ;  /* 0x0000080017177836 */ /* 0x000fe20000000000 */
[----:B------:R-:W-:-:S13]  /*0450*/  LOP3.LUT P5, RZ, R28, 0xff, RZ, 0xc0, !PT ;  /* 0x000000ff1cff7812 */ /* 0x000fda00078ac0ff */
[----:B------:R-:W-:Y:S01]  /*0460*/  DSETP.GT.AND P2, PT, |R8|, UR10, P5 ;  /* 0x0000000a08007e2a */ /* 0x000fe2000af44200 */
[----:B------:R-:W-:Y:S01]  /*0470*/  @!P5 SEL R28, RZ, 0x1, !P0 ;  /* 0x00000001ff1cd807 */ /* 0x000fe20004000000 */
[----:B------:R-:W-:Y:S01]  /*0480*/  IMAD.X R9, RZ, RZ, UR7, P3 ;  /* 0x00000007ff097e24 */ /* 0x000fe200098e06ff */
[----:B------:R-:W-:-:S03]  /*0490*/  ISETP.LT.U32.AND P0, PT, R4, R3, PT ;  /* 0x000000030400720c */ /* 0x000fc60003f01070 */
[----:B------:R-:W-:Y:S02]  /*04a0*/  SEL R28, R28, 0x1, !P2 ;  /* 0x000000011c1c7807 */ /* 0x000fe40005000000 */
[CC--:B------:R-:W-:Y:S02]  /*04b0*/  ISETP.LT.AND.EX P0, PT, R9.reuse, R2.reuse, PT, P0 ;  /* 0x000000020900720c */ /* 0x0c0fe40003f01300 */
[----:B------:R-:W-:Y:S02]  /*04c0*/  LOP3.LUT P3, RZ, R28, 0xff, RZ, 0xc0, !PT ;  /* 0x000000ff1cff7812 */ /* 0x000fe4000786c0ff */
[CC--:B------:R-:W-:Y:S02]  /*04d0*/  SEL R29, R4.reuse, R3.reuse, P0 ;  /* 0x00000003041d7207 */ /* 0x0c0fe40000000000 */
[----:B------:R-:W-:Y:S01]  /*04e0*/  SEL R8, R9, R2, P0 ;  /* 0x0000000209087207 */ /* 0x000fe20000000000 */
[----:B----4-:R-:W-:Y:S01]  /*04f0*/  DSETP.GT.AND P0, PT, |R10|, UR10, PT ;  /* 0x0000000a0a007e2a */ /* 0x010fe2000bf04200 */
[----:B------:R-:W-:-:S02]  /*0500*/  @!P4 SEL R29, R4, R3, !P6 ;  /* 0x00000003041dc207 */ /* 0x000fc40007000000 */
[----:B------:R-:W-:Y:S02]  /*0510*/  @!P4 SEL R8, R9, R2, !P6 ;  /* 0x000000020908c207 */ /* 0x000fe40007000000 */
[----:B------:R-:W-:-:S03]  /*0520*/  IADD3 R2, P6, PT, R4, 0x100, RZ ;  /* 0x0000010004027810 */ /* 0x000fc60007fde0ff */
[----:B------:R-:W-:Y:S01]  /*0530*/  DSETP.GT.AND P4, PT, |R10|, UR10, P3 ;  /* 0x0000000a0a007e2a */ /* 0x000fe20009f84200 */
[----:B------:R-:W-:Y:S01]  /*0540*/  @!P3 SEL R28, RZ, 0x1, !P0 ;  /* 0x00000001ff1cb807 */ /* 0x000fe20004000000 */
[----:B------:R-:W-:Y:S01]  /*0550*/  IMAD.X R3, RZ, RZ, R9, P6 ;  /* 0x000000ffff037224 */ /* 0x000fe200030e0609 */
[----:B------:R-:W-:-:S03]  /*0560*/  ISETP.LT.U32.AND P0, PT, R2, R29, PT ;  /* 0x0000001d0200720c */ /* 0x000fc60003f01070 */
[----:B------:R-:W-:Y:S02]  /*0570*/  SEL R28, R28, 0x1, !P4 ;  /* 0x000000011c1c7807 */ /* 0x000fe40006000000 */
[CC--:B------:R-:W-:Y:S02]  /*0580*/  ISETP.LT.AND.EX P0, PT, R3.reuse, R8.reuse, PT, P0 ;  /* 0x000000080300720c */ /* 0x0c0fe40003f01300 */
[----:B------:R-:W-:Y:S02]  /*0590*/  LOP3.LUT P6, RZ, R28, 0xff, RZ, 0xc0, !PT ;  /* 0x000000ff1cff7812 */ /* 0x000fe400078cc0ff */
[CC--:B0-----:R-:W-:Y:S02]  /*05a0*/  SEL R25, R2.reuse, R29.reuse, P0 ;  /* 0x0000001d02197207 */ /* 0x0c1fe40000000000 */
[----:B------:R-:W-:Y:S01]  /*05b0*/  SEL R10, R3, R8, P0 ;  /* 0x00000008030a7207 */ /* 0x000fe20000000000 */
[----:B-----5:R-:W-:Y:S01]  /*05c0*/  DSETP.GT.AND P0, PT, |R12|, UR10, PT ;  /* 0x0000000a0c007e2a */ /* 0x020fe2000bf04200 */
[----:B------:R-:W-:-:S02]  /*05d0*/  @!P2 SEL R25, R2, R29, !P5 ;  /* 0x0000001d0219a207 */ /* 0x000fc40006800000 */
[----:B------:R-:W-:Y:S02]  /*05e0*/  @!P2 SEL R10, R3, R8, !P5 ;  /* 0x00000008030aa207 */ /* 0x000fe40006800000 */
[----:B------:R-:W-:-:S03]  /*05f0*/  IADD3 R2, P2, PT, R4, 0x200, RZ ;  /* 0x0000020004027810 */ /* 0x000fc60007f5e0ff */
[----:B------:R-:W-:Y:S01]  /*0600*/  @!P6 SEL R28, RZ, 0x1, !P0 ;  /* 0x00000001ff1ce807 */ /* 0x000fe20004000000 */
[----:B------:R-:W-:Y:S01]  /*0610*/  DSETP.GT.AND P0, PT, |R12|, UR10, P6 ;  /* 0x0000000a0c007e2a */ /* 0x000fe2000b704200 */
[----:B------:R-:W-:Y:S01]  /*0620*/  IMAD.X R3, RZ, RZ, R9, P2 ;  /* 0x000000ffff037224 */ /* 0x000fe200010e0609 */
[----:B------:R-:W-:-:S04]  /*0630*/  ISETP.LT.U32.AND P2, PT, R2, R25, PT ;  /* 0x000000190200720c */ /* 0x000fc80003f41070 */
[----:B------:R-:W-:Y:S02]  /*0640*/  SEL R28, R28, 0x1, !P0 ;  /* 0x000000011c1c7807 */ /* 0x000fe40004000000 */
[CC--:B------:R-:W-:Y:S02]  /*0650*/  ISETP.LT.AND.EX P2, PT, R3.reuse, R10.reuse, PT, P2 ;  /* 0x0000000a0300720c */ /* 0x0c0fe40003f41320 */
[----:B------:R-:W-:Y:S02]  /*0660*/  LOP3.LUT P5, RZ, R28, 0xff, RZ, 0xc0, !PT ;  /* 0x000000ff1cff7812 */ /* 0x000fe400078ac0ff */
[CC--:B------:R-:W-:Y:S02]  /*0670*/  SEL R11, R2.reuse, R25.reuse, P2 ;  /* 0x00000019020b7207 */ /* 0x0c0fe40001000000 */
[----:B------:R-:W-:Y:S01]  /*0680*/  SEL R8, R3, R10, P2 ;  /* 0x0000000a03087207 */ /* 0x000fe20001000000 */
[----:B------:R-:W-:Y:S01]  /*0690*/  DSETP.GT.AND P2, PT, |R14|, UR10, PT ;  /* 0x0000000a0e007e2a */ /* 0x000fe2000bf44200 */
        /* <DEDUP_REMOVED lines=10> */
[CC--:B------:R-:W-:Y:S02]  /*0740*/  SEL R13, R2.reuse, R11.reuse, P2 ;  /* 0x0000000b020d7207 */ /* 0x0c0fe40001000000 */
[----:B------:R-:W-:Y:S02]  /*0750*/  SEL R15, R3, R8, P2 ;  /* 0x00000008030f7207 */ /* 0x000fe40001000000 */
[----:B------:R-:W-:-:S02]  /*0760*/  @!P0 SEL R13, R2, R11, !P6 ;  /* 0x0000000b020d8207 */ /* 0x000fc40007000000 */
[----:B------:R-:W-:Y:S01]  /*0770*/  @!P0 SEL R15, R3, R8, !P6 ;  /* 0x00000008030f8207 */ /* 0x000fe20007000000 */
[----:B------:R-:W-:Y:S01]  /*0780*/  DSETP.GT.AND P6, PT, |R16|, UR10, PT ;  /* 0x0000000a10007e2a */ /* 0x000fe2000bfc4200 */
[----:B------:R-:W-:-:S03]  /*0790*/  IADD3 R2, P0, PT, R4, 0x400, RZ ;  /* 0x0000040004027810 */ /* 0x000fc60007f1e0ff */
[----:B------:R-:W-:Y:S02]  /*07a0*/  DSETP.GT.AND P2, PT, |R16|, UR10, P4 ;  /* 0x0000000a10007e2a */ /* 0x000fe4000a744200 */
[----:B------:R-:W-:Y:S01]  /*07b0*/  @!P4 SEL R28, RZ, 0x1, !P6 ;  /* 0x00000001ff1cc807 */ /* 0x000fe20007000000 */
[----:B------:R-:W-:Y:S01]  /*07c0*/  IMAD.X R8, RZ, RZ, R9, P0 ;  /* 0x000000ffff087224 */ /* 0x000fe200000e0609 */
[----:B------:R-:W-:Y:S02]  /*07d0*/  ISETP.LT.U32.AND P0, PT, R2, R13, PT ;  /* 0x0000000d0200720c */ /* 0x000fe40003f01070 */
[----:B------:R-:W-:Y:S02]  /*07e0*/  SEL R28, R28, 0x1, !P2 ;  /* 0x000000011c1c7807 */ /* 0x000fe40005000000 */
[----:B------:R-:W-:Y:S02]  /*07f0*/  ISETP.LT.AND.EX P0, PT, R8, R15, PT, P0 ;  /* 0x0000000f0800720c */ /* 0x000fe40003f01300 */
[----:B------:R-:W-:-:S02]  /*0800*/  LOP3.LUT P6, RZ, R28, 0xff, RZ, 0xc0, !PT ;  /* 0x000000ff1cff7812 */ /* 0x000fc400078cc0ff */
[----:B------:R-:W-:Y:S02]  /*0810*/  SEL R10, R2, R13, P0 ;  /* 0x0000000d020a7207 */ /* 0x000fe40000000000 */
[----:B------:R-:W-:Y:S02]  /*0820*/  SEL R11, R8, R15, P0 ;  /* 0x0000000f080b7207 */ /* 0x000fe40000000000 */
[----:B------:R-:W-:Y:S02]  /*0830*/  IADD3 R3, P0, PT, R4, 0x500, RZ ;  /* 0x0000050004037810 */ /* 0x000fe40007f1e0ff */
[----:B------:R-:W-:Y:S02]  /*0840*/  @!P3 SEL R10, R2, R13, !P5 ;  /* 0x0000000d020ab207 */ /* 0x000fe40006800000 */
[----:B------:R-:W-:Y:S01]  /*0850*/  @!P3 SEL R11, R8, R15, !P5 ;  /* 0x0000000f080bb207 */ /* 0x000fe20006800000 */
[----:B------:R-:W-:Y:S01]  /*0860*/  IMAD.X R8, RZ, RZ, R9, P0 ;  /* 0x000000ffff087224 */ /* 0x000fe200000e0609 */
[C---:B------:R-:W-:Y:S01]  /*0870*/  DSETP.GT.AND P3, PT, |R18|.reuse, UR10, PT ;  /* 0x0000000a12007e2a */ /* 0x040fe2000bf64200 */
[----:B------:R-:W-:Y:S01]  /*0880*/  ISETP.LT.U32.AND P0, PT, R3, R10, PT ;  /* 0x0000000a0300720c */ /* 0x000fe20003f01070 */
[----:B------:R-:W-:-:S03]  /*0890*/  DSETP.GT.AND P5, PT, |R18|, UR10, P6 ;  /* 0x0000000a12007e2a */ /* 0x000fc6000b7a4200 */
[CC--:B------:R-:W-:Y:S02]  /*08a0*/  ISETP.LT.AND.EX P0, PT, R8.reuse, R11.reuse, PT, P0 ;  /* 0x0000000b0800720c */ /* 0x0c0fe40003f01300 */
[----:B------:R-:W-:Y:S02]  /*08b0*/  @!P6 SEL R28, RZ, 0x1, !P3 ;  /* 0x00000001ff1ce807 */ /* 0x000fe40005800000 */
[----:B------:R-:W-:Y:S02]  /*08c0*/  SEL R13, R3, R10, P0 ;  /* 0x0000000a030d7207 */ /* 0x000fe40000000000 */
[----:B------:R-:W-:Y:S02]  /*08d0*/  SEL R12, R8, R11, P0 ;  /* 0x0000000b080c7207 */ /* 0x000fe40000000000 */
[----:B------:R-:W-:Y:S02]  /*08e0*/  IADD3 R2, P0, PT, R4, 0x600, RZ ;  /* 0x0000060004027810 */ /* 0x000fe40007f1e0ff */
[----:B------:R-:W-:-:S02]  /*08f0*/  SEL R28, R28, 0x1, !P5 ;  /* 0x000000011c1c7807 */ /* 0x000fc40006800000 */
[----:B------:R-:W-:Y:S01]  /*0900*/  @!P2 SEL R13, R3, R10, !P4 ;  /* 0x0000000a030da207 */ /* 0x000fe20006000000 */
[----:B------:R-:W-:Y:S01]  /*0910*/  IMAD.X R3, RZ, RZ, R9, P0 ;  /* 0x000000ffff037224 */ /* 0x000fe200000e0609 */
[----:B------:R-:W-:Y:S01]  /*0920*/  @!P2 SEL R12, R8, R11, !P4 ;  /* 0x0000000b080ca207 */ /* 0x000fe20006000000 */
[----:B------:R-:W-:Y:S01]  /*0930*/  DSETP.GT.AND P4, PT, |R20|, UR10, PT ;  /* 0x0000000a14007e2a */ /* 0x000fe2000bf84200 */
[----:B------:R-:W-:Y:S02]  /*0940*/  LOP3.LUT P2, RZ, R28, 0xff, RZ, 0xc0, !PT ;  /* 0x000000ff1cff7812 */ /* 0x000fe4000784c0ff */
[----:B------:R-:W-:-:S04]  /*0950*/  ISETP.LT.U32.AND P0, PT, R2, R13, PT ;  /* 0x0000000d0200720c */ /* 0x000fc80003f01070 */
[----:B------:R-:W-:-:S04]  /*0960*/  ISETP.LT.AND.EX P0, PT, R3, R12, PT, P0 ;  /* 0x0000000c0300720c */ /* 0x000fc80003f01300 */
[CC--:B------:R-:W-:Y:S02]  /*0970*/  SEL R11, R2.reuse, R13.reuse, P0 ;  /* 0x0000000d020b7207 */ /* 0x0c0fe40000000000 */
[CC--:B------:R-:W-:Y:S01]  /*0980*/  SEL R10, R3.reuse, R12.reuse, P0 ;  /* 0x0000000c030a7207 */ /* 0x0c0fe20000000000 */
[----:B------:R-:W-:Y:S01]  /*0990*/  DSETP.GT.AND P3, PT, |R20|, UR10, P2 ;  /* 0x0000000a14007e2a */ /* 0x000fe20009764200 */
[----:B------:R-:W-:Y:S02]  /*09a0*/  @!P5 SEL R11, R2, R13, !P6 ;  /* 0x0000000d020bd207 */ /* 0x000fe40007000000 */
[----:B------:R-:W-:Y:S02]  /*09b0*/  @!P5 SEL R10, R3, R12, !P6 ;  /* 0x0000000c030ad207 */ /* 0x000fe40007000000 */
[----:B------:R-:W-:Y:S02]  /*09c0*/  IADD3 R8, P0, PT, R4, 0x700, RZ ;  /* 0x0000070004087810 */ /* 0x000fe40007f1e0ff */
[----:B------:R-:W-:-:S02]  /*09d0*/  ISETP.NE.AND P5, PT, R27, RZ, PT ;  /* 0x000000ff1b00720c */ /* 0x000fc40003fa5270 */
[----:B------:R-:W-:Y:S01]  /*09e0*/  @!P2 SEL R28, RZ, 0x1, !P4 ;  /* 0x00000001ff1ca807 */ /* 0x000fe20006000000 */
[----:B------:R-:W-:Y:S01]  /*09f0*/  IMAD.X R9, RZ, RZ, R9, P0 ;  /* 0x000000ffff097224 */ /* 0x000fe200000e0609 */
[----:B------:R-:W-:Y:S02]  /*0a00*/  ISETP.LT.U32.AND P0, PT, R8, R11, PT ;  /* 0x0000000b0800720c */ /* 0x000fe40003f01070 */
[----:B------:R-:W-:Y:S02]  /*0a10*/  SEL R4, R28, 0x1, !P3 ;  /* 0x000000011c047807 */ /* 0x000fe40005800000 */
[----:B------:R-:W-:-:S04]  /*0a20*/  ISETP.LT.AND.EX P0, PT, R9, R10, PT, P0 ;  /* 0x0000000a0900720c */ /* 0x000fc80003f01300 */
[CC--:B------:R-:W-:Y:S02]  /*0a30*/  SEL R3, R8.reuse, R11.reuse, P0 ;  /* 0x0000000b08037207 */ /* 0x0c0fe40000000000 */
[CC--:B------:R-:W-:Y:S02]  /*0a40*/  SEL R2, R9.reuse, R10.reuse, P0 ;  /* 0x0000000a09027207 */ /* 0x0c0fe40000000000 */
[----:B------:R-:W-:Y:S02]  /*0a50*/  @!P3 SEL R3, R8, R11, !P2 ;  /* 0x0000000b0803b207 */ /* 0x000fe40005000000 */
[----:B------:R-:W-:Y:S01]  /*0a60*/  @!P3 SEL R2, R9, R10, !P2 ;  /* 0x0000000a0902b207 */ /* 0x000fe20005000000 */
[----:B------:R-:W-:Y:S06]  /*0a70*/  @P5 BRA `(.L_x_142) ;  /* 0xfffffff8002c5947 */ /* 0x000fec000383ffff */
.L_x_141:
[----:B------:R-:W-:Y:S05]  /*0a80*/  BSYNC.RECONVERGENT B2 ;  /* 0x0000000000027941 */ /* 0x000fea0003800200 */
.L_x_140:
[----:B------:R-:W-:Y:S05]  /*0a90*/  @!P1 BRA `(.L_x_139) ;  /* 0x00000008000c9947 */ /* 0x000fea0003800000 */
[----:B------:R-:W-:Y:S01]  /*0aa0*/  ISETP.GE.U32.AND P0, PT, R30, 0x4, PT ;  /* 0x000000041e00780c */ /* 0x000fe20003f06070 */
[----:B------:R-:W-:Y:S01]  /*0ab0*/  BSSY.RECONVERGENT B2, `(.L_x_143) ;  /* 0x0000043000027945 */ /* 0x000fe20003800200 */
[----:B------:R-:W-:-:S11]  /*0ac0*/  LOP3.LUT P1, R26, R26, 0x3, RZ, 0xc0, !PT ;  /* 0x000000031a1a7812 */ /* 0x000fd6000782c0ff */
[----:B------:R-:W-:Y:S05]  /*0ad0*/  @!P0 BRA `(.L_x_144) ;  /* 0x0000000400008947 */ /* 0x000fea0003800000 */
[----:B------:R-:W0:Y:S01]  /*0ae0*/  LDC.64 R10, c[0x0][0x380] ;  /* 0x0000e000ff0a7b82 */ /* 0x000e220000000a00 */
[----:B------:R-:W2:Y:S01]  /*0af0*/  LDCU.64 UR14, c[0x3][URZ] ;  /* 0x00c00000ff0e77ac */ /* 0x000ea20008000a00 */
[----:B------:R-:W-:Y:S01]  /*0b00*/  LOP3.LUT P5, RZ, R4, 0xff, RZ, 0xc0, !PT ;  /* 0x000000ff04ff7812 */ /* 0x000fe200078ac0ff */
[----:B------:R-:W3:Y:S01]  /*0b10*/  LDCU.64 UR12, c[0x0][0x390] ;  /* 0x00007200ff0c77ac */ /* 0x000ee20008000a00 */
[----:B0-----:R-:W-:-:S05]  /*0b20*/  IMAD.WIDE.U32 R10, R23, 0x8, R10 ;  /* 0x00000008170a7825 */ /* 0x001fca00078e000a */
[----:B------:R-:W2:Y:S04]  /*0b30*/  LDG.E.64 R14, desc[UR8][R10.64] ;  /* 0x000000080a0e7981 */ /* 0x000ea8000c1e1b00 */
[----:B------:R-:W4:Y:S04]  /*0b40*/  LDG.E.64 R12, desc[UR8][R10.64+0x800] ;  /* 0x000800080a0c7981 */ /* 0x000f28000c1e1b00 */
[----:B------:R-:W5:Y:S04]  /*0b50*/  LDG.E.64 R8, desc[UR8][R10.64+0x1000] ;  /* 0x001000080a087981 */ /* 0x000f68000c1e1b00 */
[----:B------:R0:W5:Y:S01]  /*0b60*/  LDG.E.64 R6, desc[UR8][R10.64+0x1800] ;  /* 0x001800080a067981 */ /* 0x000162000c1e1b00 */
[----:B--2---:R-:W-:-:S02]  /*0b70*/  DSETP.GT.AND P0, PT, |R14|, UR14, PT ;  /* 0x0000000e0e007e2a */ /* 0x004fc4000bf04200 */
[----:B------:R-:W-:Y:S02]  /*0b80*/  DSETP.GT.AND P4, PT, |R14|, UR14, P5 ;  /* 0x0000000e0e007e2a */ /* 0x000fe4000af84200 */
[----:B----4-:R-:W-:Y:S02]  /*0b90*/  DSETP.GT.AND P6, PT, |R12|, UR14, PT ;  /* 0x0000000e0c007e2a */ /* 0x010fe4000bfc4200 */
[----:B------:R-:W-:Y:S02]  /*0ba0*/  @!P5 SEL R4, RZ, 0x1, !P0 ;  /* 0x00000001ff04d807 */ /* 0x000fe40004000000 */
[----:B---3--:R-:W-:Y:S02]  /*0bb0*/  IADD3 R14, P0, PT, R23, UR12, RZ ;  /* 0x0000000c170e7c10 */ /* 0x008fe4000ff1e0ff */
[----:B------:R-:W-:-:S03]  /*0bc0*/  SEL R4, R4, 0x1, !P4 ;  /* 0x0000000104047807 */ /* 0x000fc60006000000 */
[----:B0-----:R-:W-:Y:S01]  /*0bd0*/  IMAD.X R11, RZ, RZ, UR13, P0 ;  /* 0x0000000dff0b7e24 */ /* 0x001fe200080e06ff */
[----:B------:R-:W-:Y:S02]  /*0be0*/  LOP3.LUT P2, RZ, R4, 0xff, RZ, 0xc0, !PT ;  /* 0x000000ff04ff7812 */ /* 0x000fe4000784c0ff */
[----:B------:R-:W-:-:S04]  /*0bf0*/  ISETP.LT.U32.AND P0, PT, R14, R3, PT ;  /* 0x000000030e00720c */ /* 0x000fc80003f01070 */
[----:B------:R-:W-:-:S07]  /*0c00*/  ISETP.LT.AND.EX P0, PT, R11, R2, PT, P0 ;  /* 0x000000020b00720c */ /* 0x000fce0003f01300 */
[----:B------:R-:W-:Y:S01]  /*0c10*/  DSETP.GT.AND P3, PT, |R12|, UR14, P2 ;  /* 0x0000000e0c007e2a */ /* 0x000fe20009764200 */
[----:B------:R-:W-:Y:S02]  /*0c20*/  @!P2 SEL R4, RZ, 0x1, !P6 ;  /* 0x00000001ff04a807 */ /* 0x000fe40007000000 */
[-C--:B------:R-:W-:Y:S02]  /*0c30*/  SEL R13, R14, R3.reuse, P0 ;  /* 0x000000030e0d7207 */ /* 0x080fe40000000000 */
[----:B------:R-:W-:Y:S02]  /*0c40*/  SEL R12, R11, R2, P0 ;  /* 0x000000020b0c7207 */ /* 0x000fe40000000000 */
[----:B------:R-:W-:Y:S01]  /*0c50*/  SEL R10, R4, 0x1, !P3 ;  /* 0x00000001040a7807 */ /* 0x000fe20005800000 */
[----:B------:R-:W-:Y:S01]  /*0c60*/  VIADD R4, R23, 0x100 ;  /* 0x0000010017047836 */ /* 0x000fe20000000000 */
[----:B------:R-:W-:Y:S02]  /*0c70*/  @!P4 SEL R13, R14, R3, !P5 ;  /* 0x000000030e0dc207 */ /* 0x000fe40006800000 */
[----:B------:R-:W-:-:S02]  /*0c80*/  LOP3.LUT P6, RZ, R10, 0xff, RZ, 0xc0, !PT ;  /* 0x000000ff0aff7812 */ /* 0x000fc400078cc0ff */
[----:B------:R-:W-:Y:S02]  /*0c90*/  IADD3 R4, P0, PT, R4, UR12, RZ ;  /* 0x0000000c04047c10 */ /* 0x000fe4000ff1e0ff */
[----:B------:R-:W-:Y:S01]  /*0ca0*/  @!P4 SEL R12, R11, R2, !P5 ;  /* 0x000000020b0cc207 */ /* 0x000fe20006800000 */
[----:B-----5:R-:W-:Y:S01]  /*0cb0*/  DSETP.GT.AND P4, PT, |R8|, UR14, PT ;  /* 0x0000000e08007e2a */ /* 0x020fe2000bf84200 */
[----:B------:R-:W-:Y:S02]  /*0cc0*/  VIADD R2, R23, 0x200 ;  /* 0x0000020017027836 */ /* 0x000fe40000000000 */
[----:B------:R-:W-:Y:S01]  /*0cd0*/  IMAD.X R11, RZ, RZ, UR13, P0 ;  /* 0x0000000dff0b7e24 */ /* 0x000fe200080e06ff */
[----:B------:R-:W-:-:S04]  /*0ce0*/  ISETP.LT.U32.AND P0, PT, R4, R13, PT ;  /* 0x0000000d0400720c */ /* 0x000fc80003f01070 */
[----:B------:R-:W-:Y:S01]  /*0cf0*/  DSETP.GT.AND P5, PT, |R8|, UR14, P6 ;  /* 0x0000000e08007e2a */ /* 0x000fe2000b7a4200 */
[CC--:B------:R-:W-:Y:S02]  /*0d00*/  ISETP.LT.AND.EX P0, PT, R11.reuse, R12.reuse, PT, P0 ;  /* 0x0000000c0b00720c */ /* 0x0c0fe40003f01300 */
[----:B------:R-:W-:Y:S02]  /*0d10*/  @!P6 SEL R10, RZ, 0x1, !P4 ;  /* 0x00000001ff0ae807 */ /* 0x000fe40006000000 */
[-C--:B------:R-:W-:Y:S02]  /*0d20*/  SEL R14, R4, R13.reuse, P0 ;  /* 0x0000000d040e7207 */ /* 0x080fe40000000000 */
[-C--:B------:R-:W-:Y:S02]  /*0d30*/  SEL R9, R11, R12.reuse, P0 ;  /* 0x0000000c0b097207 */ /* 0x080fe40000000000 */
[----:B------:R-:W-:Y:S02]  /*0d40*/  SEL R10, R10, 0x1, !P5 ;  /* 0x000000010a0a7807 */ /* 0x000fe40006800000 */
[----:B------:R-:W-:Y:S01]  /*0d50*/  IADD3 R3, P0, PT, R2, UR12, RZ ;  /* 0x0000000c02037c10 */ /* 0x000fe2000ff1e0ff */
[C---:B------:R-:W-:Y:S01]  /*0d60*/  VIADD R2, R23.reuse, 0x300 ;  /* 0x0000030017027836 */ /* 0x040fe20000000000 */
[----:B------:R-:W-:Y:S01]  /*0d70*/  @!P3 SEL R14, R4, R13, !P2 ;  /* 0x0000000d040eb207 */ /* 0x000fe20005000000 */
[----:B------:R-:W-:Y:S01]  /*0d80*/  VIADD R23, R23, 0x400 ;  /* 0x0000040017177836 */ /* 0x000fe20000000000 */
[----:B------:R-:W-:Y:S01]  /*0d90*/  @!P3 SEL R9, R11, R12, !P2 ;  /* 0x0000000c0b09b207 */ /* 0x000fe20005000000 */
[----:B------:R-:W-:Y:S01]  /*0da0*/  IMAD.X R4, RZ, RZ, UR13, P0 ;  /* 0x0000000dff047e24 */ /* 0x000fe200080e06ff */
[----:B------:R-:W-:Y:S01]  /*0db0*/  LOP3.LUT P2, RZ, R10, 0xff, RZ, 0xc0, !PT ;  /* 0x000000ff0aff7812 */ /* 0x000fe2000784c0ff */
[----:B------:R-:W-:Y:S01]  /*0dc0*/  DSETP.GT.AND P3, PT, |R6|, UR14, PT ;  /* 0x0000000e06007e2a */ /* 0x000fe2000bf64200 */
[----:B------:R-:W-:-:S04]  /*0dd0*/  ISETP.LT.U32.AND P0, PT, R3, R14, PT ;  /* 0x0000000e0300720c */ /* 0x000fc80003f01070 */
[----:B------:R-:W-:-:S04]  /*0de0*/  ISETP.LT.AND.EX P0, PT, R4, R9, PT, P0 ;  /* 0x000000090400720c */ /* 0x000fc80003f01300 */
[CC--:B------:R-:W-:Y:S02]  /*0df0*/  SEL R11, R3.reuse, R14.reuse, P0 ;  /* 0x0000000e030b7207 */ /* 0x0c0fe40000000000 */
[-C--:B------:R-:W-:Y:S01]  /*0e00*/  SEL R12, R4, R9.reuse, P0 ;  /* 0x00000009040c7207 */ /* 0x080fe20000000000 */
[----:B------:R-:W-:Y:S01]  /*0e10*/  DSETP.GT.AND P4, PT, |R6|, UR14, P2 ;  /* 0x0000000e06007e2a */ /* 0x000fe20009784200 */
[----:B------:R-:W-:Y:S02]  /*0e20*/  IADD3 R8, P0, PT, R2, UR12, RZ ;  /* 0x0000000c02087c10 */ /* 0x000fe4000ff1e0ff */
[----:B------:R-:W-:Y:S02]  /*0e30*/  @!P5 SEL R11, R3, R14, !P6 ;  /* 0x0000000e030bd207 */ /* 0x000fe40007000000 */
[----:B------:R-:W-:Y:S01]  /*0e40*/  @!P5 SEL R12, R4, R9, !P6 ;  /* 0x00000009040cd207 */ /* 0x000fe20007000000 */
[----:B------:R-:W-:Y:S01]  /*0e50*/  IMAD.X R9, RZ, RZ, UR13, P0 ;  /* 0x0000000dff097e24 */ /* 0x000fe200080e06ff */
[----:B------:R-:W-:-:S02]  /*0e60*/  ISETP.LT.U32.AND P0, PT, R8, R11, PT ;  /* 0x0000000b0800720c */ /* 0x000fc40003f01070 */
[----:B------:R-:W-:Y:S02]  /*0e70*/  @!P2 SEL R10, RZ, 0x1, !P3 ;  /* 0x00000001ff0aa807 */ /* 0x000fe40005800000 */
[CC--:B------:R-:W-:Y:S02]  /*0e80*/  ISETP.LT.AND.EX P0, PT, R9.reuse, R12.reuse, PT, P0 ;  /* 0x0000000c0900720c */ /* 0x0c0fe40003f01300 */
[----:B------:R-:W-:Y:S02]  /*0e90*/  SEL R4, R10, 0x1, !P4 ;  /* 0x000000010a047807 */ /* 0x000fe40006000000 */
[CC--:B------:R-:W-:Y:S02]  /*0ea0*/  SEL R3, R8.reuse, R11.reuse, P0 ;  /* 0x0000000b08037207 */ /* 0x0c0fe40000000000 */
[----:B------:R-:W-:Y:S02]  /*0eb0*/  SEL R2, R9, R12, P0 ;  /* 0x0000000c09027207 */ /* 0x000fe40000000000 */
[----:B------:R-:W-:-:S02]  /*0ec0*/  @!P4 SEL R3, R8, R11, !P2 ;  /* 0x0000000b0803c207 */ /* 0x000fc40005000000 */
[----:B------:R-:W-:-:S07]  /*0ed0*/  @!P4 SEL R2, R9, R12, !P2 ;  /* 0x0000000c0902c207 */ /* 0x000fce0005000000 */
.L_x_144:
[----:B------:R-:W-:Y:S05]  /*0ee0*/  BSYNC.RECONVERGENT B2 ;  /* 0x0000000000027941 */ /* 0x000fea0003800200 */
.L_x_143:
[----:B------:R-:W-:Y:S05]  /*0ef0*/  @!P1 BRA `(.L_x_139) ;  /* 0x0000000000f49947 */ /* 0x000fea0003800000 */
[----:B------:R-:W-:Y:S01]  /*0f00*/  ISETP.NE.AND P0, PT, R26, 0x1, PT ;  /* 0x000000011a00780c */ /* 0x000fe20003f05270 */
[----:B------:R-:W-:Y:S01]  /*0f10*/  BSSY.RECONVERGENT B2, `(.L_x_145) ;  /* 0x0000026000027945 */ /* 0x000fe20003800200 */
[----:B------:R-:W-:-:S11]  /*0f20*/  LOP3.LUT P1, RZ, R22, 0x100, RZ, 0xc0, !PT ;  /* 0x0000010016ff7812 */ /* 0x000fd6000782c0ff */
[----:B------:R-:W-:Y:S05]  /*0f30*/  @!P0 BRA `(.L_x_146) ;  /* 0x00000000008c8947 */ /* 0x000fea0003800000 */
[----:B------:R-:W0:Y:S01]  /*0f40*/  LDC.64 R6, c[0x0][0x380] ;  /* 0x0000e000ff067b82 */ /* 0x000e220000000a00 */
[----:B------:R-:W2:Y:S01]  /*0f50*/  LDCU.64 UR14, c[0x3][URZ] ;  /* 0x00c00000ff0e77ac */ /* 0x000ea20008000a00 */
[----:B------:R-:W3:Y:S01]  /*0f60*/  LDCU.64 UR12, c[0x0][0x390] ;  /* 0x00007200ff0c77ac */ /* 0x000ee20008000a00 */
[----:B0-----:R-:W-:-:S05]  /*0f70*/  IMAD.WIDE.U32 R6, R23, 0x8, R6 ;  /* 0x0000000817067825 */ /* 0x001fca00078e0006 */
[----:B------:R-:W2:Y:S04]  /*0f80*/  LDG.E.64 R10, desc[UR8][R6.64] ;  /* 0x00000008060a7981 */ /* 0x000ea8000c1e1b00 */
[----:B------:R0:W4:Y:S01]  /*0f90*/  LDG.E.64 R8, desc[UR8][R6.64+0x800] ;  /* 0x0008000806087981 */ /* 0x000122000c1e1b00 */
[----:B------:R-:W-:Y:S01]  /*0fa0*/  LOP3.LUT P3, RZ, R4, 0xff, RZ, 0xc0, !PT ;  /* 0x000000ff04ff7812 */ /* 0x000fe2000786c0ff */
[----:B0-----:R-:W-:Y:S01]  /*0fb0*/  VIADD R7, R23, 0x100 ;  /* 0x0000010017077836 */ /* 0x001fe20000000000 */
[----:B--2---:R-:W-:-:S11]  /*0fc0*/  DSETP.GT.AND P0, PT, |R10|, UR14, PT ;  /* 0x0000000e0a007e2a */ /* 0x004fd6000bf04200 */
[----:B------:R-:W-:Y:S01]  /*0fd0*/  DSETP.GT.AND P4, PT, |R10|, UR14, P3 ;  /* 0x0000000e0a007e2a */ /* 0x000fe20009f84200 */
[C---:B---3--:R-:W-:Y:S01]  /*0fe0*/  IADD3 R10, P2, PT, R23.reuse, UR12, RZ ;  /* 0x0000000c170a7c10 */ /* 0x048fe2000ff5e0ff */
[----:B------:R-:W-:Y:S01]  /*0ff0*/  VIADD R23, R23, 0x200 ;  /* 0x0000020017177836 */ /* 0x000fe20000000000 */
[----:B------:R-:W-:Y:S02]  /*1000*/  @!P3 SEL R4, RZ, 0x1, !P0 ;  /* 0x00000001ff04b807 */ /* 0x000fe40004000000 */
[----:B------:R-:W-:Y:S01]  /*1010*/  ISETP.LT.U32.AND P0, PT, R10, R3, PT ;  /* 0x000000030a00720c */ /* 0x000fe20003f01070 */
[----:B------:R-:W-:Y:S01]  /*1020*/  IMAD.X R11, RZ, RZ, UR13, P2 ;  /* 0x0000000dff0b7e24 */ /* 0x000fe200090e06ff */
[----:B------:R-:W-:-:S04]  /*1030*/  SEL R12, R4, 0x1, !P4 ;  /* 0x00000001040c7807 */ /* 0x000fc80006000000 */
[----:B------:R-:W-:Y:S02]  /*1040*/  LOP3.LUT P2, RZ, R12, 0xff, RZ, 0xc0, !PT ;  /* 0x000000ff0cff7812 */ /* 0x000fe4000784c0ff */
[----:B------:R-:W-:-:S04]  /*1050*/  ISETP.LT.AND.EX P0, PT, R11, R2, PT, P0 ;  /* 0x000000020b00720c */ /* 0x000fc80003f01300 */
[CC--:B------:R-:W-:Y:S02]  /*1060*/  SEL R4, R10.reuse, R3.reuse, P0 ;  /* 0x000000030a047207 */ /* 0x0c0fe40000000000 */
[-C--:B------:R-:W-:Y:S02]  /*1070*/  SEL R6, R11, R2.reuse, P0 ;  /* 0x000000020b067207 */ /* 0x080fe40000000000 */
[----:B------:R-:W-:Y:S02]  /*1080*/  IADD3 R7, P0, PT, R7, UR12, RZ ;  /* 0x0000000c07077c10 */ /* 0x000fe4000ff1e0ff */
[----:B------:R-:W-:Y:S02]  /*1090*/  @!P4 SEL R4, R10, R3, !P3 ;  /* 0x000000030a04c207 */ /* 0x000fe40005800000 */
[----:B------:R-:W-:Y:S01]  /*10a0*/  @!P4 SEL R6, R11, R2, !P3 ;  /* 0x000000020b06c207 */ /* 0x000fe20005800000 */
[C---:B----4-:R-:W-:Y:S01]  /*10b0*/  DSETP.GT.AND P4, PT, |R8|.reuse, UR14, P2 ;  /* 0x0000000e08007e2a */ /* 0x050fe20009784200 */
[----:B------:R-:W-:Y:S01]  /*10c0*/  IMAD.X R11, RZ, RZ, UR13, P0 ;  /* 0x0000000dff0b7e24 */ /* 0x000fe200080e06ff */
[----:B------:R-:W-:Y:S01]  /*10d0*/  DSETP.GT.AND P3, PT, |R8|, UR14, PT ;  /* 0x0000000e08007e2a */ /* 0x000fe2000bf64200 */
[----:B------:R-:W-:-:S04]  /*10e0*/  ISETP.LT.U32.AND P0, PT, R7, R4, PT ;  /* 0x000000040700720c */ /* 0x000fc80003f01070 */
[----:B------:R-:W-:Y:S02]  /*10f0*/  ISETP.LT.AND.EX P0, PT, R11, R6, PT, P0 ;  /* 0x000000060b00720c */ /* 0x000fe40003f01300 */
[----:B------:R-:W-:Y:S02]  /*1100*/  @!P2 SEL R12, RZ, 0x1, !P3 ;  /* 0x00000001ff0ca807 */ /* 0x000fe40005800000 */
[----:B------:R-:W-:Y:S02]  /*1110*/  SEL R3, R7, R4, P0 ;  /* 0x0000000407037207 */ /* 0x000fe40000000000 */
[----:B------:R-:W-:Y:S02]  /*1120*/  SEL R12, R12, 0x1, !P4 ;  /* 0x000000010c0c7807 */ /* 0x000fe40006000000 */
[----:B------:R-:W-:Y:S02]  /*1130*/  SEL R2, R11, R6, P0 ;  /* 0x000000060b027207 */ /* 0x000fe40000000000 */
[----:B------:R-:W-:-:S02]  /*1140*/  @!P4 SEL R3, R7, R4, !P2 ;  /* 0x000000040703c207 */ /* 0x000fc40005000000 */
[----:B------:R-:W-:Y:S02]  /*1150*/  @!P4 SEL R2, R11, R6, !P2 ;  /* 0x000000060b02c207 */ /* 0x000fe40005000000 */
[----:B------:R-:W-:-:S07]  /*1160*/  PRMT R4, R12, 0x7610, R4 ;  /* 0x000076100c047816 */ /* 0x000fce0000000004 */
.L_x_146:
[----:B------:R-:W-:Y:S05]  /*1170*/  BSYNC.RECONVERGENT B2 ;  /* 0x0000000000027941 */ /* 0x000fea0003800200 */
.L_x_145:
[----:B------:R-:W-:Y:S05]  /*1180*/  @P1 BRA `(.L_x_139) ;  /* 0x0000000000501947 */ /* 0x000fea0003800000 */
[----:B------:R-:W0:Y:S01]  /*1190*/  LDC.64 R6, c[0x0][0x380] ;  /* 0x0000e000ff067b82 */ /* 0x000e220000000a00 */
[----:B------:R-:W2:Y:S01]  /*11a0*/  LDCU.64 UR12, c[0x0][0x390] ;  /* 0x00007200ff0c77ac */ /* 0x000ea20008000a00 */
[----:B------:R-:W3:Y:S01]  /*11b0*/  LDCU.64 UR14, c[0x3][URZ] ;  /* 0x00c00000ff0e77ac */ /* 0x000ee20008000a00 */
[----:B0-----:R-:W-:-:S06]  /*11c0*/  IMAD.WIDE.U32 R6, R23, 0x8, R6 ;  /* 0x0000000817067825 */ /* 0x001fcc00078e0006 */
[----:B------:R-:W3:Y:S01]  /*11d0*/  LDG.E.64 R6, desc[UR8][R6.64] ;  /* 0x0000000806067981 */ /* 0x000ee2000c1e1b00 */
[----:B------:R-:W-:Y:S02]  /*11e0*/  LOP3.LUT P3, RZ, R4, 0xff, RZ, 0xc0, !PT ;  /* 0x000000ff04ff7812 */ /* 0x000fe4000786c0ff */
[----:B--2---:R-:W-:-:S05]  /*11f0*/  IADD3 R10, P0, PT, R23, UR12, RZ ;  /* 0x0000000c170a7c10 */ /* 0x004fca000ff1e0ff */
[----:B------:R-:W-:Y:S01]  /*1200*/  IMAD.X R9, RZ, RZ, UR13, P0 ;  /* 0x0000000dff097e24 */ /* 0x000fe200080e06ff */
[----:B------:R-:W-:-:S04]  /*1210*/  ISETP.LT.U32.AND P0, PT, R10, R3, PT ;  /* 0x000000030a00720c */ /* 0x000fc80003f01070 */
[----:B------:R-:W-:-:S04]  /*1220*/  ISETP.LT.AND.EX P0, PT, R9, R2, PT, P0 ;  /* 0x000000020900720c */ /* 0x000fc80003f01300 */
[----:B------:R-:W-:Y:S01]  /*1230*/  SEL R8, R10, R3, P0 ;  /* 0x000000030a087207 */ /* 0x000fe20000000000 */
[C---:B---3--:R-:W-:Y:S02]  /*1240*/  DSETP.GT.AND P2, PT, |R6|.reuse, UR14, P3 ;  /* 0x0000000e06007e2a */ /* 0x048fe40009f44200 */
        /* <DEDUP_REMOVED lines=8> */
.L_x_139:
[----:B------:R-:W-:Y:S05]  /*12d0*/  BSYNC.RECONVERGENT B1 ;  /* 0x0000000000017941 */ /* 0x000fea0003800200 */
.L_x_138:
[----:B------:R-:W-:-:S04]  /*12e0*/  UISETP.GE.U32.AND UP0, UPT, UR4, 0x100, UPT ;  /* 0x000001000400788c */ /* 0x000fc8000bf06070 */
[----:B------:R-:W-:-:S09]  /*12f0*/  UISETP.GE.U32.AND.EX UP0, UPT, UR5, URZ, UPT, UP0 ;  /* 0x000000ff0500728c */ /* 0x000fd2000bf06100 */
[----:B------:R-:W-:Y:S05]  /*1300*/  BRA.U !UP0, `(.L_x_147) ;  /* 0x0000000d08487547 */ /* 0x000fea000b800000 */
[----:B------:R-:W0:Y:S01]  /*1310*/  S2R R10, SR_LANEID ;  /* 0x00000000000a7919 */ /* 0x000e220000000000 */
[----:B------:R-:W-:Y:S01]  /*1320*/  LOP3.LUT R6, R4, 0xff, RZ, 0xc0, !PT ;  /* 0x000000ff04067812 */ /* 0x000fe200078ec0ff */
[----:B------:R-:W-:Y:S01]  /*1330*/  BSSY.RECONVERGENT B1, `(.L_x_148) ;  /* 0x0000016000017945 */ /* 0x000fe20003800200 */
[----:B------:R2:W3:Y:S04]  /*1340*/  SHFL.DOWN PT, R8, R3, 0x1, 0x1f ;  /* 0x08201f0003087f89 */ /* 0x0004e800000e0000 */
[----:B------:R2:W4:Y:S04]  /*1350*/  SHFL.DOWN PT, R9, R2, 0x1, 0x1f ;  /* 0x08201f0002097f89 */ /* 0x00052800000e0000 */
[----:B------:R2:W1:Y:S01]  /*1360*/  SHFL.DOWN PT, R7, R6, 0x1, 0x1f ;  /* 0x08201f0006077f89 */ /* 0x00046200000e0000 */
        /* <DEDUP_REMOVED lines=18> */
.L_x_149:
[----:B------:R-:W-:Y:S05]  /*1490*/  BSYNC.RECONVERGENT B1 ;  /* 0x0000000000017941 */ /* 0x000fea0003800200 */
.L_x_148:
        /* <DEDUP_REMOVED lines=23> */
.L_x_151:
[----:B------:R-:W-:Y:S05]  /*1610*/  BSYNC.RECONVERGENT B1 ;  /* 0x0000000000017941 */ /* 0x000fea0003800200 */
.L_x_150:
        /* <DEDUP_REMOVED lines=20> */
.L_x_153:
[----:B------:R-:W-:Y:S05]  /*1760*/  BSYNC.RECONVERGENT B1 ;  /* 0x0000000000017941 */ /* 0x000fea0003800200 */
.L_x_152:
        /* <DEDUP_REMOVED lines=20> */
.L_x_155:
[----:B------:R-:W-:Y:S05]  /*18b0*/  BSYNC.RECONVERGENT B1 ;  /* 0x0000000000017941 */ /* 0x000fea0003800200 */
.L_x_154:
        /* <DEDUP_REMOVED lines=20> */
.L_x_157:
[----:B------:R-:W-:Y:S05]  /*1a00*/  BSYNC.RECONVERGENT B1 ;  /* 0x0000000000017941 */ /* 0x000fea0003800200 */
.L_x_156:
[----:B------:R-:W-:Y:S04]  /*1a10*/  BSSY.RECONVERGENT B1, `(.L_x_158) ;  /* 0x000000c000017945 */ /* 0x000fe80003800200 */
[----:B------:R-:W-:Y:S05]  /*1a20*/  @P1 BRA `(.L_x_159) ;  /* 0x0000000000281947 */ /* 0x000fea0003800000 */
[----:B----4-:R-:W4:Y:S01]  /*1a30*/  S2R R8, SR_CgaCtaId ;  /* 0x0000000000087919 */ /* 0x010f220000008800 */
[----:B0-----:R-:W-:Y:S02]  /*1a40*/  MOV R7, 0x400 ;  /* 0x0000040000077802 */ /* 0x001fe40000000f00 */
[----:B------:R-:W-:-:S04]  /*1a50*/  SHF.R.U32.HI R6, RZ, 0x1, R5 ;  /* 0x00000001ff067819 */ /* 0x000fc80000011605 */
[----:B------:R-:W-:Y:S02]  /*1a60*/  LOP3.LUT R6, R6, 0x1f0, RZ, 0xc0, !PT ;  /* 0x000001f006067812 */ /* 0x000fe400078ec0ff */
[----:B----4-:R-:W-:-:S05]  /*1a70*/  LEA R7, R8, R7, 0x18 ;  /* 0x0000000708077211 */ /* 0x010fca00078ec0ff */
[----:B--2---:R-:W-:Y:S02]  /*1a80*/  IMAD.IADD R9, R6, 0x1, R7 ;  /* 0x0000000106097824 */ /* 0x004fe400078e0207 */
[----:B------:R-:W-:Y:S02]  /*1a90*/  IMAD.MOV.U32 R6, RZ, RZ, R3 ;  /* 0x000000ffff067224 */ /* 0x000fe400078e0003 */
[----:B------:R-:W-:Y:S01]  /*1aa0*/  IMAD.MOV.U32 R7, RZ, RZ, R2 ;  /* 0x000000ffff077224 */ /* 0x000fe200078e0002 */
[----:B------:R0:W-:Y:S04]  /*1ab0*/  STS.U8 [R9+0x8], R4 ;  /* 0x0000080409007388 */ /* 0x0001e80000000000 */
[----:B------:R0:W-:Y:S02]  /*1ac0*/  STS.64 [R9+0x10], R6 ;  /* 0x0000100609007388 */ /* 0x0001e40000000a00 */
.L_x_159:
[----:B------:R-:W-:Y:S05]  /*1ad0*/  BSYNC.RECONVERGENT B1 ;  /* 0x0000000000017941 */ /* 0x000fea0003800200 */
.L_x_158:
        /* <DEDUP_REMOVED lines=8> */
[----:B0-2-4-:R-:W0:Y:S04]  /*1b60*/  LDS.64 R8, [UR6+0x20] ;  /* 0x00002006ff087984 */ /* 0x015e280008000a00 */
[----:B------:R-:W2:Y:S04]  /*1b70*/  LDS.U8 R14, [UR6+0x28] ;  /* 0x00002806ff0e7984 */ /* 0x000ea80008000000 */
[----:B------:R-:W4:Y:S04]  /*1b80*/  LDS.64 R10, [UR6+0x30] ;  /* 0x00003006ff0a7984 */ /* 0x000f280008000a00 */
[----:B------:R-:W4:Y:S04]  /*1b90*/  LDS.U8 R16, [UR6+0x38] ;  /* 0x00003806ff107984 */ /* 0x000f280008000000 */
[----:B------:R-:W4:Y:S04]  /*1ba0*/  LDS.64 R6, [UR6+0x40] ;  /* 0x00004006ff067984 */ /* 0x000f280008000a00 */
[----:B------:R-:W4:Y:S01]  /*1bb0*/  LDS.U8 R17, [UR6+0x48] ;  /* 0x00004806ff117984 */ /* 0x000f220008000000 */
[----:B-----5:R-:W-:-:S04]  /*1bc0*/  ISETP.NE.AND P2, PT, R12, RZ, PT ;  /* 0x000000ff0c00720c */ /* 0x020fc80003f45270 */
[----:B------:R-:W-:Y:S02]  /*1bd0*/  @P4 SEL R12, R4, 0x1, !P2 ;  /* 0x00000001040c4807 */ /* 0x000fe40005000000 */
[-C--:B0-----:R-:W-:Y:S01]  /*1be0*/  ISETP.LT.U32.AND P0, PT, R8, R3.reuse, PT ;  /* 0x000000030800720c */ /* 0x081fe20003f01070 */
[----:B------:R-:W0:Y:S01]  /*1bf0*/  LDS.64 R4, [UR6+0x50] ;  /* 0x00005006ff047984 */ /* 0x000e220008000a00 */
[----:B------:R-:W-:Y:S02]  /*1c00*/  LOP3.LUT P3, RZ, R12, 0xff, RZ, 0xc0, !PT ;  /* 0x000000ff0cff7812 */ /* 0x000fe4000786c0ff */
[----:B------:R-:W-:Y:S02]  /*1c10*/  ISETP.LT.AND.EX P0, PT, R9, R2, PT, P0 ;  /* 0x000000020900720c */ /* 0x000fe40003f01300 */
[----:B--2---:R-:W-:Y:S02]  /*1c20*/  ISETP.NE.AND P5, PT, R14, RZ, PT ;  /* 0x000000ff0e00720c */ /* 0x004fe40003fa5270 */
[----:B-1-3--:R-:W-:-:S02]  /*1c30*/  @P2 SEL R3, R8, R3, P0 ;  /* 0x0000000308032207 */ /* 0x00afc40000000000 */
[C---:B------:R-:W-:Y:S02]  /*1c40*/  @P2 SEL R2, R9.reuse, R2, P0 ;  /* 0x0000000209022207 */ /* 0x040fe40000000000 */
[----:B------:R-:W-:Y:S02]  /*1c50*/  SEL R13, R8, R3, !P4 ;  /* 0x00000003080d7207 */ /* 0x000fe40006000000 */
[----:B------:R-:W-:Y:S02]  /*1c60*/  SEL R9, R9, R2, !P4 ;  /* 0x0000000209097207 */ /* 0x000fe40006000000 */
[----:B----4-:R-:W-:Y:S01]  /*1c70*/  ISETP.LT.U32.AND P0, PT, R10, R13, PT ;  /* 0x0000000d0a00720c */ /* 0x010fe20003f01070 */
        /* <DEDUP_REMOVED lines=9> */
[----:B------:R-:W-:Y:S01]  /*1d10*/  SEL R15, R11, R9, !P3 ;  /* 0x000000090b0f7207 */ /* 0x000fe20005800000 */
[----:B------:R-:W-:Y:S01]  /*1d20*/  LDS.U8 R10, [UR6+0x78] ;  /* 0x00007806ff0a7984 */ /* 0x000fe20008000000 */
[----:B------:R-:W-:-:S02]  /*1d30*/  ISETP.LT.U32.AND P0, PT, R6, R13, PT ;  /* 0x0000000d0600720c */ /* 0x000fc40003f01070 */
[----:B------:R-:W-:Y:S01]  /*1d40*/  @P2 SEL R16, R14, 0x1, !P4 ;  /* 0x000000010e102807 */ /* 0x000fe20006000000 */
[----:B------:R-:W-:Y:S01]  /*1d50*/  LDS.64 R8, [UR6+0x70] ;  /* 0x00007006ff087984 */ /* 0x000fe20008000a00 */
[----:B------:R-:W-:Y:S02]  /*1d60*/  ISETP.LT.AND.EX P0, PT, R7, R15, PT, P0 ;  /* 0x0000000f0700720c */ /* 0x000fe40003f01300 */
[----:B------:R-:W-:Y:S01]  /*1d70*/  LOP3.LUT P5, RZ, R16, 0xff, RZ, 0xc0, !PT ;  /* 0x000000ff10ff7812 */ /* 0x000fe200078ac0ff */
[----:B------:R-:W2:Y:S01]  /*1d80*/  LDS.U8 R14, [UR6+0x68] ;  /* 0x00006806ff0e7984 */ /* 0x000ea20008000000 */
[----:B------:R-:W-:Y:S02]  /*1d90*/  @P4 SEL R13, R6, R13, P0 ;  /* 0x0000000d060d4207 */ /* 0x000fe40000000000 */
[----:B------:R-:W-:Y:S02]  /*1da0*/  ISETP.NE.AND P3, PT, R17, RZ, PT ;  /* 0x000000ff1100720c */ /* 0x000fe40003f65270 */
[----:B------:R-:W-:-:S02]  /*1db0*/  @P4 SEL R15, R7, R15, P0 ;  /* 0x0000000f070f4207 */ /* 0x000fc40000000000 */
[----:B------:R-:W-:Y:S02]  /*1dc0*/  SEL R11, R6, R13, !P2 ;  /* 0x0000000d060b7207 */ /* 0x000fe40005000000 */
[----:B------:R-:W-:Y:S02]  /*1dd0*/  SEL R13, R7, R15, !P2 ;  /* 0x0000000f070d7207 */ /* 0x000fe40005000000 */
[----:B0-----:R-:W-:Y:S01]  /*1de0*/  ISETP.LT.U32.AND P0, PT, R4, R11, PT ;  /* 0x0000000b0400720c */ /* 0x001fe20003f01070 */
[----:B------:R-:W0:Y:S01]  /*1df0*/  LDS.64 R6, [UR6+0x80] ;  /* 0x00008006ff067984 */ /* 0x000e220008000a00 */
[----:B------:R-:W-:Y:S02]  /*1e00*/  @P5 SEL R17, R16, 0x1, !P3 ;  /* 0x0000000110115807 */ /* 0x000fe40005800000 */
[----:B------:R-:W-:Y:S02]  /*1e10*/  ISETP.LT.AND.EX P0, PT, R5, R13, PT, P0 ;  /* 0x0000000d0500720c */ /* 0x000fe40003f01300 */
[----:B------:R-:W-:-:S02]  /*1e20*/  LOP3.LUT P4, RZ, R17, 0xff, RZ, 0xc0, !PT ;  /* 0x000000ff11ff7812 */ /* 0x000fc4000788c0ff */
[----:B------:R-:W-:Y:S02]  /*1e30*/  @P3 SEL R11, R4, R11, P0 ;  /* 0x0000000b040b3207 */ /* 0x000fe40000000000 */
[----:B-1----:R-:W-:Y:S02]  /*1e40*/  ISETP.NE.AND P2, PT, R12, RZ, PT ;  /* 0x000000ff0c00720c */ /* 0x002fe40003f45270 */
[C---:B------:R-:W-:Y:S02]  /*1e50*/  @P3 SEL R13, R5.reuse, R13, P0 ;  /* 0x0000000d050d3207 */ /* 0x040fe40000000000 */
[----:B------:R-:W-:Y:S02]  /*1e60*/  SEL R11, R4, R11, !P5 ;  /* 0x0000000b040b7207 */ /* 0x000fe40006800000 */
[----:B------:R-:W-:Y:S02]  /*1e70*/  SEL R13, R5, R13, !P5 ;  /* 0x0000000d050d7207 */ /* 0x000fe40006800000 */
[----:B------:R-:W-:-:S02]  /*1e80*/  ISETP.LT.U32.AND P0, PT, R2, R11, PT ;  /* 0x0000000b0200720c */ /* 0x000fc40003f01070 */
[----:B------:R-:W-:Y:S02]  /*1e90*/  @P4 SEL R12, R17, 0x1, !P2 ;  /* 0x00000001110c4807 */ /* 0x000fe40005000000 */
[C---:B------:R-:W-:Y:S02]  /*1ea0*/  ISETP.LT.AND.EX P0, PT, R3.reuse, R13, PT, P0 ;  /* 0x0000000d0300720c */ /* 0x040fe40003f01300 */
[----:B------:R-:W-:Y:S02]  /*1eb0*/  LOP3.LUT P5, RZ, R12, 0xff, RZ, 0xc0, !PT ;  /* 0x000000ff0cff7812 */ /* 0x000fe400078ac0ff */
[----:B------:R-:W-:Y:S02]  /*1ec0*/  @P2 SEL R11, R2, R11, P0 ;  /* 0x0000000b020b2207 */ /* 0x000fe40000000000 */
[----:B------:R-:W-:Y:S02]  /*1ed0*/  @P2 SEL R13, R3, R13, P0 ;  /* 0x0000000d030d2207 */ /* 0x000fe40000000000 */
[----:B--2---:R-:W-:-:S02]  /*1ee0*/  ISETP.NE.AND P3, PT, R14, RZ, PT ;  /* 0x000000ff0e00720c */ /* 0x004fc40003f65270 */
[----:B------:R-:W-:Y:S02]  /*1ef0*/  SEL R5, R2, R11, !P4 ;  /* 0x0000000b02057207 */ /* 0x000fe40006000000 */
[----:B------:R-:W-:Y:S02]  /*1f00*/  SEL R11, R3, R13, !P4 ;  /* 0x0000000d030b7207 */ /* 0x000fe40006000000 */
[----:B------:R-:W-:Y:S02]  /*1f10*/  ISETP.LT.U32.AND P0, PT, R8, R5, PT ;  /* 0x000000050800720c */ /* 0x000fe40003f01070 */
[----:B------:R-:W-:Y:S02]  /*1f20*/  @P5 SEL R14, R12, 0x1, !P3 ;  /* 0x000000010c0e5807 */ /* 0x000fe40005800000 */
[----:B------:R-:W-:Y:S02]  /*1f30*/  ISETP.LT.AND.EX P0, PT, R9, R11, PT, P0 ;  /* 0x0000000b0900720c */ /* 0x000fe40003f01300 */
[----:B------:R-:W-:-:S02]  /*1f40*/  ISETP.NE.AND P4, PT, R10, RZ, PT ;  /* 0x000000ff0a00720c */ /* 0x000fc40003f85270 */
[----:B------:R-:W-:Y:S02]  /*1f50*/  @P3 SEL R5, R8, R5, P0 ;  /* 0x0000000508053207 */ /* 0x000fe40000000000 */
[----:B------:R-:W-:Y:S02]  /*1f60*/  LOP3.LUT P2, RZ, R14, 0xff, RZ, 0xc0, !PT ;  /* 0x000000ff0eff7812 */ /* 0x000fe4000784c0ff */
[C---:B------:R-:W-:Y:S02]  /*1f70*/  @P3 SEL R11, R9.reuse, R11, P0 ;  /* 0x0000000b090b3207 */ /* 0x040fe40000000000 */
[----:B------:R-:W-:Y:S02]  /*1f80*/  SEL R3, R8, R5, !P5 ;  /* 0x0000000508037207 */ /* 0x000fe40006800000 */
[----:B------:R-:W-:Y:S02]  /*1f90*/  SEL R9, R9, R11, !P5 ;  /* 0x0000000b09097207 */ /* 0x000fe40006800000 */
[----:B0-----:R-:W-:-:S04]  /*1fa0*/  ISETP.LT.U32.AND P0, PT, R6, R3, PT ;  /* 0x000000030600720c */ /* 0x001fc80003f01070 */
        /* <DEDUP_REMOVED lines=8> */
.L_x_147:
[----:B------:R-:W0:Y:S01]  /*2030*/  S2R R13, SR_LANEID ;  /* 0x00000000000d7919 */ /* 0x000e220000000000 */
[----:B------:R-:W-:Y:S01]  /*2040*/  LOP3.LUT R6, R5, 0x3e0, RZ, 0xc0, !PT ;  /* 0x000003e005067812 */ /* 0x000fe200078ec0ff */
[----:B------:R-:W-:Y:S04]  /*2050*/  BSSY.RECONVERGENT B1, `(.L_x_161) ;  /* 0x0000022000017945 */ /* 0x000fe80003800200 */
[----:B------:R-:W-:Y:S01]  /*2060*/  VIADD R7, R6, 0x20 ;  /* 0x0000002006077836 */ /* 0x000fe20000000000 */
[----:B------:R-:W-:-:S04]  /*2070*/  LOP3.LUT R6, RZ, R6, RZ, 0x33, !PT ;  /* 0x00000006ff067212 */ /* 0x000fc800078e33ff */
[----:B------:R-:W-:Y:S01]  /*2080*/  ISETP.GT.U32.AND P0, PT, R7, UR4, PT ;  /* 0x0000000407007c0c */ /* 0x000fe2000bf04070 */
[----:B------:R-:W-:-:S05]  /*2090*/  VIADD R6, R6, UR4 ;  /* 0x0000000406067c36 */ /* 0x000fca0008000000 */
[----:B------:R-:W-:-:S05]  /*20a0*/  SEL R6, R6, 0x1f, P0 ;  /* 0x0000001f06067807 */ /* 0x000fca0000000000 */
[----:B------:R2:W3:Y:S01]  /*20b0*/  SHFL.DOWN PT, R8, R3, 0x1, R6 ;  /* 0x0820000003087989 */ /* 0x0004e200000e0006 */
[C---:B0-----:R-:W-:Y:S01]  /*20c0*/  VIADD R7, R13.reuse, 0x2 ;  /* 0x000000020d077836 */ /* 0x041fe20000000000 */
[CC--:B------:R-:W-:Y:S01]  /*20d0*/  ISETP.GE.AND P0, PT, R13.reuse, R6.reuse, PT ;  /* 0x000000060d00720c */ /* 0x0c0fe20003f06270 */
[C---:B------:R-:W-:Y:S01]  /*20e0*/  VIADD R11, R13.reuse, 0x8 ;  /* 0x000000080d0b7836 */ /* 0x040fe20000000000 */
[C---:B------:R-:W-:Y:S01]  /*20f0*/  ISETP.NE.AND P1, PT, R13.reuse, RZ, PT ;  /* 0x000000ff0d00720c */ /* 0x040fe20003f25270 */
[----:B------:R-:W-:Y:S01]  /*2100*/  VIADD R9, R13, 0x4 ;  /* 0x000000040d097836 */ /* 0x000fe20000000000 */
[-C--:B------:R-:W-:Y:S02]  /*2110*/  ISETP.GT.AND P5, PT, R7, R6.reuse, PT ;  /* 0x000000060700720c */ /* 0x080fe40003fa4270 */
[----:B------:R-:W-:Y:S02]  /*2120*/  LOP3.LUT R7, R4, 0xff, RZ, 0xc0, !PT ;  /* 0x000000ff04077812 */ /* 0x000fe400078ec0ff */
[----:B------:R-:W-:-:S02]  /*2130*/  ISETP.GT.AND P2, PT, R11, R6, PT ;  /* 0x000000060b00720c */ /* 0x000fc40003f44270 */
[----:B------:R2:W0:Y:S01]  /*2140*/  SHFL.DOWN PT, R11, R2, 0x1, R6 ;  /* 0x08200000020b7989 */ /* 0x00042200000e0006 */
        /* <DEDUP_REMOVED lines=8> */
[-C--:B------:R-:W-:Y:S02]  /*21d0*/  @!P0 ISETP.LT.U32.AND P4, PT, R8, R3.reuse, PT ;  /* 0x000000030800820c */ /* 0x080fe40003f81070 */
[----:B------:R-:W-:Y:S02]  /*21e0*/  @P0 ISETP.NE.AND P6, PT, R10, RZ, PT ;  /* 0x000000ff0a00020c */ /* 0x000fe40003fc5270 */
[----:B------:R-:W-:Y:S02]  /*21f0*/  @!P0 PRMT R4, R12, 0x7610, R4 ;  /* 0x000076100c048816 */ /* 0x000fe40000000004 */
[----:B0-----:R-:W-:Y:S02]  /*2200*/  @!P0 ISETP.LT.AND.EX P4, PT, R11, R2, PT, P4 ;  /* 0x000000020b00820c */ /* 0x001fe40003f81340 */
[----:B------:R-:W-:Y:S02]  /*2210*/  @P0 SEL R7, R7, R4, !P6 ;  /* 0x0000000407070207 */ /* 0x000fe40007000000 */
[----:B--2---:R-:W-:-:S02]  /*2220*/  @!P0 SEL R3, R8, R3, P4 ;  /* 0x0000000308038207 */ /* 0x004fc40002000000 */
[----:B------:R-:W-:Y:S02]  /*2230*/  @!P0 SEL R2, R11, R2, P4 ;  /* 0x000000020b028207 */ /* 0x000fe40002000000 */
[----:B------:R-:W-:Y:S02]  /*2240*/  @P0 PRMT R4, R7, 0x7610, R4 ;  /* 0x0000761007040816 */ /* 0x000fe40000000004 */
[----:B------:R-:W-:Y:S02]  /*2250*/  @P0 SEL R3, R8, R3, !P6 ;  /* 0x0000000308030207 */ /* 0x000fe40007000000 */
[----:B------:R-:W-:-:S07]  /*2260*/  @P0 SEL R2, R11, R2, !P6 ;  /* 0x000000020b020207 */ /* 0x000fce0007000000 */
.L_x_162:
[----:B------:R-:W-:Y:S05]  /*2270*/  BSYNC.RECONVERGENT B1 ;  /* 0x0000000000017941 */ /* 0x000fea0003800200 */
.L_x_161:
        /* <DEDUP_REMOVED lines=14> */
[----:B------:R-:W-:Y:S02]  /*2360*/  @!P0 ISETP.LT.AND.EX P5, PT, R9, R2, PT, P5 ;  /* 0x000000020900820c */ /* 0x000fe40003fa1350 */
[----:B------:R-:W-:Y:S02]  /*2370*/  @P0 SEL R7, R7, R4, !P6 ;  /* 0x0000000407070207 */ /* 0x000fe40007000000 */
[----:B--23--:R-:W-:-:S02]  /*2380*/  @!P0 SEL R3, R8, R3, P5 ;  /* 0x0000000308038207 */ /* 0x00cfc40002800000 */
[----:B------:R-:W-:Y:S02]  /*2390*/  @!P0 SEL R2, R9, R2, P5 ;  /* 0x0000000209028207 */ /* 0x000fe40002800000 */
[----:B------:R-:W-:Y:S02]  /*23a0*/  @P0 PRMT R4, R7, 0x7610, R4 ;  /* 0x0000761007040816 */ /* 0x000fe40000000004 */
[----:B------:R-:W-:Y:S02]  /*23b0*/  @P0 SEL R3, R8, R3, !P6 ;  /* 0x0000000308030207 */ /* 0x000fe40007000000 */
[----:B------:R-:W-:-:S07]  /*23c0*/  @P0 SEL R2, R9, R2, !P6 ;  /* 0x0000000209020207 */ /* 0x000fce0007000000 */
.L_x_164:
[----:B------:R-:W-:Y:S05]  /*23d0*/  BSYNC.RECONVERGENT B1 ;  /* 0x0000000000017941 */ /* 0x000fea0003800200 */
.L_x_163:
[----:B0-----:R-:W-:Y:S01]  /*23e0*/  LOP3.LUT R7, R4, 0xff, RZ, 0xc0, !PT ;  /* 0x000000ff04077812 */ /* 0x001fe200078ec0ff */
[----:B----4-:R0:W4:Y:S01]  /*23f0*/  SHFL.DOWN PT, R8, R3, 0x4, R6 ;  /* 0x0880000003087989 */ /* 0x01012200000e0006 */
[----:B------:R-:W-:Y:S03]  /*2400*/  BSSY.RECONVERGENT B1, `(.L_x_165) ;  /* 0x0000012000017945 */ /* 0x000fe60003800200 */
        /* <DEDUP_REMOVED lines=17> */
.L_x_166:
[----:B------:R-:W-:Y:S05]  /*2520*/  BSYNC.RECONVERGENT B1 ;  /* 0x0000000000017941 */ /* 0x000fea0003800200 */
.L_x_165:
        /* <DEDUP_REMOVED lines=20> */
.L_x_168:
[----:B------:R-:W-:Y:S05]  /*2670*/  BSYNC.RECONVERGENT B1 ;  /* 0x0000000000017941 */ /* 0x000fea0003800200 */
.L_x_167:
        /* <DEDUP_REMOVED lines=8> */
[----:B--23--:R-:W-:-:S04]  /*2700*/  LOP3.LUT P2, R6, R4, 0xff, RZ, 0xc0, !PT ;  /* 0x000000ff04067812 */ /* 0x00cfc8000784c0ff */
[----:B------:R-:W-:-:S13]  /*2710*/  PLOP3.LUT P0, PT, P2, P0, PT, 0x2f, 0xf2 ;  /* 0x0000000000f2781c */ /* 0x000fda0001700577 */
[-C--:B----4-:R-:W-:Y:S02]  /*2720*/  @!P0 ISETP.LT.U32.AND P2, PT, R8, R3.reuse, PT ;  /* 0x000000030800820c */ /* 0x090fe40003f41070 */
        /* <DEDUP_REMOVED lines=9> */
.L_x_170:
[----:B------:R-:W-:Y:S05]  /*27c0*/  BSYNC.RECONVERGENT B1 ;  /* 0x0000000000017941 */ /* 0x000fea0003800200 */
.L_x_169:
[----:B------:R-:W-:Y:S04]  /*27d0*/  BSSY.RECONVERGENT B1, `(.L_x_171) ;  /* 0x000000c000017945 */ /* 0x000fe80003800200 */
[----:B------:R-:W-:Y:S05]  /*27e0*/  @P1 BRA `(.L_x_172) ;  /* 0x0000000000281947 */ /* 0x000fea0003800000 */
[----:B----4-:R-:W4:Y:S01]  /*27f0*/  S2R R8, SR_CgaCtaId ;  /* 0x0000000000087919 */ /* 0x010f220000008800 */
[----:B0-----:R-:W-:Y:S02]  /*2800*/  MOV R7, 0x400 ;  /* 0x0000040000077802 */ /* 0x001fe40000000f00 */
[----:B--23--:R-:W-:-:S04]  /*2810*/  SHF.R.U32.HI R6, RZ, 0x1, R5 ;  /* 0x00000001ff067819 */ /* 0x00cfc80000011605 */
[----:B------:R-:W-:Y:S02]  /*2820*/  LOP3.LUT R6, R6, 0x1f0, RZ, 0xc0, !PT ;  /* 0x000001f006067812 */ /* 0x000fe400078ec0ff */
[----:B----4-:R-:W-:-:S05]  /*2830*/  LEA R7, R8, R7, 0x18 ;  /* 0x0000000708077211 */ /* 0x010fca00078ec0ff */
[----:B------:R-:W-:Y:S02]  /*2840*/  IMAD.IADD R9, R6, 0x1, R7 ;  /* 0x0000000106097824 */ /* 0x000fe400078e0207 */
[----:B------:R-:W-:Y:S02]  /*2850*/  IMAD.MOV.U32 R6, RZ, RZ, R3 ;  /* 0x000000ffff067224 */ /* 0x000fe400078e0003 */
[----:B------:R-:W-:Y:S01]  /*2860*/  IMAD.MOV.U32 R7, RZ, RZ, R2 ;  /* 0x000000ffff077224 */ /* 0x000fe200078e0002 */
[----:B------:R0:W-:Y:S04]  /*2870*/  STS.U8 [R9+0x8], R4 ;  /* 0x0000080409007388 */ /* 0x0001e80000000000 */
[----:B------:R0:W-:Y:S02]  /*2880*/  STS.64 [R9+0x10], R6 ;  /* 0x0000100609007388 */ /* 0x0001e40000000a00 */
.L_x_172:
[----:B------:R-:W-:Y:S05]  /*2890*/  BSYNC.RECONVERGENT B1 ;  /* 0x0000000000017941 */ /* 0x000fea0003800200 */
.L_x_171:
[----:B------:R-:W-:Y:S01]  /*28a0*/  BAR.SYNC.DEFER_BLOCKING 0x0 ;  /* 0x0000000000007b1d */ /* 0x000fe20000010000 */
[----:B------:R-:W-:-:S13]  /*28b0*/  ISETP.NE.AND P1, PT, R5, RZ, PT ;  /* 0x000000ff0500720c */ /* 0x000fda0003f25270 */
[----:B------:R-:W-:Y:S05]  /*28c0*/  @P1 BRA `(.L_x_160) ;  /* 0x0000002c00881947 */ /* 0x000fea0003800000 */
[----:B------:R-:W-:Y:S02]  /*28d0*/  UISETP.GE.U32.AND UP3, UPT, UR4, 0x21, UPT ;  /* 0x000000210400788c */ /* 0x000fe4000bf66070 */
[----:B------:R-:W-:Y:S02]  /*28e0*/  UISETP.GE.U32.AND UP2, UPT, UR4, 0x41, UPT ;  /* 0x000000410400788c */ /* 0x000fe4000bf46070 */
[----:B------:R-:W-:Y:S02]  /*28f0*/  UISETP.GE.U32.AND.EX UP3, UPT, UR5, URZ, UPT, UP3 ;  /* 0x000000ff0500728c */ /* 0x000fe4000bf66130 */
[----:B------:R-:W-:Y:S02]  /*2900*/  UISETP.GE.U32.AND UP1, UPT, UR4, 0x61, UPT ;  /* 0x000000610400788c */ /* 0x000fe4000bf26070 */
[----:B------:R-:W-:Y:S02]  /*2910*/  UISETP.GE.U32.AND UP0, UPT, UR4, 0x81, UPT ;  /* 0x000000810400788c */ /* 0x000fe4000bf06070 */
[----:B------:R-:W-:-:S02]  /*2920*/  UISETP.GE.U32.AND UP6, UPT, UR4, 0xa1, UPT ;  /* 0x000000a10400788c */ /* 0x000fc4000bfc6070 */
[----:B------:R-:W-:Y:S02]  /*2930*/  UISETP.GE.U32.AND UP4, UPT, UR4, 0xc1, UPT ;  /* 0x000000c10400788c */ /* 0x000fe4000bf86070 */
[----:B------:R-:W-:Y:S02]  /*2940*/  UISETP.GE.U32.AND UP5, UPT, UR4, 0xe1, UPT ;  /* 0x000000e10400788c */ /* 0x000fe4000bfa6070 */
[----:B------:R-:W-:Y:S02]  /*2950*/  UISETP.GE.U32.AND.EX UP2, UPT, UR5, URZ, UPT, UP2 ;  /* 0x000000ff0500728c */ /* 0x000fe4000bf46120 */
[----:B------:R-:W-:Y:S02]  /*2960*/  UISETP.GE.U32.AND.EX UP1, UPT, UR5, URZ, UPT, UP1 ;  /* 0x000000ff0500728c */ /* 0x000fe4000bf26110 */
[----:B------:R-:W-:Y:S02]  /*2970*/  UISETP.GE.U32.AND.EX UP0, UPT, UR5, URZ, UPT, UP0 ;  /* 0x000000ff0500728c */ /* 0x000fe4000bf06100 */
[----:B------:R-:W-:-:S02]  /*2980*/  UISETP.GE.U32.AND.EX UP6, UPT, UR5, URZ, UPT, UP6 ;  /* 0x000000ff0500728c */ /* 0x000fc4000bfc6160 */
[----:B------:R-:W-:Y:S02]  /*2990*/  UISETP.GE.U32.AND.EX UP4, UPT, UR5, URZ, UPT, UP4 ;  /* 0x000000ff0500728c */ /* 0x000fe4000bf86140 */
[----:B------:R-:W-:Y:S01]  /*29a0*/  UISETP.GE.U32.AND.EX UP5, UPT, UR5, URZ, UPT, UP5 ;  /* 0x000000ff0500728c */ /* 0x000fe2000bfa6150 */
[----:B------:R-:W-:Y:S10]  /*29b0*/  BRA.U !UP3, `(.L_x_173) ;  /* 0x000000010b3c7547 */ /* 0x000ff4000b800000 */
[----:B------:R-:W5:Y:S01]  /*29c0*/  S2UR UR7, SR_CgaCtaId ;  /* 0x00000000000779c3 */ /* 0x000f620000008800 */
[----:B------:R-:W-:Y:S01]  /*29d0*/  UMOV UR6, 0x400 ;  /* 0x0000040000067882 */ /* 0x000fe20000000000 */
[----:B------:R-:W-:Y:S01]  /*29e0*/  LOP3.LUT P3, RZ, R4, 0xff, RZ, 0xc0, !PT ;  /* 0x000000ff04ff7812 */ /* 0x000fe2000786c0ff */
[----:B-----5:R-:W-:-:S09]  /*29f0*/  ULEA UR6, UR7, UR6, 0x18 ;  /* 0x0000000607067291 */ /* 0x020fd2000f8ec0ff */
[----:B------:R-:W5:Y:S04]  /*2a00*/  LDS.U8 R5, [UR6+0x18] ;  /* 0x00001806ff057984 */ /* 0x000f680008000000 */
[----:B0-23--:R-:W0:Y:S01]  /*2a10*/  LDS.64 R6, [UR6+0x20] ;  /* 0x00002006ff067984 */ /* 0x00de220008000a00 */
        /* <DEDUP_REMOVED lines=9> */
.L_x_173:
[----:B------:R-:W-:Y:S05]  /*2ab0*/  BRA.U !UP2, `(.L_x_174) ;  /* 0x000000010a3c7547 */ /* 0x000fea000b800000 */
        /* <DEDUP_REMOVED lines=15> */
.L_x_174:
        /* <DEDUP_REMOVED lines=16> */
.L_x_175:
        /* <DEDUP_REMOVED lines=16> */
.L_x_176:
        /* <DEDUP_REMOVED lines=16> */
.L_x_177:
        /* <DEDUP_REMOVED lines=16> */
.L_x_178:
        /* <DEDUP_REMOVED lines=17> */
.L_x_137:
[----:B------:R-:W0:Y:S01]  /*30c0*/  S2R R27, SR_TID.X ;  /* 0x00000000001b7919 */ /* 0x000e220000002100 */
[----:B------:R-:W0:Y:S01]  /*30d0*/  LDC.64 R8, c[0x0][0x380] ;  /* 0x0000e000ff087b82 */ /* 0x000e220000000a00 */
[----:B------:R-:W2:Y:S01]  /*30e0*/  LDCU.64 UR10, c[0x3][URZ] ;  /* 0x00c00000ff0a77ac */ /* 0x000ea20008000a00 */
[----:B------:R-:W3:Y:S01]  /*30f0*/  LDCU.64 UR6, c[0x0][0x390] ;  /* 0x00007200ff0677ac */ /* 0x000ee20008000a00 */
[----:B0-----:R-:W-:-:S05]  /*3100*/  IMAD.WIDE.U32 R8, R27, 0x8, R8 ;  /* 0x000000081b087825 */ /* 0x001fca00078e0008 */
[----:B------:R-:W4:Y:S04]  /*3110*/  LDG.E.64 R4, desc[UR8][R8.64] ;  /* 0x0000000808047981 */ /* 0x000f28000c1e1b00 */
[----:B------:R-:W5:Y:S04]  /*3120*/  LDG.E.64 R12, desc[UR8][R8.64+0x1000] ;  /* 0x00100008080c7981 */ /* 0x000f68000c1e1b00 */
[----:B------:R-:W3:Y:S04]  /*3130*/  LDG.E.64 R10, desc[UR8][R8.64+0x800] ;  /* 0x00080008080a7981 */ /* 0x000ee8000c1e1b00 */
[----:B------:R-:W3:Y:S01]  /*3140*/  LDG.E.64 R2, desc[UR8][R8.64+0x1800] ;  /* 0x0018000808027981 */ /* 0x000ee2000c1e1b00 */
[----:B--2---:R-:W-:Y:S01]  /*3150*/  IMAD.U32 R6, RZ, RZ, UR10 ;  /* 0x0000000aff067e24 */ /* 0x004fe2000f8e00ff */
[----:B------:R-:W-:Y:S01]  /*3160*/  UIADD3 UR10, UP0, UPT, UR4, -0x400, URZ ;  /* 0xfffffc00040a7890 */ /* 0x000fe2000ff1e0ff */
[----:B------:R-:W-:-:S02]  /*3170*/  IMAD.U32 R7, RZ, RZ, UR11 ;  /* 0x0000000bff077e24 */ /* 0x000fc4000f8e00ff */
[----:B------:R-:W-:Y:S01]  /*3180*/  VIADD R14, R27, 0x100 ;  /* 0x000001001b0e7836 */ /* 0x000fe20000000000 */
[----:B------:R-:W-:Y:S01]  /*3190*/  UIADD3.X UR11, UPT, UPT, UR5, -0x1, URZ, UP0, !UPT ;  /* 0xffffffff050b7890 */ /* 0x000fe200087fe4ff */
[----:B------:R-:W-:Y:S01]  /*31a0*/  IMAD.MOV.U32 R26, RZ, RZ, 0x400 ;  /* 0x00000400ff1a7424 */ /* 0x000fe200078e00ff */
[----:B------:R-:W-:-:S04]  /*31b0*/  UISETP.GE.U32.AND UP0, UPT, UR10, 0x400, UPT ;  /* 0x000004000a00788c */ /* 0x000fc8000bf06070 */
[----:B------:R-:W-:Y:S01]  /*31c0*/  UISETP.GE.U32.AND.EX UP0, UPT, UR11, URZ, UPT, UP0 ;  /* 0x000000ff0b00728c */ /* 0x000fe2000bf06100 */
[--C-:B----4-:R-:W-:Y:S01]  /*31d0*/  DSETP.GT.AND P0, PT, |R4|, R6.reuse, PT ;  /* 0x000000060400722a */ /* 0x110fe20003f04200 */
[----:B------:R-:W-:Y:S01]  /*31e0*/  VIADD R4, R27, 0x200 ;  /* 0x000002001b047836 */ /* 0x000fe20000000000 */
[----:B-----5:R-:W-:-:S04]  /*31f0*/  DSETP.GT.AND P3, PT, |R12|, R6, PT ;  /* 0x000000060c00722a */ /* 0x020fc80003f64200 */
[----:B------:R-:W-:Y:S02]  /*3200*/  SEL R5, R14, R27, !P0 ;  /* 0x0000001b0e057207 */ /* 0x000fe40004000000 */
[----:B---3--:R-:W-:Y:S01]  /*3210*/  IADD3 R15, P1, PT, R4, UR6, RZ ;  /* 0x00000006040f7c10 */ /* 0x008fe2000ff3e0ff */
[----:B------:R-:W-:Y:S01]  /*3220*/  DSETP.LEU.AND P0, PT, |R10|, R6, !P0 ;  /* 0x000000060a00722a */ /* 0x000fe2000470b200 */
[----:B------:R-:W-:-:S03]  /*3230*/  IADD3 R4, P2, PT, R5, UR6, RZ ;  /* 0x0000000605047c10 */ /* 0x000fc6000ff5e0ff */
[----:B------:R-:W-:Y:S01]  /*3240*/  IMAD.X R14, RZ, RZ, UR7, P1 ;  /* 0x00000007ff0e7e24 */ /* 0x000fe200088e06ff */
[----:B------:R-:W-:Y:S01]  /*3250*/  ISETP.LT.U32.AND P1, PT, R15, R4, PT ;  /* 0x000000040f00720c */ /* 0x000fe20003f21070 */
[----:B------:R-:W-:Y:S02]  /*3260*/  IMAD.X R5, RZ, RZ, UR7, P2 ;  /* 0x00000007ff057e24 */ /* 0x000fe400090e06ff */
[----:B------:R-:W-:-:S03]  /*3270*/  DSETP.GT.AND P2, PT, |R2|, R6, PT ;  /* 0x000000060200722a */ /* 0x000fc60003f44200 */
[----:B------:R-:W-:-:S04]  /*3280*/  ISETP.LT.AND.EX P1, PT, R14, R5, PT, P1 ;  /* 0x000000050e00720c */ /* 0x000fc80003f21310 */
[C---:B------:R-:W-:Y:S02]  /*3290*/  @P3 SEL R4, R15.reuse, R4, P1 ;  /* 0x000000040f043207 */ /* 0x040fe40000800000 */
[C---:B------:R-:W-:Y:S01]  /*32a0*/  @P3 SEL R5, R14.reuse, R5, P1 ;  /* 0x000000050e053207 */ /* 0x040fe20000800000 */
[--C-:B------:R-:W-:Y:S01]  /*32b0*/  DSETP.LEU.AND P1, PT, |R12|, R6.reuse, P0 ;  /* 0x000000060c00722a */ /* 0x100fe2000072b200 */
[C---:B------:R-:W-:Y:S02]  /*32c0*/  IADD3 R11, P3, PT, R15.reuse, 0x100, RZ ;  /* 0x000001000f0b7810 */ /* 0x040fe40007f7e0ff */
[----:B------:R-:W-:Y:S02]  /*32d0*/  SEL R4, R15, R4, P0 ;  /* 0x000000040f047207 */ /* 0x000fe40000000000 */
[----:B------:R-:W-:Y:S01]  /*32e0*/  SEL R5, R14, R5, P0 ;  /* 0x000000050e057207 */ /* 0x000fe20000000000 */
[----:B------:R-:W-:Y:S01]  /*32f0*/  IMAD.X R10, RZ, RZ, R14, P3 ;  /* 0x000000ffff0a7224 */ /* 0x000fe200018e060e */
[----:B------:R-:W-:Y:S01]  /*3300*/  ISETP.LT.U32.AND P0, PT, R11, R4, PT ;  /* 0x000000040b00720c */ /* 0x000fe20003f01070 */
[----:B------:R-:W-:-:S03]  /*3310*/  DSETP.GT.OR P3, PT, |R2|, R6, !P1 ;  /* 0x000000060200722a */ /* 0x000fc60004f64600 */
[----:B------:R-:W-:-:S04]  /*3320*/  ISETP.LT.AND.EX P0, PT, R10, R5, PT, P0 ;  /* 0x000000050a00720c */ /* 0x000fc80003f01300 */
[C---:B------:R-:W-:Y:S02]  /*3330*/  @P2 SEL R4, R11.reuse, R4, P0 ;  /* 0x000000040b042207 */ /* 0x040fe40000000000 */
[C---:B------:R-:W-:Y:S02]  /*3340*/  @P2 SEL R5, R10.reuse, R5, P0 ;  /* 0x000000050a052207 */ /* 0x040fe40000000000 */
[----:B------:R-:W-:Y:S02]  /*3350*/  SEL R3, R11, R4, P1 ;  /* 0x000000040b037207 */ /* 0x000fe40000800000 */
[----:B------:R-:W-:Y:S01]  /*3360*/  SEL R2, R10, R5, P1 ;  /* 0x000000050a027207 */ /* 0x000fe20000800000 */
[----:B------:R-:W-:Y:S01]  /*3370*/  IMAD.MOV.U32 R5, RZ, RZ, RZ ;  /* 0x000000ffff057224 */ /* 0x000fe200078e00ff */
[----:B------:R-:W-:Y:S01]  /*3380*/  SEL R4, RZ, 0x1, !P3 ;  /* 0x00000001ff047807 */ /* 0x000fe20005800000 */
[----:B------:R-:W-:Y:S06]  /*3390*/  BRA.U !UP0, `(.L_x_179) ;  /* 0x0000000508447547 */ /* 0x000fec000b800000 */
[----:B------:R-:W-:Y:S01]  /*33a0*/  IMAD.MOV.U32 R26, RZ, RZ, 0x400 ;  /* 0x00000400ff1a7424 */ /* 0x000fe200078e00ff */
[----:B------:R-:W0:Y:S01]  /*33b0*/  LDCU.64 UR12, c[0x3][URZ] ;  /* 0x00c00000ff0c77ac */ /* 0x000e220008000a00 */
[----:B------:R-:W-:Y:S01]  /*33c0*/  IMAD.MOV.U32 R5, RZ, RZ, RZ ;  /* 0x000000ffff057224 */ /* 0x000fe200078e00ff */
[----:B------:R-:W2:Y:S01]  /*33d0*/  LDCU.64 UR6, c[0x0][0x390] ;  /* 0x00007200ff0677ac */ /* 0x000ea20008000a00 */
[----:B------:R-:W3:Y:S05]  /*33e0*/  LDCU.64 UR4, c[0x0][0x3a0] ;  /* 0x00007400ff0477ac */ /* 0x000eea0008000a00 */
.L_x_184:
[----:B------:R-:W-:-:S04]  /*33f0*/  LEA R6, P0, R26, R8, 0x3 ;  /* 0x000000081a067211 */ /* 0x000fc800078018ff */
[----:B------:R-:W-:-:S05]  /*3400*/  LEA.HI.X R7, R26, R9, R5, 0x3, P0 ;  /* 0x000000091a077211 */ /* 0x000fca00000f1c05 */
[----:B------:R4:W5:Y:S04]  /*3410*/  LDG.E.64 R14, desc[UR8][R6.64] ;  /* 0x00000008060e7981 */ /* 0x000968000c1e1b00 */
[----:B------:R4:W5:Y:S04]  /*3420*/  LDG.E.64 R16, desc[UR8][R6.64+0x800] ;  /* 0x0008000806107981 */ /* 0x000968000c1e1b00 */
[----:B------:R4:W5:Y:S04]  /*3430*/  LDG.E.64 R12, desc[UR8][R6.64+0x1000] ;  /* 0x00100008060c7981 */ /* 0x000968000c1e1b00 */
[----:B------:R4:W5:Y:S01]  /*3440*/  LDG.E.64 R10, desc[UR8][R6.64+0x1800] ;  /* 0x00180008060a7981 */ /* 0x000962000c1e1b00 */
[----:B------:R-:W-:Y:S01]  /*3450*/  LOP3.LUT P2, RZ, R4, 0xff, RZ, 0xc0, !PT ;  /* 0x000000ff04ff7812 */ /* 0x000fe2000784c0ff */
[----:B------:R-:W-:Y:S01]  /*3460*/  BSSY.RECONVERGENT B1, `(.L_x_180) ;  /* 0x0000014000017945 */ /* 0x000fe20003800200 */
[----:B--2---:R-:W-:-:S04]  /*3470*/  IADD3 R18, P0, P1, R26, UR6, R27 ;  /* 0x000000061a127c10 */ /* 0x004fc8000f91e01b */
[----:B------:R-:W-:-:S07]  /*3480*/  IADD3.X R19, PT, PT, R5, UR7, RZ, P0, P1 ;  /* 0x0000000705137c10 */ /* 0x000fce00087e24ff */
[----:B----4-:R-:W-:Y:S05]  /*3490*/  @!P2 BRA `(.L_x_181) ;  /* 0x000000000028a947 */ /* 0x010fea0003800000 */
        /* <DEDUP_REMOVED lines=10> */
.L_x_181:
[----:B0-----:R-:W-:Y:S02]  /*3540*/  IMAD.U32 R6, RZ, RZ, UR12 ;  /* 0x0000000cff067e24 */ /* 0x001fe4000f8e00ff */
[----:B------:R-:W-:Y:S02]  /*3550*/  IMAD.U32 R7, RZ, RZ, UR13 ;  /* 0x0000000dff077e24 */ /* 0x000fe4000f8e00ff */
[----:B------:R-:W-:Y:S02]  /*3560*/  IMAD.MOV.U32 R3, RZ, RZ, R18 ;  /* 0x000000ffff037224 */ /* 0x000fe400078e0012 */
[----:B------:R-:W-:Y:S02]  /*3570*/  IMAD.MOV.U32 R2, RZ, RZ, R19 ;  /* 0x000000ffff027224 */ /* 0x000fe400078e0013 */
[----:B-----5:R-:W-:-:S06]  /*3580*/  DSETP.GT.AND P0, PT, |R14|, R6, PT ;  /* 0x000000060e00722a */ /* 0x020fcc0003f04200 */
[----:B------:R-:W-:-:S08]  /*3590*/  SEL R4, RZ, 0x1, !P0 ;  /* 0x00000001ff047807 */ /* 0x000fd00004000000 */
.L_x_182:
[----:B---3--:R-:W-:Y:S05]  /*35a0*/  BSYNC.RECONVERGENT B1 ;  /* 0x0000000000017941 */ /* 0x008fea0003800200 */
.L_x_180:
[----:B------:R-:W-:Y:S01]  /*35b0*/  IMAD.MOV.U32 R14, RZ, RZ, R3 ;  /* 0x000000ffff0e7224 */ /* 0x000fe200078e0003 */
[--C-:B------:R-:W-:Y:S01]  /*35c0*/  DSETP.GT.AND P2, PT, |R16|, R6.reuse, PT ;  /* 0x000000061000722a */ /* 0x100fe20003f44200 */
[----:B------:R-:W-:Y:S01]  /*35d0*/  IADD3 R3, P1, PT, R18, 0x100, RZ ;  /* 0x0000010012037810 */ /* 0x000fe20007f3e0ff */
[----:B------:R-:W-:Y:S01]  /*35e0*/  IMAD.MOV.U32 R15, RZ, RZ, R2 ;  /* 0x000000ffff0f7224 */ /* 0x000fe200078e0002 */
[C---:B------:R-:W-:Y:S02]  /*35f0*/  LOP3.LUT P3, RZ, R4.reuse, 0xff, RZ, 0xc0, !PT ;  /* 0x000000ff04ff7812 */ /* 0x040fe4000786c0ff */
[----:B------:R-:W-:Y:S01]  /*3600*/  ISETP.LT.U32.AND P0, PT, R3, R14, PT ;  /* 0x0000000e0300720c */ /* 0x000fe20003f01070 */
[----:B------:R-:W-:Y:S01]  /*3610*/  IMAD.X R2, RZ, RZ, R19, P1 ;  /* 0x000000ffff027224 */ /* 0x000fe200008e0613 */
[----:B------:R-:W-:Y:S01]  /*3620*/  SEL R4, R4, 0x1, !P2 ;  /* 0x0000000104047807 */ /* 0x000fe20005000000 */
[----:B------:R-:W-:-:S03]  /*3630*/  DSETP.GT.AND P1, PT, |R12|, R6, PT ;  /* 0x000000060c00722a */ /* 0x000fc60003f24200 */
[----:B------:R-:W-:-:S04]  /*3640*/  ISETP.LT.AND.EX P0, PT, R2, R15, PT, P0 ;  /* 0x0000000f0200720c */ /* 0x000fc80003f01300 */
[C---:B------:R-:W-:Y:S02]  /*3650*/  @P2 SEL R14, R3.reuse, R14, P0 ;  /* 0x0000000e030e2207 */ /* 0x040fe40000000000 */
[----:B------:R-:W-:Y:S02]  /*3660*/  @P2 SEL R15, R2, R15, P0 ;  /* 0x0000000f020f2207 */ /* 0x000fe40000000000 */
        /* <DEDUP_REMOVED lines=12> */
[----:B------:R-:W-:Y:S02]  /*3730*/  SEL R3, R12, R3, !P3 ;  /* 0x000000030c037207 */ /* 0x000fe40005800000 */
[----:B------:R-:W-:Y:S01]  /*3740*/  IADD3 R12, P4, PT, -R26, UR4, RZ ;  /* 0x000000041a0c7c10 */ /* 0x000fe2000ff9e1ff */
[----:B------:R-:W-:Y:S01]  /*3750*/  IMAD.X R11, RZ, RZ, R19, P0 ;  /* 0x000000ffff0b7224 */ /* 0x000fe200000e0613 */
[----:B------:R-:W-:Y:S02]  /*3760*/  SEL R4, R4, 0x1, !P1 ;  /* 0x0000000104047807 */ /* 0x000fe40004800000 */
[----:B------:R-:W-:Y:S02]  /*3770*/  ISETP.GE.U32.AND P0, PT, R12, 0x400, PT ;  /* 0x000004000c00780c */ /* 0x000fe40003f06070 */
[----:B------:R-:W-:Y:S02]  /*3780*/  IADD3.X R12, PT, PT, ~R5, UR5, RZ, P4, !PT ;  /* 0x00000005050c7c10 */ /* 0x000fe4000a7fe5ff */
[----:B------:R-:W-:-:S02]  /*3790*/  @!P3 SEL R4, RZ, 0x1, !P1 ;  /* 0x00000001ff04b807 */ /* 0x000fc40004800000 */
[----:B------:R-:W-:Y:S02]  /*37a0*/  ISETP.GE.U32.AND.EX P0, PT, R12, RZ, PT, P0 ;  /* 0x000000ff0c00720c */ /* 0x000fe40003f06100 */
        /* <DEDUP_REMOVED lines=11> */
[----:B------:R-:W-:-:S05]  /*3860*/  IADD3 R26, P0, PT, R26, 0x400, RZ ;  /* 0x000004001a1a7810 */ /* 0x000fca0007f1e0ff */
[----:B------:R-:W-:Y:S01]  /*3870*/  IMAD.X R5, RZ, RZ, R5, P0 ;  /* 0x000000ffff057224 */ /* 0x000fe200000e0605 */
[----:B------:R-:W-:-:S04]  /*3880*/  ISETP.GT.U32.AND P0, PT, R26, UR10, PT ;  /* 0x0000000a1a007c0c */ /* 0x000fc8000bf04070 */
[----:B------:R-:W-:-:S13]  /*3890*/  ISETP.GT.U32.AND.EX P0, PT, R5, UR11, PT, P0 ;  /* 0x0000000b05007c0c */ /* 0x000fda000bf04100 */
[----:B------:R-:W-:Y:S05]  /*38a0*/  @!P0 BRA `(.L_x_184) ;  /* 0xfffffff800d08947 */ /* 0x000fea000383ffff */
.L_x_179:
[C---:B------:R-:W-:Y:S01]  /*38b0*/  IADD3 R8, PT, PT, -R26.reuse, UR4, RZ ;  /* 0x000000041a087c10 */ /* 0x040fe2000fffe1ff */
[----:B------:R-:W0:Y:S01]  /*38c0*/  LDCU.64 UR10, c[0x0][0x380] ;  /* 0x00007000ff0a77ac */ /* 0x000e220008000a00 */
[----:B------:R-:W-:Y:S01]  /*38d0*/  ISETP.GE.U32.AND P1, PT, R26, UR4, PT ;  /* 0x000000041a007c0c */ /* 0x000fe2000bf26070 */
[----:B------:R-:W-:Y:S01]  /*38e0*/  BSSY.RECONVERGENT B1, `(.L_x_183) ;  /* 0x000010f000017945 */ /* 0x000fe20003800200 */
[----:B------:R-:W-:-:S04]  /*38f0*/  ISETP.GE.AND P0, PT, R27, R8, PT ;  /* 0x000000081b00720c */ /* 0x000fc80003f06270 */
[----:B------:R-:W-:-:S13]  /*3900*/  ISETP.GE.U32.OR.EX P0, PT, R5, UR5, P0, P1 ;  /* 0x0000000505007c0c */ /* 0x000fda0008706510 */
[----:B0-----:R-:W-:Y:S05]  /*3910*/  @P0 BRA `(.L_x_185) ;  /* 0x00000010002c0947 */ /* 0x001fea0003800000 */
[----:B------:R-:W-:Y:S01]  /*3920*/  LOP3.LUT R9, RZ, R27, RZ, 0x33, !PT ;  /* 0x0000001bff097212 */ /* 0x000fe200078e33ff */
[----:B------:R-:W-:Y:S01]  /*3930*/  BSSY.RECONVERGENT B2, `(.L_x_186) ;  /* 0x0000083000027945 */ /* 0x000fe20003800200 */
[----:B------:R-:W-:Y:S02]  /*3940*/  IMAD.MOV.U32 R29, RZ, RZ, R27 ;  /* 0x000000ffff1d7224 */ /* 0x000fe400078e001b */
[----:B------:R-:W-:-:S04]  /*3950*/  IADD3 R28, PT, PT, -R26, UR4, R9 ;  /* 0x000000041a1c7c10 */ /* 0x000fc8000fffe109 */
[C---:B------:R-:W-:Y:S02]  /*3960*/  ISETP.GE.U32.AND P0, PT, R28.reuse, 0x700, PT ;  /* 0x000007001c00780c */ /* 0x040fe40003f06070 */
[----:B------:R-:W-:-:S04]  /*3970*/  LEA.HI R30, R28, 0x1, RZ, 0x18 ;  /* 0x000000011c1e7811 */ /* 0x000fc800078fc0ff */
[----:B------:R-:W-:-:S04]  /*3980*/  LOP3.LUT R33, R30, 0x7, RZ, 0xc0, !PT ;  /* 0x000000071e217812 */ /* 0x000fc800078ec0ff */
[----:B------:R-:W-:-:S03]  /*3990*/  ISETP.NE.AND P1, PT, R33, RZ, PT ;  /* 0x000000ff2100720c */ /* 0x000fc60003f25270 */
[----:B------:R-:W-:Y:S10]  /*39a0*/  @!P0 BRA `(.L_x_187) ;  /* 0x0000000400ec8947 */ /* 0x000ff40003800000 */
[----:B------:R-:W-:Y:S01]  /*39b0*/  LOP3.LUT R31, R30, 0x1fffff8, RZ, 0xc0, !PT ;  /* 0x01fffff81e1f7812 */ /* 0x000fe200078ec0ff */
[----:B------:R-:W-:-:S04]  /*39c0*/  IMAD.MOV.U32 R29, RZ, RZ, R27 ;  /* 0x000000ffff1d7224 */ /* 0x000fc800078e001b */
[----:B------:R-:W-:-:S07]  /*39d0*/  IMAD.MOV R31, RZ, RZ, -R31 ;  /* 0x000000ffff1f7224 */ /* 0x000fce00078e0a1f */
.L_x_188:
[----:B------:R-:W-:-:S05]  /*39e0*/  IADD3 R35, P0, PT, R29, R26, RZ ;  /* 0x0000001a1d237210 */ /* 0x000fca0007f1e0ff */
[----:B------:R-:W-:Y:S01]  /*39f0*/  IMAD.X R32, RZ, RZ, R5, P0 ;  /* 0x000000ffff207224 */ /* 0x000fe200000e0605 */
[----:B------:R-:W-:-:S04]  /*3a00*/  LEA R22, P0, R35, UR10, 0x3 ;  /* 0x0000000a23167c11 */ /* 0x000fc8000f8018ff */
[----:B------:R-:W-:-:S05]  /*3a10*/  LEA.HI.X R23, R35, UR11, R32, 0x3, P0 ;  /* 0x0000000b23177c11 */ /* 0x000fca00080f1c20 */
[----:B------:R-:W2:Y:S04]  /*3a20*/  LDG.E.64 R8, desc[UR8][R22.64] ;  /* 0x0000000816087981 */ /* 0x000ea8000c1e1b00 */
[----:B------:R-:W3:Y:S04]  /*3a30*/  LDG.E.64 R10, desc[UR8][R22.64+0x800] ;  /* 0x00080008160a7981 */ /* 0x000ee8000c1e1b00 */
[----:B------:R-:W4:Y:S04]  /*3a40*/  LDG.E.64 R12, desc[UR8][R22.64+0x1000] ;  /* 0x00100008160c7981 */ /* 0x000f28000c1e1b00 */
[----:B------:R-:W5:Y:S04]  /*3a50*/  LDG.E.64 R14, desc[UR8][R22.64+0x1800] ;  /* 0x00180008160e7981 */ /* 0x000f68000c1e1b00 */
[----:B------:R-:W5:Y:S04]  /*3a60*/  LDG.E.64 R16, desc[UR8][R22.64+0x2000] ;  /* 0x0020000816107981 */ /* 0x000f68000c1e1b00 */
[----:B------:R-:W5:Y:S04]  /*3a70*/  LDG.E.64 R18, desc[UR8][R22.64+0x2800] ;  /* 0x0028000816127981 */ /* 0x000f68000c1e1b00 */
[----:B------:R-:W5:Y:S04]  /*3a80*/  LDG.E.64 R20, desc[UR8][R22.64+0x3000] ;  /* 0x0030000816147981 */ /* 0x000f68000c1e1b00 */
[----:B------:R-:W5:Y:S01]  /*3a90*/  LDG.E.64 R24, desc[UR8][R22.64+0x3800] ;  /* 0x0038000816187981 */ /* 0x000f62000c1e1b00 */
[----:B------:R-:W-:Y:S01]  /*3aa0*/  LOP3.LUT P5, RZ, R4, 0xff, RZ, 0xc0, !PT ;  /* 0x000000ff04ff7812 */ /* 0x000fe200078ac0ff */
[----:B------:R-:W-:-:S02]  /*3ab0*/  VIADD R31, R31, 0x8 ;  /* 0x000000081f1f7836 */ /* 0x000fc40000000000 */
[----:B------:R-:W-:Y:S01]  /*3ac0*/  VIADD R29, R29, 0x800 ;  /* 0x000008001d1d7836 */ /* 0x000fe20000000000 */
[----:B--2---:R-:W-:-:S09]  /*3ad0*/  DSETP.GT.AND P0, PT, |R8|, R6, PT ;  /* 0x000000060800722a */ /* 0x004fd20003f04200 */
[--C-:B------:R-:W-:Y:S01]  /*3ae0*/  DSETP.GT.AND P3, PT, |R8|, R6.reuse, P5 ;  /* 0x000000060800722a */ /* 0x100fe20002f64200 */
[----:B------:R-:W-:Y:S01]  /*3af0*/  @!P5 SEL R4, RZ, 0x1, !P0 ;  /* 0x00000001ff04d807 */ /* 0x000fe20004000000 */
[----:B---3--:R-:W-:-:S04]  /*3b00*/  DSETP.GT.AND P0, PT, |R10|, R6, PT ;  /* 0x000000060a00722a */ /* 0x008fc80003f04200 */
[----:B------:R-:W-:-:S04]  /*3b10*/  SEL R8, R4, 0x1, !P3 ;  /* 0x0000000104087807 */ /* 0x000fc80005800000 */
[----:B------:R-:W-:-:S13]  /*3b20*/  LOP3.LUT P4, RZ, R8, 0xff, RZ, 0xc0, !PT ;  /* 0x000000ff08ff7812 */ /* 0x000fda000788c0ff */
[----:B------:R-:W-:Y:S01]  /*3b30*/  DSETP.GT.AND P2, PT, |R10|, R6, P4 ;  /* 0x000000060a00722a */ /* 0x000fe20002744200 */
[----:B------:R-:W-:Y:S02]  /*3b40*/  @!P4 SEL R8, RZ, 0x1, !P0 ;  /* 0x00000001ff08c807 */ /* 0x000fe40004000000 */
[----:B------:R-:W-:-:S03]  /*3b50*/  IADD3 R4, P0, PT, R35, UR6, RZ ;  /* 0x0000000623047c10 */ /* 0x000fc6000ff1e0ff */
[----:B------:R-:W-:Y:S02]  /*3b60*/  SEL R8, R8, 0x1, !P2 ;  /* 0x0000000108087807 */ /* 0x000fe40005000000 */
[----:B------:R-:W-:Y:S02]  /*3b70*/  IADD3.X R9, PT, PT, R32, UR7, RZ, P0, !PT ;  /* 0x0000000720097c10 */ /* 0x000fe400087fe4ff */
[----:B------:R-:W-:Y:S02]  /*3b80*/  ISETP.LT.U32.AND P0, PT, R4, R3, PT ;  /* 0x000000030400720c */ /* 0x000fe40003f01070 */
[----:B------:R-:W-:Y:S02]  /*3b90*/  LOP3.LUT P6, RZ, R8, 0xff, RZ, 0xc0, !PT ;  /* 0x000000ff08ff7812 */ /* 0x000fe400078cc0ff */
[----:B------:R-:W-:-:S04]  /*3ba0*/  ISETP.LT.AND.EX P0, PT, R9, R2, PT, P0 ;  /* 0x000000020900720c */ /* 0x000fc80003f01300 */
[CC--:B------:R-:W-:Y:S02]  /*3bb0*/  SEL R11, R4.reuse, R3.reuse, P0 ;  /* 0x00000003040b7207 */ /* 0x0c0fe40000000000 */
[CC--:B------:R-:W-:Y:S01]  /*3bc0*/  SEL R10, R9.reuse, R2.reuse, P0 ;  /* 0x00000002090a7207 */ /* 0x0c0fe20000000000 */
[C-C-:B----4-:R-:W-:Y:S01]  /*3bd0*/  DSETP.GT.AND P0, PT, |R12|.reuse, R6.reuse, PT ;  /* 0x000000060c00722a */ /* 0x150fe20003f04200 */
[C---:B------:R-:W-:Y:S02]  /*3be0*/  @!P3 SEL R11, R4.reuse, R3, !P5 ;  /* 0x00000003040bb207 */ /* 0x040fe40006800000 */
[----:B------:R-:W-:Y:S01]  /*3bf0*/  @!P3 SEL R10, R9, R2, !P5 ;  /* 0x00000002090ab207 */ /* 0x000fe20006800000 */
[----:B------:R-:W-:Y:S01]  /*3c00*/  DSETP.GT.AND P3, PT, |R12|, R6, P6 ;  /* 0x000000060c00722a */ /* 0x000fe20003764200 */
[----:B------:R-:W-:Y:S02]  /*3c10*/  IADD3 R2, P5, PT, R4, 0x100, RZ ;  /* 0x0000010004027810 */ /* 0x000fe40007fbe0ff */
[----:B------:R-:W-:-:S02]  /*3c20*/  @!P6 SEL R8, RZ, 0x1, !P0 ;  /* 0x00000001ff08e807 */ /* 0x000fc40004000000 */
[----:B------:R-:W-:Y:S01]  /*3c30*/  ISETP.LT.U32.AND P0, PT, R2, R11, PT ;  /* 0x0000000b0200720c */ /* 0x000fe20003f01070 */
[----:B------:R-:W-:Y:S01]  /*3c40*/  IMAD.X R3, RZ, RZ, R9, P5 ;  /* 0x000000ffff037224 */ /* 0x000fe200028e0609 */
[----:B------:R-:W-:-:S04]  /*3c50*/  SEL R8, R8, 0x1, !P3 ;  /* 0x0000000108087807 */ /* 0x000fc80005800000 */
[----:B------:R-:W-:Y:S02]  /*3c60*/  LOP3.LUT P5, RZ, R8, 0xff, RZ, 0xc0, !PT ;  /* 0x000000ff08ff7812 */ /* 0x000fe400078ac0ff */
[----:B------:R-:W-:-:S04]  /*3c70*/  ISETP.LT.AND.EX P0, PT, R3, R10, PT, P0 ;  /* 0x0000000a0300720c */ /* 0x000fc80003f01300 */
[CC--:B------:R-:W-:Y:S02]  /*3c80*/  SEL R13, R2.reuse, R11.reuse, P0 ;  /* 0x0000000b020d7207 */ /* 0x0c0fe40000000000 */
[CC--:B------:R-:W-:Y:S01]  /*3c90*/  SEL R12, R3.reuse, R10.reuse, P0 ;  /* 0x0000000a030c7207 */ /* 0x0c0fe20000000000 */
[C-C-:B-----5:R-:W-:Y:S01]  /*3ca0*/  DSETP.GT.AND P0, PT, |R14|.reuse, R6.reuse, PT ;  /* 0x000000060e00722a */ /* 0x160fe20003f04200 */
[----:B------:R-:W-:Y:S02]  /*3cb0*/  @!P2 SEL R13, R2, R11, !P4 ;  /* 0x0000000b020da207 */ /* 0x000fe40006000000 */
[----:B------:R-:W-:Y:S02]  /*3cc0*/  @!P2 SEL R12, R3, R10, !P4 ;  /* 0x0000000a030ca207 */ /* 0x000fe40006000000 */
[----:B------:R-:W-:Y:S02]  /*3cd0*/  IADD3 R2, P2, PT, R4, 0x200, RZ ;  /* 0x0000020004027810 */ /* 0x000fe40007f5e0ff */
[----:B------:R-:W-:Y:S01]  /*3ce0*/  @!P5 SEL R8, RZ, 0x1, !P0 ;  /* 0x00000001ff08d807 */ /* 0x000fe20004000000 */
[----:B------:R-:W-:-:S02]  /*3cf0*/  DSETP.GT.AND P0, PT, |R14|, R6, P5 ;  /* 0x000000060e00722a */ /* 0x000fc40002f04200 */
[----:B------:R-:W-:Y:S01]  /*3d00*/  IMAD.X R3, RZ, RZ, R9, P2 ;  /* 0x000000ffff037224 */ /* 0x000fe200010e0609 */
[----:B------:R-:W-:-:S03]  /*3d10*/  ISETP.LT.U32.AND P2, PT, R2, R13, PT ;  /* 0x0000000d0200720c */ /* 0x000fc60003f41070 */
[----:B------:R-:W-:Y:S02]  /*3d20*/  SEL R8, R8, 0x1, !P0 ;  /* 0x0000000108087807 */ /* 0x000fe40004000000 */
[CC--:B------:R-:W-:Y:S02]  /*3d30*/  ISETP.LT.AND.EX P2, PT, R3.reuse, R12.reuse, PT, P2 ;  /* 0x0000000c0300720c */ /* 0x0c0fe40003f41320 */
[----:B------:R-:W-:Y:S02]  /*3d40*/  LOP3.LUT P4, RZ, R8, 0xff, RZ, 0xc0, !PT ;  /* 0x000000ff08ff7812 */ /* 0x000fe4000788c0ff */
[CC--:B------:R-:W-:Y:S02]  /*3d50*/  SEL R11, R2.reuse, R13.reuse, P2 ;  /* 0x0000000d020b7207 */ /* 0x0c0fe40001000000 */
[----:B------:R-:W-:Y:S01]  /*3d60*/  SEL R10, R3, R12, P2 ;  /* 0x0000000c030a7207 */ /* 0x000fe20001000000 */
[----:B------:R-:W-:Y:S01]  /*3d70*/  DSETP.GT.AND P2, PT, |R16|, R6, PT ;  /* 0x000000061000722a */ /* 0x000fe20003f44200 */
[----:B------:R-:W-:-:S02]  /*3d80*/  @!P3 SEL R11, R2, R13, !P6 ;  /* 0x0000000d020bb207 */ /* 0x000fc40007000000 */
[----:B------:R-:W-:Y:S02]  /*3d90*/  @!P3 SEL R10, R3, R12, !P6 ;  /* 0x0000000c030ab207 */ /* 0x000fe40007000000 */
[----:B------:R-:W-:-:S03]  /*3da0*/  IADD3 R2, P6, PT, R4, 0x300, RZ ;  /* 0x0000030004027810 */ /* 0x000fc60007fde0ff */
[----:B------:R-:W-:Y:S01]  /*3db0*/  DSETP.GT.AND P3, PT, |R16|, R6, P4 ;  /* 0x000000061000722a */ /* 0x000fe20002764200 */
        /* <DEDUP_REMOVED lines=10> */
[----:B------:R-:W-:Y:S01]  /*3e60*/  DSETP.GT.AND P5, PT, |R18|, R6, PT ;  /* 0x000000061200722a */ /* 0x000fe20003fa4200 */
[----:B------:R-:W-:-:S03]  /*3e70*/  IADD3 R2, P0, PT, R4, 0x400, RZ ;  /* 0x0000040004027810 */ /* 0x000fc60007f1e0ff */
[----:B------:R-:W-:Y:S02]  /*3e80*/  DSETP.GT.AND P2, PT, |R18|, R6, P6 ;  /* 0x000000061200722a */ /* 0x000fe40003744200 */
        /* <DEDUP_REMOVED lines=12> */
[C-C-:B------:R-:W-:Y:S01]  /*3f50*/  DSETP.GT.AND P3, PT, |R20|.reuse, R6.reuse, PT ;  /* 0x000000061400722a */ /* 0x140fe20003f64200 */
[----:B------:R-:W-:Y:S01]  /*3f60*/  ISETP.LT.U32.AND P0, PT, R3, R12, PT ;  /* 0x0000000c0300720c */ /* 0x000fe20003f01070 */
[----:B------:R-:W-:-:S03]  /*3f70*/  DSETP.GT.AND P4, PT, |R20|, R6, P5 ;  /* 0x000000061400722a */ /* 0x000fc60002f84200 */
        /* <DEDUP_REMOVED lines=8> */
[----:B------:R-:W-:Y:S02]  /*4000*/  @!P2 SEL R14, R10, R11, !P6 ;  /* 0x0000000b0a0ea207 */ /* 0x000fe40007000000 */
[----:B------:R-:W-:Y:S02]  /*4010*/  LOP3.LUT P2, RZ, R8, 0xff, RZ, 0xc0, !PT ;  /* 0x000000ff08ff7812 */ /* 0x000fe4000784c0ff */
[----:B------:R-:W-:-:S04]  /*4020*/  ISETP.LT.U32.AND P0, PT, R2, R13, PT ;  /* 0x0000000d0200720c */ /* 0x000fc80003f01070 */
[----:B------:R-:W-:-:S04]  /*4030*/  ISETP.LT.AND.EX P0, PT, R3, R14, PT, P0 ;  /* 0x0000000e0300720c */ /* 0x000fc80003f01300 */
[CC--:B------:R-:W-:Y:S02]  /*4040*/  SEL R11, R2.reuse, R13.reuse, P0 ;  /* 0x0000000d020b7207 */ /* 0x0c0fe40000000000 */
[CC--:B------:R-:W-:Y:S01]  /*4050*/  SEL R12, R3.reuse, R14.reuse, P0 ;  /* 0x0000000e030c7207 */ /* 0x0c0fe20000000000 */
[C-C-:B------:R-:W-:Y:S01]  /*4060*/  DSETP.GT.AND P3, PT, |R24|.reuse, R6.reuse, P2 ;  /* 0x000000061800722a */ /* 0x140fe20001764200 */
[----:B------:R-:W-:Y:S02]  /*4070*/  @!P4 SEL R11, R2, R13, !P5 ;  /* 0x0000000d020bc207 */ /* 0x000fe40006800000 */
[----:B------:R-:W-:Y:S01]  /*4080*/  @!P4 SEL R12, R3, R14, !P5 ;  /* 0x0000000e030cc207 */ /* 0x000fe20006800000 */
[----:B------:R-:W-:Y:S01]  /*4090*/  DSETP.GT.AND P4, PT, |R24|, R6, PT ;  /* 0x000000061800722a */ /* 0x000fe20003f84200 */
[----:B------:R-:W-:Y:S02]  /*40a0*/  IADD3 R10, P0, PT, R4, 0x700, RZ ;  /* 0x00000700040a7810 */ /* 0x000fe40007f1e0ff */
[----:B------:R-:W-:-:S03]  /*40b0*/  ISETP.NE.AND P5, PT, R31, RZ, PT ;  /* 0x000000ff1f00720c */ /* 0x000fc60003fa5270 */
[----:B------:R-:W-:Y:S01]  /*40c0*/  IMAD.X R9, RZ, RZ, R9, P0 ;  /* 0x000000ffff097224 */ /* 0x000fe200000e0609 */
[-C--:B------:R-:W-:Y:S02]  /*40d0*/  ISETP.LT.U32.AND P0, PT, R10, R11.reuse, PT ;  /* 0x0000000b0a00720c */ /* 0x080fe40003f01070 */
[----:B------:R-:W-:Y:S02]  /*40e0*/  @!P2 SEL R8, RZ, 0x1, !P4 ;  /* 0x00000001ff08a807 */ /* 0x000fe40006000000 */
[CC--:B------:R-:W-:Y:S02]  /*40f0*/  ISETP.LT.AND.EX P0, PT, R9.reuse, R12.reuse, PT, P0 ;  /* 0x0000000c0900720c */ /* 0x0c0fe40003f01300 */
[----:B------:R-:W-:Y:S02]  /*4100*/  SEL R4, R8, 0x1, !P3 ;  /* 0x0000000108047807 */ /* 0x000fe40005800000 */
[----:B------:R-:W-:Y:S02]  /*4110*/  SEL R3, R10, R11, P0 ;  /* 0x0000000b0a037207 */ /* 0x000fe40000000000 */
[----:B------:R-:W-:-:S02]  /*4120*/  SEL R2, R9, R12, P0 ;  /* 0x0000000c09027207 */ /* 0x000fc40000000000 */
[----:B------:R-:W-:Y:S02]  /*4130*/  @!P3 SEL R3, R10, R11, !P2 ;  /* 0x0000000b0a03b207 */ /* 0x000fe40005000000 */
[----:B------:R-:W-:Y:S01]  /*4140*/  @!P3 SEL R2, R9, R12, !P2 ;  /* 0x0000000c0902b207 */ /* 0x000fe20005000000 */
[----:B------:R-:W-:Y:S06]  /*4150*/  @P5 BRA `(.L_x_188) ;  /* 0xfffffff800205947 */ /* 0x000fec000383ffff */
.L_x_187:
[----:B------:R-:W-:Y:S05]  /*4160*/  BSYNC.RECONVERGENT B2 ;  /* 0x0000000000027941 */ /* 0x000fea0003800200 */
.L_x_186:
[----:B------:R-:W-:Y:S05]  /*4170*/  @!P1 BRA `(.L_x_185) ;  /* 0x0000000800149947 */ /* 0x000fea0003800000 */
[----:B------:R-:W-:Y:S01]  /*4180*/  ISETP.GE.U32.AND P0, PT, R33, 0x4, PT ;  /* 0x000000042100780c */ /* 0x000fe20003f06070 */
[----:B------:R-:W-:Y:S01]  /*4190*/  BSSY.RECONVERGENT B2, `(.L_x_189) ;  /* 0x0000044000027945 */ /* 0x000fe20003800200 */
[----:B------:R-:W-:-:S11]  /*41a0*/  LOP3.LUT P1, R30, R30, 0x3, RZ, 0xc0, !PT ;  /* 0x000000031e1e7812 */ /* 0x000fd6000782c0ff */
[----:B------:R-:W-:Y:S05]  /*41b0*/  @!P0 BRA `(.L_x_190) ;  /* 0x0000000400048947 */ /* 0x000fea0003800000 */
[----:B------:R-:W0:Y:S01]  /*41c0*/  LDCU.64 UR12, c[0x0][0x380] ;  /* 0x00007000ff0c77ac */ /* 0x000e220008000a00 */
[----:B------:R-:W-:-:S05]  /*41d0*/  IADD3 R18, P0, PT, R29, R26, RZ ;  /* 0x0000001a1d127210 */ /* 0x000fca0007f1e0ff */
[----:B------:R-:W-:Y:S01]  /*41e0*/  IMAD.X R19, RZ, RZ, R5, P0 ;  /* 0x000000ffff137224 */ /* 0x000fe200000e0605 */
[----:B0-----:R-:W-:-:S04]  /*41f0*/  LEA R14, P0, R18, UR12, 0x3 ;  /* 0x0000000c120e7c11 */ /* 0x001fc8000f8018ff */
        /* <DEDUP_REMOVED lines=11> */
[----:B------:R-:W-:Y:S02]  /*42b0*/  SEL R4, R4, 0x1, !P3 ;  /* 0x0000000104047807 */ /* 0x000fe40005800000 */
[----:B------:R-:W-:Y:S02]  /*42c0*/  IADD3.X R19, PT, PT, R19, UR7, RZ, P0, !PT ;  /* 0x0000000713137c10 */ /* 0x000fe400087fe4ff */
[----:B------:R-:W-:-:S02]  /*42d0*/  LOP3.LUT P2, RZ, R4, 0xff, RZ, 0xc0, !PT ;  /* 0x000000ff04ff7812 */ /* 0x000fc4000784c0ff */
[----:B------:R-:W-:-:S04]  /*42e0*/  ISETP.LT.U32.AND P0, PT, R18, R3, PT ;  /* 0x000000031200720c */ /* 0x000fc80003f01070 */
[----:B------:R-:W-:-:S04]  /*42f0*/  ISETP.LT.AND.EX P0, PT, R19, R2, PT, P0 ;  /* 0x000000021300720c */ /* 0x000fc80003f01300 */
[CC--:B------:R-:W-:Y:S02]  /*4300*/  SEL R16, R18.reuse, R3.reuse, P0 ;  /* 0x0000000312107207 */ /* 0x0c0fe40000000000 */
[-C--:B------:R-:W-:Y:S01]  /*4310*/  SEL R17, R19, R2.reuse, P0 ;  /* 0x0000000213117207 */ /* 0x080fe20000000000 */
[----:B------:R-:W-:Y:S01]  /*4320*/  DSETP.GT.AND P6, PT, |R12|, R6, P2 ;  /* 0x000000060c00722a */ /* 0x000fe200017c4200 */
[----:B------:R-:W-:Y:S01]  /*4330*/  @!P2 SEL R4, RZ, 0x1, !P5 ;  /* 0x00000001ff04a807 */ /* 0x000fe20006800000 */
[C---:B------:R-:W-:Y:S01]  /*4340*/  VIADD R13, R29.reuse, 0x100 ;  /* 0x000001001d0d7836 */ /* 0x040fe20000000000 */
[----:B------:R-:W-:Y:S01]  /*4350*/  @!P3 SEL R16, R18, R3, !P4 ;  /* 0x000000031210b207 */ /* 0x000fe20006000000 */
[----:B------:R-:W-:Y:S01]  /*4360*/  VIADD R3, R29, 0x200 ;  /* 0x000002001d037836 */ /* 0x000fe20000000000 */
[----:B------:R-:W-:Y:S02]  /*4370*/  @!P3 SEL R17, R19, R2, !P4 ;  /* 0x000000021311b207 */ /* 0x000fe40006000000 */
[----:B------:R-:W-:-:S02]  /*4380*/  SEL R4, R4, 0x1, !P6 ;  /* 0x0000000104047807 */ /* 0x000fc40007000000 */
[----:B------:R-:W-:Y:S02]  /*4390*/  IADD3 R13, P0, P3, R26, UR6, R13 ;  /* 0x000000061a0d7c10 */ /* 0x000fe4000fb1e00d */
[----:B------:R-:W-:Y:S02]  /*43a0*/  LOP3.LUT P5, RZ, R4, 0xff, RZ, 0xc0, !PT ;  /* 0x000000ff04ff7812 */ /* 0x000fe400078ac0ff */
[----:B------:R-:W-:Y:S02]  /*43b0*/  IADD3.X R12, PT, PT, R5, UR7, RZ, P0, P3 ;  /* 0x00000007050c7c10 */ /* 0x000fe400087e64ff */
[----:B------:R-:W-:Y:S01]  /*43c0*/  ISETP.LT.U32.AND P0, PT, R13, R16, PT ;  /* 0x000000100d00720c */ /* 0x000fe20003f01070 */
[----:B----4-:R-:W-:-:S03]  /*43d0*/  DSETP.GT.AND P3, PT, |R8|, R6, PT ;  /* 0x000000060800722a */ /* 0x010fc60003f64200 */
[----:B------:R-:W-:-:S04]  /*43e0*/  ISETP.LT.AND.EX P0, PT, R12, R17, PT, P0 ;  /* 0x000000110c00720c */ /* 0x000fc80003f01300 */
[-C--:B0-----:R-:W-:Y:S01]  /*43f0*/  SEL R15, R13, R16.reuse, P0 ;  /* 0x000000100d0f7207 */ /* 0x081fe20000000000 */
        /* <DEDUP_REMOVED lines=10> */
[----:B------:R-:W-:Y:S02]  /*44a0*/  IADD3.X R9, PT, PT, R5, UR7, RZ, P0, P3 ;  /* 0x0000000705097c10 */ /* 0x000fe400087e64ff */
        /* <DEDUP_REMOVED lines=9> */
[----:B------:R-:W-:-:S02]  /*4540*/  IADD3.X R9, PT, PT, R5, UR7, RZ, P0, P6 ;  /* 0x0000000705097c10 */ /* 0x000fc400087ec4ff */
[----:B------:R-:W-:-:S03]  /*4550*/  ISETP.LT.U32.AND P0, PT, R8, R13, PT ;  /* 0x0000000d0800720c */ /* 0x000fc60003f01070 */
[----:B------:R-:W-:Y:S02]  /*4560*/  @!P2 SEL R4, RZ, 0x1, !P4 ;  /* 0x00000001ff04a807 */ /* 0x000fe40006000000 */
[CC--:B------:R-:W-:Y:S02]  /*4570*/  ISETP.LT.AND.EX P0, PT, R9.reuse, R12.reuse, PT, P0 ;  /* 0x0000000c0900720c */ /* 0x0c0fe40003f01300 */
[----:B------:R-:W-:Y:S02]  /*4580*/  SEL R4, R4, 0x1, !P3 ;  /* 0x0000000104047807 */ /* 0x000fe40005800000 */
[CC--:B------:R-:W-:Y:S02]  /*4590*/  SEL R3, R8.reuse, R13.reuse, P0 ;  /* 0x0000000d08037207 */ /* 0x0c0fe40000000000 */
[----:B------:R-:W-:Y:S02]  /*45a0*/  SEL R2, R9, R12, P0 ;  /* 0x0000000c09027207 */ /* 0x000fe40000000000 */
[----:B------:R-:W-:-:S02]  /*45b0*/  @!P3 SEL R3, R8, R13, !P2 ;  /* 0x0000000d0803b207 */ /* 0x000fc40005000000 */
[----:B------:R-:W-:-:S07]  /*45c0*/  @!P3 SEL R2, R9, R12, !P2 ;  /* 0x0000000c0902b207 */ /* 0x000fce0005000000 */
.L_x_190:
[----:B------:R-:W-:Y:S05]  /*45d0*/  BSYNC.RECONVERGENT B2 ;  /* 0x0000000000027941 */ /* 0x000fea0003800200 */
.L_x_189:
[----:B------:R-:W-:Y:S05]  /*45e0*/  @!P1 BRA `(.L_x_185) ;  /* 0x0000000000f89947 */ /* 0x000fea0003800000 */
[----:B------:R-:W-:Y:S01]  /*45f0*/  ISETP.NE.AND P0, PT, R30, 0x1, PT ;  /* 0x000000011e00780c */ /* 0x000fe20003f05270 */
[----:B------:R-:W-:Y:S01]  /*4600*/  BSSY.RECONVERGENT B2, `(.L_x_191) ;  /* 0x0000026000027945 */ /* 0x000fe20003800200 */
[----:B------:R-:W-:-:S11]  /*4610*/  LOP3.LUT P1, RZ, R28, 0x100, RZ, 0xc0, !PT ;  /* 0x000001001cff7812 */ /* 0x000fd6000782c0ff */
[----:B------:R-:W-:Y:S05]  /*4620*/  @!P0 BRA `(.L_x_192) ;  /* 0x00000000008c8947 */ /* 0x000fea0003800000 */
[----:B------:R-:W0:Y:S01]  /*4630*/  LDCU.64 UR12, c[0x0][0x380] ;  /* 0x00007000ff0c77ac */ /* 0x000e220008000a00 */
[----:B------:R-:W-:-:S05]  /*4640*/  IADD3 R14, P0, PT, R29, R26, RZ ;  /* 0x0000001a1d0e7210 */ /* 0x000fca0007f1e0ff */
[----:B------:R-:W-:Y:S01]  /*4650*/  IMAD.X R15, RZ, RZ, R5, P0 ;  /* 0x000000ffff0f7224 */ /* 0x000fe200000e0605 */
[----:B0-----:R-:W-:-:S04]  /*4660*/  LEA R10, P0, R14, UR12, 0x3 ;  /* 0x0000000c0e0a7c11 */ /* 0x001fc8000f8018ff */
[----:B------:R-:W-:-:S05]  /*4670*/  LEA.HI.X R11, R14, UR13, R15, 0x3, P0 ;  /* 0x0000000d0e0b7c11 */ /* 0x000fca00080f1c0f */
[----:B------:R-:W2:Y:S04]  /*4680*/  LDG.E.64 R12, desc[UR8][R10.64] ;  /* 0x000000080a0c7981 */ /* 0x000ea8000c1e1b00 */
[----:B------:R0:W3:Y:S01]  /*4690*/  LDG.E.64 R8, desc[UR8][R10.64+0x800] ;  /* 0x000800080a087981 */ /* 0x0000e2000c1e1b00 */
[----:B------:R-:W-:Y:S01]  /*46a0*/  LOP3.LUT P3, RZ, R4, 0xff, RZ, 0xc0, !PT ;  /* 0x000000ff04ff7812 */ /* 0x000fe2000786c0ff */
[----:B--2---:R-:W-:-:S12]  /*46b0*/  DSETP.GT.AND P0, PT, |R12|, R6, PT ;  /* 0x000000060c00722a */ /* 0x004fd80003f04200 */
[----:B------:R-:W-:Y:S01]  /*46c0*/  DSETP.GT.AND P4, PT, |R12|, R6, P3 ;  /* 0x000000060c00722a */ /* 0x000fe20001f84200 */
[C---:B------:R-:W-:Y:S01]  /*46d0*/  VIADD R13, R29.reuse, 0x100 ;  /* 0x000001001d0d7836 */ /* 0x040fe20000000000 */
[----:B------:R-:W-:Y:S01]  /*46e0*/  @!P3 SEL R4, RZ, 0x1, !P0 ;  /* 0x00000001ff04b807 */ /* 0x000fe20004000000 */
[----:B------:R-:W-:Y:S01]  /*46f0*/  VIADD R29, R29, 0x200 ;  /* 0x000002001d1d7836 */ /* 0x000fe20000000000 */
[----:B------:R-:W-:Y:S02]  /*4700*/  IADD3 R14, P0, PT, R14, UR6, RZ ;  /* 0x000000060e0e7c10 */ /* 0x000fe4000ff1e0ff */
[----:B------:R-:W-:Y:S02]  /*4710*/  SEL R4, R4, 0x1, !P4 ;  /* 0x0000000104047807 */ /* 0x000fe40006000000 */
[----:B------:R-:W-:Y:S02]  /*4720*/  IADD3.X R15, PT, PT, R15, UR7, RZ, P0, !PT ;  /* 0x000000070f0f7c10 */ /* 0x000fe400087fe4ff */
        /* <DEDUP_REMOVED lines=10> */
[----:B------:R-:W-:Y:S02]  /*47d0*/  IADD3.X R12, PT, PT, R5, UR7, RZ, P0, P5 ;  /* 0x00000007050c7c10 */ /* 0x000fe400087ea4ff */
[CC--:B------:R-:W-:Y:S02]  /*47e0*/  ISETP.LT.U32.AND P0, PT, R13.reuse, R10.reuse, PT ;  /* 0x0000000a0d00720c */ /* 0x0c0fe40003f01070 */
[----:B------:R-:W-:Y:S02]  /*47f0*/  @!P2 SEL R4, RZ, 0x1, !P4 ;  /* 0x00000001ff04a807 */ /* 0x000fe40006000000 */
[----:B------:R-:W-:Y:S02]  /*4800*/  ISETP.LT.AND.EX P0, PT, R12, R11, PT, P0 ;  /* 0x0000000b0c00720c */ /* 0x000fe40003f01300 */
[----:B------:R-:W-:Y:S02]  /*4810*/  SEL R4, R4, 0x1, !P3 ;  /* 0x0000000104047807 */ /* 0x000fe40005800000 */
[----:B------:R-:W-:-:S02]  /*4820*/  SEL R3, R13, R10, P0 ;  /* 0x0000000a0d037207 */ /* 0x000fc40000000000 */
[CC--:B------:R-:W-:Y:S02]  /*4830*/  SEL R2, R12.reuse, R11.reuse, P0 ;  /* 0x0000000b0c027207 */ /* 0x0c0fe40000000000 */
[----:B------:R-:W-:Y:S02]  /*4840*/  @!P3 SEL R3, R13, R10, !P2 ;  /* 0x0000000a0d03b207 */ /* 0x000fe40005000000 */
[----:B------:R-:W-:-:S07]  /*4850*/  @!P3 SEL R2, R12, R11, !P2 ;  /* 0x0000000b0c02b207 */ /* 0x000fce0005000000 */
.L_x_192:
[----:B------:R-:W-:Y:S05]  /*4860*/  BSYNC.RECONVERGENT B2 ;  /* 0x0000000000027941 */ /* 0x000fea0003800200 */
.L_x_191:
[----:B------:R-:W-:Y:S05]  /*4870*/  @P1 BRA `(.L_x_185) ;  /* 0x0000000000541947 */ /* 0x000fea0003800000 */
[----:B------:R-:W0:Y:S01]  /*4880*/  LDCU.64 UR12, c[0x0][0x380] ;  /* 0x00007000ff0c77ac */ /* 0x000e220008000a00 */
[----:B------:R-:W-:-:S05]  /*4890*/  IADD3 R10, P0, PT, R29, R26, RZ ;  /* 0x0000001a1d0a7210 */ /* 0x000fca0007f1e0ff */
[----:B------:R-:W-:Y:S01]  /*48a0*/  IMAD.X R5, RZ, RZ, R5, P0 ;  /* 0x000000ffff057224 */ /* 0x000fe200000e0605 */
[----:B0-----:R-:W-:-:S04]  /*48b0*/  LEA R8, P0, R10, UR12, 0x3 ;  /* 0x0000000c0a087c11 */ /* 0x001fc8000f8018ff */
[----:B------:R-:W-:-:S06]  /*48c0*/  LEA.HI.X R9, R10, UR13, R5, 0x3, P0 ;  /* 0x0000000d0a097c11 */ /* 0x000fcc00080f1c05 */
[----:B------:R-:W2:Y:S01]  /*48d0*/  LDG.E.64 R8, desc[UR8][R8.64] ;  /* 0x0000000808087981 */ /* 0x000ea2000c1e1b00 */
[----:B------:R-:W-:Y:S02]  /*48e0*/  LOP3.LUT P3, RZ, R4, 0xff, RZ, 0xc0, !PT ;  /* 0x000000ff04ff7812 */ /* 0x000fe4000786c0ff */
[----:B------:R-:W-:-:S04]  /*48f0*/  IADD3 R10, P0, PT, R10, UR6, RZ ;  /* 0x000000060a0a7c10 */ /* 0x000fc8000ff1e0ff */
[----:B------:R-:W-:Y:S02]  /*4900*/  IADD3.X R11, PT, PT, R5, UR7, RZ, P0, !PT ;  /* 0x00000007050b7c10 */ /* 0x000fe400087fe4ff */
[----:B------:R-:W-:-:S04]  /*4910*/  ISETP.LT.U32.AND P0, PT, R10, R3, PT ;  /* 0x000000030a00720c */ /* 0x000fc80003f01070 */
[----:B------:R-:W-:-:S04]  /*4920*/  ISETP.LT.AND.EX P0, PT, R11, R2, PT, P0 ;  /* 0x000000020b00720c */ /* 0x000fc80003f01300 */
[----:B------:R-:W-:Y:S01]  /*4930*/  SEL R5, R10, R3, P0 ;  /* 0x000000030a057207 */ /* 0x000fe20000000000 */
[C-C-:B--2---:R-:W-:Y:S02]  /*4940*/  DSETP.GT.AND P2, PT, |R8|.reuse, R6.reuse, P3 ;  /* 0x000000060800722a */ /* 0x144fe40001f44200 */
[----:B------:R-:W-:Y:S01]  /*4950*/  DSETP.GT.AND P1, PT, |R8|, R6, PT ;  /* 0x000000060800722a */ /* 0x000fe20003f24200 */
[----:B------:R-:W-:-:S05]  /*4960*/  SEL R6, R11, R2, P0 ;  /* 0x000000020b067207 */ /* 0x000fca0000000000 */
[----:B------:R-:W-:-:S04]  /*4970*/  @!P3 SEL R4, RZ, 0x1, !P1 ;  /* 0x00000001ff04b807 */ /* 0x000fc80004800000 */
[----:B------:R-:W-:Y:S02]  /*4980*/  SEL R4, R4, 0x1, !P2 ;  /* 0x0000000104047807 */ /* 0x000fe40005000000 */
[----:B------:R-:W-:Y:S02]  /*4990*/  @!P2 SEL R5, R10, R3, !P3 ;  /* 0x000000030a05a207 */ /* 0x000fe40005800000 */
[----:B------:R-:W-:-:S03]  /*49a0*/  @!P2 SEL R6, R11, R2, !P3 ;  /* 0x000000020b06a207 */ /* 0x000fc60005800000 */
[----:B------:R-:W-:Y:S02]  /*49b0*/  IMAD.MOV.U32 R3, RZ, RZ, R5 ;  /* 0x000000ffff037224 */ /* 0x000fe400078e0005 */
[----:B------:R-:W-:-:S07]  /*49c0*/  IMAD.MOV.U32 R2, RZ, RZ, R6 ;  /* 0x000000ffff027224 */ /* 0x000fce00078e0006 */
.L_x_185:
[----:B------:R-:W-:Y:S05]  /*49d0*/  BSYNC.RECONVERGENT B1 ;  /* 0x0000000000017941 */ /* 0x000fea0003800200 */
.L_x_183:
        /* <DEDUP_REMOVED lines=24> */
.L_x_194:
[----:B------:R-:W-:Y:S05]  /*4b60*/  BSYNC.RECONVERGENT B1 ;  /* 0x0000000000017941 */ /* 0x000fea0003800200 */
.L_x_193:
        /* <DEDUP_REMOVED lines=23> */
.L_x_196:
[----:B------:R-:W-:Y:S05]  /*4ce0*/  BSYNC.RECONVERGENT B1 ;  /* 0x0000000000017941 */ /* 0x000fea0003800200 */
.L_x_195:
        /* <DEDUP_REMOVED lines=20> */
.L_x_198:
[----:B------:R-:W-:Y:S05]  /*4e30*/  BSYNC.RECONVERGENT B1 ;  /* 0x0000000000017941 */ /* 0x000fea0003800200 */
.L_x_197:
        /* <DEDUP_REMOVED lines=20> */
.L_x_200:
[----:B------:R-:W-:Y:S05]  /*4f80*/  BSYNC.RECONVERGENT B1 ;  /* 0x0000000000017941 */ /* 0x000fea0003800200 */
.L_x_199:
        /* <DEDUP_REMOVED lines=20> */
.L_x_202:
[----:B------:R-:W-:Y:S05]  /*50d0*/  BSYNC.RECONVERGENT B1 ;  /* 0x0000000000017941 */ /* 0x000fea0003800200 */
.L_x_201:
[----:B------:R-:W-:Y:S04]  /*50e0*/  BSSY.RECONVERGENT B1, `(.L_x_203) ;  /* 0x000000c000017945 */ /* 0x000fe80003800200 */
[----:B------:R-:W-:Y:S05]  /*50f0*/  @P1 BRA `(.L_x_204) ;  /* 0x0000000000281947 */ /* 0x000fea0003800000 */
[----:B--2---:R-:W2:Y:S01]  /*5100*/  S2R R7, SR_CgaCtaId ;  /* 0x0000000000077919 */ /* 0x004ea20000008800 */
[----:B----4-:R-:W-:Y:S02]  /*5110*/  MOV R6, 0x400 ;  /* 0x0000040000067802 */ /* 0x010fe40000000f00 */
[----:B0-----:R-:W-:-:S04]  /*5120*/  SHF.R.U32.HI R5, RZ, 0x1, R27 ;  /* 0x00000001ff057819 */ /* 0x001fc8000001161b */
[----:B------:R-:W-:Y:S02]  /*5130*/  LOP3.LUT R5, R5, 0x1f0, RZ, 0xc0, !PT ;  /* 0x000001f005057812 */ /* 0x000fe400078ec0ff */
[----:B--2---:R-:W-:Y:S01]  /*5140*/  LEA R6, R7, R6, 0x18 ;  /* 0x0000000607067211 */ /* 0x004fe200078ec0ff */
[----:B------:R-:W-:-:S04]  /*5150*/  IMAD.MOV.U32 R7, RZ, RZ, R2 ;  /* 0x000000ffff077224 */ /* 0x000fc800078e0002 */
[----:B------:R-:W-:Y:S02]  /*5160*/  IMAD.IADD R5, R5, 0x1, R6 ;  /* 0x0000000105057824 */ /* 0x000fe400078e0206 */
[----:B------:R-:W-:-:S03]  /*5170*/  IMAD.MOV.U32 R6, RZ, RZ, R3 ;  /* 0x000000ffff067224 */ /* 0x000fc600078e0003 */
[----:B------:R0:W-:Y:S04]  /*5180*/  STS.U8 [R5+0x8], R4 ;  /* 0x0000080405007388 */ /* 0x0001e80000000000 */
[----:B------:R0:W-:Y:S02]  /*5190*/  STS.64 [R5+0x10], R6 ;  /* 0x0000100605007388 */ /* 0x0001e40000000a00 */
.L_x_204:
[----:B------:R-:W-:Y:S05]  /*51a0*/  BSYNC.RECONVERGENT B1 ;  /* 0x0000000000017941 */ /* 0x000fea0003800200 */
.L_x_203:
        /* <DEDUP_REMOVED lines=10> */
[----:B------:R-:W3:Y:S04]  /*5250*/  LDS.64 R10, [UR6+0x30] ;  /* 0x00003006ff0a7984 */ /* 0x000ee80008000a00 */
[----:B------:R-:W3:Y:S04]  /*5260*/  LDS.U8 R16, [UR6+0x38] ;  /* 0x00003806ff107984 */ /* 0x000ee80008000000 */
[----:B0-2-4-:R-:W0:Y:S04]  /*5270*/  LDS.64 R6, [UR6+0x40] ;  /* 0x00004006ff067984 */ /* 0x015e280008000a00 */
[----:B------:R-:W2:Y:S01]  /*5280*/  LDS.U8 R17, [UR6+0x48] ;  /* 0x00004806ff117984 */ /* 0x000ea20008000000 */
[----:B-----5:R-:W-:-:S04]  /*5290*/  ISETP.NE.AND P2, PT, R12, RZ, PT ;  /* 0x000000ff0c00720c */ /* 0x020fc80003f45270 */
[----:B------:R-:W-:Y:S02]  /*52a0*/  @P4 SEL R12, R4, 0x1, !P2 ;  /* 0x00000001040c4807 */ /* 0x000fe40005000000 */
[-C--:B-1----:R-:W-:Y:S01]  /*52b0*/  ISETP.LT.U32.AND P0, PT, R8, R3.reuse, PT ;  /* 0x000000030800720c */ /* 0x082fe20003f01070 */
[----:B------:R-:W1:Y:S01]  /*52c0*/  LDS.64 R4, [UR6+0x50] ;  /* 0x00005006ff047984 */ /* 0x000e620008000a00 */
[----:B------:R-:W-:Y:S02]  /*52d0*/  LOP3.LUT P3, RZ, R12, 0xff, RZ, 0xc0, !PT ;  /* 0x000000ff0cff7812 */ /* 0x000fe4000786c0ff */
[----:B------:R-:W-:Y:S02]  /*52e0*/  ISETP.LT.AND.EX P0, PT, R9, R2, PT, P0 ;  /* 0x000000020900720c */ /* 0x000fe40003f01300 */
[----:B---3--:R-:W-:Y:S02]  /*52f0*/  ISETP.NE.AND P5, PT, R14, RZ, PT ;  /* 0x000000ff0e00720c */ /* 0x008fe40003fa5270 */
[----:B------:R-:W-:-:S02]  /*5300*/  @P2 SEL R3, R8, R3, P0 ;  /* 0x0000000308032207 */ /* 0x000fc40000000000 */
[C---:B------:R-:W-:Y:S02]  /*5310*/  @P2 SEL R2, R9.reuse, R2, P0 ;  /* 0x0000000209022207 */ /* 0x040fe40000000000 */
[----:B------:R-:W-:Y:S02]  /*5320*/  SEL R13, R8, R3, !P4 ;  /* 0x00000003080d7207 */ /* 0x000fe40006000000 */
[----:B------:R-:W-:Y:S02]  /*5330*/  SEL R9, R9, R2, !P4 ;  /* 0x0000000209097207 */ /* 0x000fe40006000000 */
[----:B------:R-:W-:Y:S01]  /*5340*/  ISETP.LT.U32.AND P0, PT, R10, R13, PT ;  /* 0x0000000d0a00720c */ /* 0x000fe20003f01070 */
[----:B------:R-:W-:Y:S01]  /*5350*/  LDS.64 R2, [UR6+0x60] ;  /* 0x00006006ff027984 */ /* 0x000fe20008000a00 */
[----:B------:R-:W-:Y:S02]  /*5360*/  @P3 SEL R14, R12, 0x1, !P5 ;  /* 0x000000010c0e3807 */ /* 0x000fe40006800000 */
[----:B------:R-:W-:Y:S01]  /*5370*/  ISETP.LT.AND.EX P0, PT, R11, R9, PT, P0 ;  /* 0x000000090b00720c */ /* 0x000fe20003f01300 */
[----:B------:R-:W3:Y:S01]  /*5380*/  LDS.U8 R12, [UR6+0x58] ;  /* 0x00005806ff0c7984 */ /* 0x000ee20008000000 */
[----:B------:R-:W-:-:S02]  /*5390*/  LOP3.LUT P2, RZ, R14, 0xff, RZ, 0xc0, !PT ;  /* 0x000000ff0eff7812 */ /* 0x000fc4000784c0ff */
[----:B------:R-:W-:Y:S02]  /*53a0*/  @P5 SEL R13, R10, R13, P0 ;  /* 0x0000000d0a0d5207 */ /* 0x000fe40000000000 */
[----:B------:R-:W-:Y:S02]  /*53b0*/  ISETP.NE.AND P4, PT, R16, RZ, PT ;  /* 0x000000ff1000720c */ /* 0x000fe40003f85270 */
[C---:B------:R-:W-:Y:S02]  /*53c0*/  @P5 SEL R9, R11.reuse, R9, P0 ;  /* 0x000000090b095207 */ /* 0x040fe40000000000 */
[----:B------:R-:W-:Y:S02]  /*53d0*/  SEL R13, R10, R13, !P3 ;  /* 0x0000000d0a0d7207 */ /* 0x000fe40005800000 */
[----:B------:R-:W-:Y:S01]  /*53e0*/  SEL R15, R11, R9, !P3 ;  /* 0x000000090b0f7207 */ /* 0x000fe20005800000 */
[----:B------:R-:W-:Y:S01]  /*53f0*/  LDS.U8 R10, [UR6+0x78] ;  /* 0x00007806ff0a7984 */ /* 0x000fe20008000000 */
[----:B0-----:R-:W-:-:S02]  /*5400*/  ISETP.LT.U32.AND P0, PT, R6, R13, PT ;  /* 0x0000000d0600720c */ /* 0x001fc40003f01070 */
[----:B------:R-:W-:Y:S01]  /*5410*/  @P2 SEL R16, R14, 0x1, !P4 ;  /* 0x000000010e102807 */ /* 0x000fe20006000000 */
[----:B------:R-:W-:Y:S01]  /*5420*/  LDS.64 R8, [UR6+0x70] ;  /* 0x00007006ff087984 */ /* 0x000fe20008000a00 */
[----:B------:R-:W-:Y:S02]  /*5430*/  ISETP.LT.AND.EX P0, PT, R7, R15, PT, P0 ;  /* 0x0000000f0700720c */ /* 0x000fe40003f01300 */
[----:B------:R-:W-:Y:S01]  /*5440*/  LOP3.LUT P5, RZ, R16, 0xff, RZ, 0xc0, !PT ;  /* 0x000000ff10ff7812 */ /* 0x000fe200078ac0ff */
[----:B------:R-:W0:Y:S01]  /*5450*/  LDS.U8 R14, [UR6+0x68] ;  /* 0x00006806ff0e7984 */ /* 0x000e220008000000 */
[----:B------:R-:W-:Y:S02]  /*5460*/  @P4 SEL R13, R6, R13, P0 ;  /* 0x0000000d060d4207 */ /* 0x000fe40000000000 */
[----:B--2---:R-:W-:Y:S02]  /*5470*/  ISETP.NE.AND P3, PT, R17, RZ, PT ;  /* 0x000000ff1100720c */ /* 0x004fe40003f65270 */
[----:B------:R-:W-:-:S02]  /*5480*/  @P4 SEL R15, R7, R15, P0 ;  /* 0x0000000f070f4207 */ /* 0x000fc40000000000 */
[----:B------:R-:W-:Y:S02]  /*5490*/  SEL R11, R6, R13, !P2 ;  /* 0x0000000d060b7207 */ /* 0x000fe40005000000 */
[----:B------:R-:W-:Y:S02]  /*54a0*/  SEL R13, R7, R15, !P2 ;  /* 0x0000000f070d7207 */ /* 0x000fe40005000000 */
[----:B-1----:R-:W-:Y:S01]  /*54b0*/  ISETP.LT.U32.AND P0, PT, R4, R11, PT ;  /* 0x0000000b0400720c */ /* 0x002fe20003f01070 */
[----:B------:R-:W1:Y:S01]  /*54c0*/  LDS.64 R6, [UR6+0x80] ;  /* 0x00008006ff067984 */ /* 0x000e620008000a00 */
[----:B------:R-:W-:Y:S02]  /*54d0*/  @P5 SEL R17, R16, 0x1, !P3 ;  /* 0x0000000110115807 */ /* 0x000fe40005800000 */
[----:B------:R-:W-:Y:S02]  /*54e0*/  ISETP.LT.AND.EX P0, PT, R5, R13, PT, P0 ;  /* 0x0000000d0500720c */ /* 0x000fe40003f01300 */
[----:B------:R-:W-:-:S02]  /*54f0*/  LOP3.LUT P4, RZ, R17, 0xff, RZ, 0xc0, !PT ;  /* 0x000000ff11ff7812 */ /* 0x000fc4000788c0ff */
[----:B------:R-:W-:Y:S02]  /*5500*/  @P3 SEL R11, R4, R11, P0 ;  /* 0x0000000b040b3207 */ /* 0x000fe40000000000 */
[----:B---3--:R-:W-:Y:S02]  /*5510*/  ISETP.NE.AND P2, PT, R12, RZ, PT ;  /* 0x000000ff0c00720c */ /* 0x008fe40003f45270 */
        /* <DEDUP_REMOVED lines=9> */
[----:B0-----:R-:W-:-:S02]  /*55b0*/  ISETP.NE.AND P3, PT, R14, RZ, PT ;  /* 0x000000ff0e00720c */ /* 0x001fc40003f65270 */
        /* <DEDUP_REMOVED lines=11> */
[----:B-1----:R-:W-:-:S04]  /*5670*/  ISETP.LT.U32.AND P0, PT, R6, R3, PT ;  /* 0x000000030600720c */ /* 0x002fc80003f01070 */
[C---:B------:R-:W-:Y:S02]  /*5680*/  ISETP.LT.AND.EX P0, PT, R7.reuse, R9, PT, P0 ;  /* 0x000000090700720c */ /* 0x040fe40003f01300 */
[----:B------:R-:W-:Y:S02]  /*5690*/  @P2 SEL R10, R14, 0x1, !P4 ;  /* 0x000000010e0a2807 */ /* 0x000fe40006000000 */
[----:B------:R-:W-:Y:S02]  /*56a0*/  @P4 SEL R3, R6, R3, P0 ;  /* 0x0000000306034207 */ /* 0x000fe40000000000 */
[----:B------:R-:W-:Y:S02]  /*56b0*/  @P4 SEL R9, R7, R9, P0 ;  /* 0x0000000907094207 */ /* 0x000fe40000000000 */
[----:B------:R-:W-:Y:S02]  /*56c0*/  PRMT R4, R10, 0x7610, R4 ;  /* 0x000076100a047816 */ /* 0x000fe40000000004 */
[----:B------:R-:W-:-:S02]  /*56d0*/  SEL R3, R6, R3, !P2 ;  /* 0x0000000306037207 */ /* 0x000fc40005000000 */
[----:B------:R-:W-:-:S07]  /*56e0*/  SEL R2, R7, R9, !P2 ;  /* 0x0000000907027207 */ /* 0x000fce0005000000 */
.L_x_160:
[----:B------:R-:W-:Y:S05]  /*56f0*/  BSYNC.RECONVERGENT B0 ;  /* 0x0000000000007941 */ /* 0x000fea0003800200 */
.L_x_136:
[----:B------:R-:W-:Y:S05]  /*5700*/  @P1 EXIT ;  /* 0x000000000000194d */ /* 0x000fea0003800000 */
[----:B------:R-:W5:Y:S01]  /*5710*/  LDC.64 R10, c[0x0][0x3b8] ;  /* 0x0000ee00ff0a7b82 */ /* 0x000f620000000a00 */
[----:B0-2---:R-:W-:Y:S02]  /*5720*/  PRMT R9, R4, 0x7610, R9 ;  /* 0x0000761004097816 */ /* 0x005fe40000000009 */
[----:B-1----:R-:W-:Y:S02]  /*5730*/  ISETP.NE.AND P1, PT, R0, RZ, PT ;  /* 0x000000ff0000720c */ /* 0x002fe40003f25270 */
[----:B------:R-:W-:-:S03]  /*5740*/  LOP3.LUT P2, RZ, R9, 0xff, RZ, 0xc0, !PT ;  /* 0x000000ff09ff7812 */ /* 0x000fc6000784c0ff */
[----:B---34-:R-:W0:Y:S08]  /*5750*/  LDC.64 R6, c[0x0][0x398] ;  /* 0x0000e600ff067b82 */ /* 0x018e300000000a00 */
[----:B------:R-:W-:Y:S02]  /*5760*/  @P1 SEL R9, R0, 0x1, !P2 ;  /* 0x0000000100091807 */ /* 0x000fe40005000000 */
[----:B-----5:R-:W-:-:S04]  /*5770*/  ISETP.LT.U32.AND P0, PT, R3, R10, PT ;  /* 0x0000000a0300720c */ /* 0x020fc80003f01070 */
[----:B------:R-:W-:-:S04]  /*5780*/  ISETP.LT.AND.EX P0, PT, R2, R11, PT, P0 ;  /* 0x0000000b0200720c */ /* 0x000fc80003f01300 */
[C---:B------:R-:W-:Y:S01]  /*5790*/  @P2 SEL R10, R3.reuse, R10, P0 ;  /* 0x0000000a030a2207 */ /* 0x040fe20000000000 */
[----:B0-----:R-:W-:Y:S01]  /*57a0*/  STG.E.U8 desc[UR8][R6.64], R9 ;  /* 0x0000000906007986 */ /* 0x001fe2000c101108 */
[C---:B------:R-:W-:Y:S02]  /*57b0*/  @P2 SEL R11, R2.reuse, R11, P0 ;  /* 0x0000000b020b2207 */ /* 0x040fe40000000000 */
[----:B------:R-:W-:Y:S02]  /*57c0*/  SEL R4, R3, R10, !P1 ;  /* 0x0000000a03047207 */ /* 0x000fe40004800000 */
[----:B------:R-:W-:-:S05]  /*57d0*/  SEL R5, R2, R11, !P1 ;  /* 0x0000000b02057207 */ /* 0x000fca0004800000 */
[----:B------:R-:W-:Y:S01]  /*57e0*/  STG.E.64 desc[UR8][R6.64+0x8], R4 ;  /* 0x0000080406007986 */ /* 0x000fe2000c101b08 */
[----:B------:R-:W-:Y:S05]  /*57f0*/  EXIT ;  /* 0x000000000000794d */ /* 0x000fea0003800000 */
.L_x_205:
        /* <DEDUP_REMOVED lines=16> */
.L_x_1171:


//--------------------- .text._ZN3cub18CUB_300001_SM_10006detail6reduce28DeviceReduceSingleTileKernelINS2_10policy_hubIN4cuda3std3__45tupleIJblEEEjN6thrust24THRUST_300001_SM_1000_NS8cuda_cub9__find_if7functorIS9_EEE10Policy1000EPS9_SI_iSF_S9_S9_NS7_10__identityEEEvT0_T1_T2_T3_T4_T6_ --------------------------
	.section	.text._ZN3cub18CUB_300001_SM_10006detail6reduce28DeviceReduceSingleTileKernelINS2_10policy_hubIN4cuda3std3__45tupleIJblEEEjN6thrust24THRUST_300001_SM_1000_NS8cuda_cub9__find_if7functorIS9_EEE10Policy1000EPS9_SI_iSF_S9_S9_NS7_10__identityEEEvT0_T1_T2_T3_T4_T6_,"ax",@progbits
	.align	128
        .global         _ZN3cub18CUB_300001_SM_10006detail6reduce28DeviceReduceSingleTileKernelINS2_10policy_hubIN4cuda3std3__45tupleIJblEEEjN6thrust24THRUST_300001_SM_1000_NS8cuda_cub9__find_if7functorIS9_EEE10Policy1000EPS9_SI_iSF_S9_S9_NS7_10__identityEEEvT0_T1_T2_T3_T4_T6_
        .type           _ZN3cub18CUB_300001_SM_10006detail6reduce28DeviceReduceSingleTileKernelINS2_10policy_hubIN4cuda3std3__45tupleIJblEEEjN6thrust24THRUST_300001_SM_1000_NS8cuda_cub9__find_if7functorIS9_EEE10Policy1000EPS9_SI_iSF_S9_S9_NS7_10__identityEEEvT0_T1_T2_T3_T4_T6_,@function
        .size           _ZN3cub18CUB_300001_SM_10006detail6reduce28DeviceReduceSingleTileKernelINS2_10policy_hubIN4cuda3std3__45tupleIJblEEEjN6thrust24THRUST_300001_SM_1000_NS8cuda_cub9__find_if7functorIS9_EEE10Policy1000EPS9_SI_iSF_S9_S9_NS7_10__identityEEEvT0_T1_T2_T3_T4_T6_,(.L_x_1172 - _ZN3cub18CUB_300001_SM_10006detail6reduce28DeviceReduceSingleTileKernelINS2_10policy_hubIN4cuda3std3__45tupleIJblEEEjN6thrust24THRUST_300001_SM_1000_NS8cuda_cub9__find_if7functorIS9_EEE10Policy1000EPS9_SI_iSF_S9_S9_NS7_10__identityEEEvT0_T1_T2_T3_T4_T6_)
        .other          _ZN3cub18CUB_300001_SM_10006detail6reduce28DeviceReduceSingleTileKernelINS2_10policy_hubIN4cuda3std3__45tupleIJblEEEjN6thrust24THRUST_300001_SM_1000_NS8cuda_cub9__find_if7functorIS9_EEE10Policy1000EPS9_SI_iSF_S9_S9_NS7_10__identityEEEvT0_T1_T2_T3_T4_T6_,@"STO_CUDA_ENTRY STV_DEFAULT"
_ZN3cub18CUB_300001_SM_10006detail6reduce28DeviceReduceSingleTileKernelINS2_10policy_hubIN4cuda3std3__45tupleIJblEEEjN6thrust24THRUST_300001_SM_1000_NS8cuda_cub9__find_if7functorIS9_EEE10Policy1000EPS9_SI_iSF_S9_S9_NS7_10__identityEEEvT0_T1_T2_T3_T4_T6_:
.text._ZN3cub18CUB_300001_SM_10006detail6reduce28DeviceReduceSingleTileKernelINS2_10policy_hubIN4cuda3std3__45tupleIJblEEEjN6thrust24THRUST_300001_SM_1000_NS8cuda_cub9__find_if7functorIS9_EEE10Policy1000EPS9_SI_iSF_S9_S9_NS7_10__identityEEEvT0_T1_T2_T3_T4_T6_:
        /* <DEDUP_REMOVED lines=14> */
.L_x_206:
        /* <DEDUP_REMOVED lines=15> */
.L_x_210:
[----:B------:R-:W-:Y:S05]  /*01d0*/  BSYNC.RECONVERGENT B1 ;  /* 0x0000000000017941 */ /* 0x000fea0003800200 */
.L_x_209:
        /* <DEDUP_REMOVED lines=18> */
.L_x_215:
        /* <DEDUP_REMOVED lines=19> */
.L_x_214:
[----:B------:R-:W-:Y:S05]  /*0430*/  BSYNC.RECONVERGENT B2 ;  /* 0x0000000000027941 */ /* 0x000fea0003800200 */
.L_x_213:
[----:B------:R-:W-:Y:S05]  /*0440*/  @!P1 BRA `(.L_x_212) ;  /* 0x0000000000c89947 */ /* 0x000fea0003800000 */
.L_x_216:
        /* <DEDUP_REMOVED lines=50> */
.L_x_212:
[----:B------:R-:W-:Y:S05]  /*0770*/  BSYNC.RECONVERGENT B1 ;  /* 0x0000000000017941 */ /* 0x000fea0003800200 */
.L_x_211:
        /* <DEDUP_REMOVED lines=26> */
.L_x_219:
[----:B------:R-:W-:Y:S05]  /*0920*/  BSYNC.RECONVERGENT B1 ;  /* 0x0000000000017941 */ /* 0x000fea0003800200 */
.L_x_218:
        /* <DEDUP_REMOVED lines=23> */
.L_x_221:
[----:B------:R-:W-:Y:S05]  /*0aa0*/  BSYNC.RECONVERGENT B1 ;  /* 0x0000000000017941 */ /* 0x000fea0003800200 */
.L_x_220:
        /* <DEDUP_REMOVED lines=20> */
.L_x_223:
[----:B------:R-:W-:Y:S05]  /*0bf0*/  BSYNC.RECONVERGENT B1 ;  /* 0x0000000000017941 */ /* 0x000fea0003800200 */
.L_x_222:
        /* <DEDUP_REMOVED lines=20> */
.L_x_225:
[----:B------:R-:W-:Y:S05]  /*0d40*/  BSYNC.RECONVERGENT B1 ;  /* 0x0000000000017941 */ /* 0x000fea0003800200 */
.L_x_224:
        /* <DEDUP_REMOVED lines=20> */
.L_x_227:
[----:B------:R-:W-:Y:S05]  /*0e90*/  BSYNC.RECONVERGENT B1 ;  /* 0x0000000000017941 */ /* 0x000fea0003800200 */
.L_x_226:
        /* <DEDUP_REMOVED lines=10> */
.L_x_229:
[----:B------:R-:W-:Y:S05]  /*0f40*/  BSYNC.RECONVERGENT B1 ;  /* 0x0000000000017941 */ /* 0x000fea0003800200 */
.L_x_228:
        /* <DEDUP_REMOVED lines=85> */
.L_x_217:
        /* <DEDUP_REMOVED lines=36> */
.L_x_232:
[----:B------:R-:W-:Y:S05]  /*16e0*/  BSYNC.RECONVERGENT B1 ;  /* 0x0000000000017941 */ /* 0x000fea0003800200 */
.L_x_231:
        /* <DEDUP_REMOVED lines=21> */
.L_x_234:
[----:B------:R-:W-:Y:S05]  /*1840*/  BSYNC.RECONVERGENT B1 ;  /* 0x0000000000017941 */ /* 0x000fea0003800200 */
.L_x_233:
        /* <DEDUP_REMOVED lines=20> */
.L_x_236:
[----:B------:R-:W-:Y:S05]  /*1990*/  BSYNC.RECONVERGENT B1 ;  /* 0x0000000000017941 */ /* 0x000fea0003800200 */
.L_x_235:
        /* <DEDUP_REMOVED lines=20> */
.L_x_238:
[----:B------:R-:W-:Y:S05]  /*1ae0*/  BSYNC.RECONVERGENT B1 ;  /* 0x0000000000017941 */ /* 0x000fea0003800200 */
.L_x_237:
        /* <DEDUP_REMOVED lines=20> */
.L_x_240:
[----:B------:R-:W-:Y:S05]  /*1c30*/  BSYNC.RECONVERGENT B1 ;  /* 0x0000000000017941 */ /* 0x000fea0003800200 */
.L_x_239:
        /* <DEDUP_REMOVED lines=10> */
.L_x_242:
[----:B------:R-:W-:Y:S05]  /*1ce0*/  BSYNC.RECONVERGENT B1 ;  /* 0x0000000000017941 */ /* 0x000fea0003800200 */
.L_x_241:
        /* <DEDUP_REMOVED lines=26> */
.L_x_243:
        /* <DEDUP_REMOVED lines=16> */
.L_x_244:
        /* <DEDUP_REMOVED lines=16> */
.L_x_245:
        /* <DEDUP_REMOVED lines=16> */
.L_x_246:
        /* <DEDUP_REMOVED lines=16> */
.L_x_247:
        /* <DEDUP_REMOVED lines=16> */
.L_x_248:
        /* <DEDUP_REMOVED lines=17> */
.L_x_208:
        /* <DEDUP_REMOVED lines=47> */
.L_x_251:
        /* <DEDUP_REMOVED lines=54> */
.L_x_249:
        /* <DEDUP_REMOVED lines=20> */
.L_x_255:
        /* <DEDUP_REMOVED lines=18> */
.L_x_254:
[----:B------:R-:W-:Y:S05]  /*2d50*/  BSYNC.RECONVERGENT B2 ;  /* 0x0000000000027941 */ /* 0x000fea0003800200 */
.L_x_253:
        /* <DEDUP_REMOVED lines=10> */
.L_x_256:
        /* <DEDUP_REMOVED lines=55> */
.L_x_252:
[----:B------:R-:W-:Y:S05]  /*3170*/  BSYNC.RECONVERGENT B1 ;  /* 0x0000000000017941 */ /* 0x000fea0003800200 */
.L_x_250:
        /* <DEDUP_REMOVED lines=24> */
.L_x_258:
[----:B------:R-:W-:Y:S05]  /*3300*/  BSYNC.RECONVERGENT B1 ;  /* 0x0000000000017941 */ /* 0x000fea0003800200 */
.L_x_257:
        /* <DEDUP_REMOVED lines=23> */
.L_x_260:
[----:B------:R-:W-:Y:S05]  /*3480*/  BSYNC.RECONVERGENT B1 ;  /* 0x0000000000017941 */ /* 0x000fea0003800200 */
.L_x_259:
        /* <DEDUP_REMOVED lines=20> */
.L_x_262:
[----:B------:R-:W-:Y:S05]  /*35d0*/  BSYNC.RECONVERGENT B1 ;  /* 0x0000000000017941 */ /* 0x000fea0003800200 */
.L_x_261:
        /* <DEDUP_REMOVED lines=20> */
.L_x_264:
[----:B------:R-:W-:Y:S05]  /*3720*/  BSYNC.RECONVERGENT B1 ;  /* 0x0000000000017941 */ /* 0x000fea0003800200 */
.L_x_263:
        /* <DEDUP_REMOVED lines=20> */
.L_x_266:
[----:B------:R-:W-:Y:S05]  /*3870*/  BSYNC.RECONVERGENT B1 ;  /* 0x0000000000017941 */ /* 0x000fea0003800200 */
.L_x_265:
        /* <DEDUP_REMOVED lines=10> */
.L_x_268:
[----:B------:R-:W-:Y:S05]  /*3920*/  BSYNC.RECONVERGENT B1 ;  /* 0x0000000000017941 */ /* 0x000fea0003800200 */
.L_x_267:
        /* <DEDUP_REMOVED lines=84> */
.L_x_230:
[----:B------:R-:W-:Y:S05]  /*3e70*/  BSYNC.RECONVERGENT B0 ;  /* 0x0000000000007941 */ /* 0x000fea0003800200 */
.L_x_207:
        /* <DEDUP_REMOVED lines=16> */
.L_x_269:
        /* <DEDUP_REMOVED lines=16> */
.L_x_1172:


//--------------------- .text._ZN3cub18CUB_300001_SM_10006detail6reduce18DeviceReduceKernelINS2_10policy_hubIN4cuda3std3__45tupleIJblEEEjN6thrust24THRUST_300001_SM_1000_NS8cuda_cub9__find_if7functorIS9_EEE10Policy1000ENSB_12zip_iteratorINS8_IJNSD_26transform_input_iterator_tIbNSB_10device_ptrIdEE17nonZeroComparatorEENSB_17counting_iteratorIlNSB_11use_defaultESP_SP_EEEEEEEjSF_S9_NS7_10__identityEEEvT0_PT3_T1_NS0_13GridEvenShareISX_EET2_T4_ --------------------------
	.section	.text._ZN3cub18CUB_300001_SM_10006detail6reduce18DeviceReduceKernelINS2_10policy_hubIN4cuda3std3__45tupleIJblEEEjN6thrust24THRUST_300001_SM_1000_NS8cuda_cub9__find_if7functorIS9_EEE10Policy1000ENSB_12zip_iteratorINS8_IJNSD_26transform_input_iterator_tIbNSB_10device_ptrIdEE17nonZeroComparatorEENSB_17counting_iteratorIlNSB_11use_defaultESP_SP_EEEEEEEjSF_S9_NS7_10__identityEEEvT0_PT3_T1_NS0_13GridEvenShareISX_EET2_T4_,"ax",@progbits
	.align	128
        .global         _ZN3cub18CUB_300001_SM_10006detail6reduce18DeviceReduceKernelINS2_10policy_hubIN4cuda3std3__45tupleIJblEEEjN6thrust24THRUST_300001_SM_1000_NS8cuda_cub9__find_if7functorIS9_EEE10Policy1000ENSB_12zip_iteratorINS8_IJNSD_26transform_input_iterator_tIbNSB_10device_ptrIdEE17nonZeroComparatorEENSB_17counting_iteratorIlNSB_11use_defaultESP_SP_EEEEEEEjSF_S9_NS7_10__identityEEEvT0_PT3_T1_NS0_13GridEvenShareISX_EET2_T4_
        .type           _ZN3cub18CUB_300001_SM_10006detail6reduce18DeviceReduceKernelINS2_10policy_hubIN4cuda3std3__45tupleIJblEEEjN6thrust24THRUST_300001_SM_1000_NS8cuda_cub9__find_if7functorIS9_EEE10Policy1000ENSB_12zip_iteratorINS8_IJNSD_26transform_input_iterator_tIbNSB_10device_ptrIdEE17nonZeroComparatorEENSB_17counting_iteratorIlNSB_11use_defaultESP_SP_EEEEEEEjSF_S9_NS7_10__identityEEEvT0_PT3_T1_NS0_13GridEvenShareISX_EET2_T4_,@function
        .size           _ZN3cub18CUB_300001_SM_10006detail6reduce18DeviceReduceKernelINS2_10policy_hubIN4cuda3std3__45tupleIJblEEEjN6thrust24THRUST_300001_SM_1000_NS8cuda_cub9__find_if7functorIS9_EEE10Policy1000ENSB_12zip_iteratorINS8_IJNSD_26transform_input_iterator_tIbNSB_10device_ptrIdEE17nonZeroComparatorEENSB_17counting_iteratorIlNSB_11use_defaultESP_SP_EEEEEEEjSF_S9_NS7_10__identityEEEvT0_PT3_T1_NS0_13GridEvenShareISX_EET2_T4_,(.L_x_1173 - _ZN3cub18CUB_300001_SM_10006detail6reduce18DeviceReduceKernelINS2_10policy_hubIN4cuda3std3__45tupleIJblEEEjN6thrust24THRUST_300001_SM_1000_NS8cuda_cub9__find_if7functorIS9_EEE10Policy1000ENSB_12zip_iteratorINS8_IJNSD_26transform_input_iterator_tIbNSB_10device_ptrIdEE17nonZeroComparatorEENSB_17counting_iteratorIlNSB_11use_defaultESP_SP_EEEEEEEjSF_S9_NS7_10__identityEEEvT0_PT3_T1_NS0_13GridEvenShareISX_EET2_T4_)
        .other          _ZN3cub18CUB_300001_SM_10006detail6reduce18DeviceReduceKernelINS2_10policy_hubIN4cuda3std3__45tupleIJblEEEjN6thrust24THRUST_300001_SM_1000_NS8cuda_cub9__find_if7functorIS9_EEE10Policy1000ENSB_12zip_iteratorINS8_IJNSD_26transform_input_iterator_tIbNSB_10device_ptrIdEE17nonZeroComparatorEENSB_17counting_iteratorIlNSB_11use_defaultESP_SP_EEEEEEEjSF_S9_NS7_10__identityEEEvT0_PT3_T1_NS0_13GridEvenShareISX_EET2_T4_,@"STO_CUDA_ENTRY STV_DEFAULT"
_ZN3cub18CUB_300001_SM_10006detail6reduce18DeviceReduceKernelINS2_10policy_hubIN4cuda3std3__45tupleIJblEEEjN6thrust24THRUST_300001_SM_1000_NS8cuda_cub9__find_if7functorIS9_EEE10Policy1000ENSB_12zip_iteratorINS8_IJNSD_26transform_input_iterator_tIbNSB_10device_ptrIdEE17nonZeroComparatorEENSB_17counting_iteratorIlNSB_11use_defaultESP_SP_EEEEEEEjSF_S9_NS7_10__identityEEEvT0_PT3_T1_NS0_13GridEvenShareISX_EET2_T4_:
.text._ZN3cub18CUB_300001_SM_10006detail6reduce18DeviceReduceKernelINS2_10policy_hubIN4cuda3std3__45tupleIJblEEEjN6thrust24THRUST_300001_SM_1000_NS8cuda_cub9__find_if7functorIS9_EEE10Policy1000ENSB_12zip_iteratorINS8_IJNSD_26transform_input_iterator_tIbNSB_10device_ptrIdEE17nonZeroComparatorEENSB_17counting_iteratorIlNSB_11use_defaultESP_SP_EEEEEEEjSF_S9_NS7_10__identityEEEvT0_PT3_T1_NS0_13GridEvenShareISX_EET2_T4_:
[----:B------:R-:W-:Y:S01]  /*0000*/  LDC R1, c[0x0][0x37c] ;  /* 0x0000df00ff017b82 */ /* 0x000fe20000000800 */
[----:B------:R-:W0:Y:S01]  /*0010*/  S2R R0, SR_CTAID.X ;  /* 0x0000000000007919 */ /* 0x000e220000002500 */
[----:B------:R-:W1:Y:S01]  /*0020*/  LDCU.64 UR4, c[0x0][0x3b8] ;  /* 0x00007700ff0477ac */ /* 0x000e620008000a00 */
[----:B------:R-:W-:Y:S01]  /*0030*/  BSSY.RECONVERGENT B0, `(.L_x_270) ;  /* 0x0000590000007945 */ /* 0x000fe20003800200 */
[----:B------:R-:W2:Y:S01]  /*0040*/  LDCU.64 UR10, c[0x0][0x358] ;  /* 0x00006b00ff0a77ac */ /* 0x000ea20008000a00 */
[----:B-1----:R-:W-:Y:S01]  /*0050*/  IMAD.U32 R11, RZ, RZ, UR4 ;  /* 0x00000004ff0b7e24 */ /* 0x002fe2000f8e00ff */
[----:B------:R-:W-:Y:S01]  /*0060*/  USHF.L.U32 UR4, UR5, 0xa, URZ ;  /* 0x0000000a05047899 */ /* 0x000fe200080006ff */
[----:B0-----:R-:W-:-:S04]  /*0070*/  IMAD.SHL.U32 R2, R0, 0x400, RZ ;  /* 0x0000040000027824 */ /* 0x001fc800078e00ff */
[----:B------:R-:W-:-:S05]  /*0080*/  IMAD.IADD R3, R11, 0x1, -R2 ;  /* 0x000000010b037824 */ /* 0x000fca00078e0a02 */
[----:B------:R-:W-:-:S13]  /*0090*/  ISETP.GT.U32.AND P0, PT, R3, 0x3ff, PT ;  /* 0x000003ff0300780c */ /* 0x000fda0003f04070 */
[----:B--2---:R-:W-:Y:S05]  /*00a0*/  @P0 BRA `(.L_x_271) ;  /* 0x0000003000240947 */ /* 0x004fea0003800000 */
[----:B------:R-:W0:Y:S01]  /*00b0*/  S2R R4, SR_TID.X ;  /* 0x0000000000047919 */ /* 0x000e220000002100 */
[----:B------:R-:W-:Y:S01]  /*00c0*/  CS2R R24, SRZ ;  /* 0x0000000000187805 */ /* 0x000fe2000001ff00 */
[----:B------:R-:W1:Y:S01]  /*00d0*/  LDCU.64 UR6, c[0x3][URZ] ;  /* 0x00c00000ff0677ac */ /* 0x000e620008000a00 */
[----:B------:R-:W2:Y:S01]  /*00e0*/  LDCU.64 UR4, c[0x0][0x390] ;  /* 0x00007200ff0477ac */ /* 0x000ea20008000a00 */
[----:B0-----:R-:W-:-:S13]  /*00f0*/  ISETP.GE.U32.AND P1, PT, R4, R3, PT ;  /* 0x000000030400720c */ /* 0x001fda0003f26070 */
[----:B------:R-:W0:Y:S01]  /*0100*/  @!P1 LDC.64 R6, c[0x0][0x380] ;  /* 0x0000e000ff069b82 */ /* 0x000e220000000a00 */
[----:B------:R-:W-:-:S07]  /*0110*/  @!P1 IMAD.IADD R13, R2, 0x1, R4 ;  /* 0x00000001020d9824 */ /* 0x000fce00078e0204 */
[----:B------:R-:W3:Y:S08]  /*0120*/  @!P1 LDC.64 R8, c[0x3][RZ] ;  /* 0x00c00000ff089b82 */ /* 0x000ef00000000a00 */
[----:B------:R-:W4:Y:S01]  /*0130*/  @!P1 LDC.64 R14, c[0x0][0x390] ;  /* 0x0000e400ff0e9b82 */ /* 0x000f220000000a00 */
[----:B0-----:R-:W-:-:S06]  /*0140*/  @!P1 IMAD.WIDE.U32 R6, R13, 0x8, R6 ;  /* 0x000000080d069825 */ /* 0x001fcc00078e0006 */
[----:B------:R-:W3:Y:S01]  /*0150*/  @!P1 LDG.E.64 R6, desc[UR10][R6.64] ;  /* 0x0000000a06069981 */ /* 0x000ee2000c1e1b00 */
[----:B------:R-:W-:Y:S01]  /*0160*/  IMAD.MOV.U32 R5, RZ, RZ, R4 ;  /* 0x000000ffff057224 */ /* 0x000fe200078e0004 */
[----:B------:R-:W-:Y:S01]  /*0170*/  PRMT R22, RZ, 0x7610, R22 ;  /* 0x00007610ff167816 */ /* 0x000fe20000000016 */
[----:B------:R-:W-:Y:S01]  /*0180*/  @!P1 VIADD R5, R4, 0x100 ;  /* 0x0000010004059836 */ /* 0x000fe20000000000 */
[----:B------:R-:W-:Y:S04]  /*0190*/  BSSY.RECONVERGENT B1, `(.L_x_272) ;  /* 0x0000129000017945 */ /* 0x000fe80003800200 */
[----:B------:R-:W-:Y:S02]  /*01a0*/  ISETP.GE.U32.AND P2, PT, R5, R3, PT ;  /* 0x000000030500720c */ /* 0x000fe40003f46070 */
[----:B----4-:R-:W-:-:S05]  /*01b0*/  @!P1 IADD3 R24, P3, PT, R13, R14, RZ ;  /* 0x0000000e0d189210 */ /* 0x010fca0007f7e0ff */
[----:B------:R-:W-:Y:S01]  /*01c0*/  @!P1 IMAD.X R25, RZ, RZ, R15, P3 ;  /* 0x000000ffff199224 */ /* 0x000fe200018e060f */
[----:B---3--:R-:W-:-:S06]  /*01d0*/  @!P1 DSETP.GT.AND P0, PT, |R6|, R8, PT ;  /* 0x000000080600922a */ /* 0x008fcc0003f04200 */
[----:B------:R-:W-:-:S04]  /*01e0*/  @!P1 SEL R6, RZ, 0x1, !P0 ;  /* 0x00000001ff069807 */ /* 0x000fc80004000000 */
[----:B------:R-:W-:Y:S01]  /*01f0*/  @!P1 PRMT R22, R6, 0x7610, R22 ;  /* 0x0000761006169816 */ /* 0x000fe20000000016 */
[----:B-12---:R-:W-:Y:S06]  /*0200*/  @P2 BRA `(.L_x_273) ;  /* 0x0000001000842947 */ /* 0x006fec0003800000 */
        /* <DEDUP_REMOVED lines=8> */
[----:B------:R-:W0:Y:S01]  /*0290*/  LDC.64 R12, c[0x0][0x380] ;  /* 0x0000e000ff0c7b82 */ /* 0x000e220000000a00 */
[----:B------:R-:W-:Y:S01]  /*02a0*/  LOP3.LUT R20, R8, 0x1fffff8, RZ, 0xc0, !PT ;  /* 0x01fffff808147812 */ /* 0x000fe200078ec0ff */
[----:B------:R-:W-:Y:S01]  /*02b0*/  BSSY.RECONVERGENT B3, `(.L_x_276) ;  /* 0x0000089000037945 */ /* 0x000fe20003800200 */
[----:B------:R-:W-:Y:S02]  /*02c0*/  VIADD R11, R5, 0x400 ;  /* 0x00000400050b7836 */ /* 0x000fe40000000000 */
[----:B------:R-:W-:Y:S02]  /*02d0*/  IMAD.IADD R10, R2, 0x1, R5 ;  /* 0x00000001020a7824 */ /* 0x000fe400078e0205 */
[----:B------:R-:W-:-:S07]  /*02e0*/  IMAD.MOV R20, RZ, RZ, -R20 ;  /* 0x000000ffff147224 */ /* 0x000fce00078e0a14 */
.L_x_277:
[----:B0-----:R-:W-:-:S06]  /*02f0*/  IMAD.WIDE.U32 R18, R10, 0x8, R12 ;  /* 0x000000080a127825 */ /* 0x001fcc00078e000c */
[----:B------:R-:W2:Y:S01]  /*0300*/  LDG.E.64 R18, desc[UR10][R18.64] ;  /* 0x0000000a12127981 */ /* 0x000ea2000c1e1b00 */
[----:B------:R-:W-:-:S04]  /*0310*/  VIADD R27, R10, 0x100 ;  /* 0x000001000a1b7836 */ /* 0x000fc80000000000 */
[----:B------:R-:W-:-:S06]  /*0320*/  IMAD.WIDE.U32 R14, R27, 0x8, R12 ;  /* 0x000000081b0e7825 */ /* 0x000fcc00078e000c */
[----:B------:R-:W3:Y:S01]  /*0330*/  LDG.E.64 R14, desc[UR10][R14.64] ;  /* 0x0000000a0e0e7981 */ /* 0x000ee2000c1e1b00 */
[----:B------:R-:W-:Y:S01]  /*0340*/  VIADD R5, R10, 0x200 ;  /* 0x000002000a057836 */ /* 0x000fe20000000000 */
[----:B------:R-:W-:-:S03]  /*0350*/  LOP3.LUT P2, RZ, R22, 0xff, RZ, 0xc0, !PT ;  /* 0x000000ff16ff7812 */ /* 0x000fc6000784c0ff */
[----:B------:R-:W-:-:S06]  /*0360*/  IMAD.WIDE.U32 R16, R5, 0x8, R12 ;  /* 0x0000000805107825 */ /* 0x000fcc00078e000c */
[----:B------:R-:W4:Y:S01]  /*0370*/  LDG.E.64 R16, desc[UR10][R16.64] ;  /* 0x0000000a10107981 */ /* 0x000f22000c1e1b00 */
[C---:B------:R-:W-:Y:S01]  /*0380*/  IADD3 R23, P1, PT, R10.reuse, UR4, RZ ;  /* 0x000000040a177c10 */ /* 0x040fe2000ff3e0ff */
[----:B------:R-:W-:-:S03]  /*0390*/  VIADD R21, R10, 0x300 ;  /* 0x000003000a157836 */ /* 0x000fc60000000000 */
[----:B------:R-:W-:Y:S01]  /*03a0*/  ISETP.LT.U32.AND P0, PT, R23, R24, PT ;  /* 0x000000181700720c */ /* 0x000fe20003f01070 */
[----:B------:R-:W-:-:S05]  /*03b0*/  IMAD.X R6, RZ, RZ, UR5, P1 ;  /* 0x00000005ff067e24 */ /* 0x000fca00088e06ff */
[----:B------:R-:W-:-:S04]  /*03c0*/  ISETP.LT.AND.EX P0, PT, R6, R25, PT, P0 ;  /* 0x000000190600720c */ /* 0x000fc80003f01300 */
[----:B------:R-:W-:Y:S01]  /*03d0*/  SEL R26, R23, R24, P0 ;  /* 0x00000018171a7207 */ /* 0x000fe20000000000 */
[C---:B--2---:R-:W-:Y:S02]  /*03e0*/  DSETP.GT.AND P3, PT, |R18|.reuse, UR6, P2 ;  /* 0x0000000612007e2a */ /* 0x044fe40009764200 */
[----:B------:R-:W-:Y:S01]  /*03f0*/  DSETP.GT.AND P1, PT, |R18|, UR6, PT ;  /* 0x0000000612007e2a */ /* 0x000fe2000bf24200 */
[----:B------:R-:W-:-:S06]  /*0400*/  IMAD.WIDE.U32 R18, R21, 0x8, R12 ;  /* 0x0000000815127825 */ /* 0x000fcc00078e000c */
[----:B------:R-:W2:Y:S01]  /*0410*/  LDG.E.64 R18, desc[UR10][R18.64] ;  /* 0x0000000a12127981 */ /* 0x000ea2000c1e1b00 */
[----:B------:R-:W-:-:S04]  /*0420*/  @!P2 SEL R22, RZ, 0x1, !P1 ;  /* 0x00000001ff16a807 */ /* 0x000fc80004800000 */
[----:B------:R-:W-:Y:S02]  /*0430*/  @!P3 SEL R26, R23, R24, !P2 ;  /* 0x00000018171ab207 */ /* 0x000fe40005000000 */
[----:B------:R-:W-:-:S04]  /*0440*/  SEL R22, R22, 0x1, !P3 ;  /* 0x0000000116167807 */ /* 0x000fc80005800000 */
[----:B------:R-:W-:Y:S02]  /*0450*/  LOP3.LUT P1, RZ, R22, 0xff, RZ, 0xc0, !PT ;  /* 0x000000ff16ff7812 */ /* 0x000fe4000782c0ff */
[CC--:B------:R-:W-:Y:S02]  /*0460*/  SEL R23, R6.reuse, R25.reuse, P0 ;  /* 0x0000001906177207 */ /* 0x0c0fe40000000000 */
[----:B------:R-:W-:Y:S02]  /*0470*/  @!P3 SEL R23, R6, R25, !P2 ;  /* 0x000000190617b207 */ /* 0x000fe40005000000 */
[----:B------:R-:W-:Y:S01]  /*0480*/  IADD3 R27, P2, PT, R27, UR4, RZ ;  /* 0x000000041b1b7c10 */ /* 0x000fe2000ff5e0ff */
[----:B------:R-:W-:-:S04]  /*0490*/  VIADD R6, R10, 0x400 ;  /* 0x000004000a067836 */ /* 0x000fc80000000000 */
[----:B------:R-:W-:Y:S02]  /*04a0*/  IMAD.X R24, RZ, RZ, UR5, P2 ;  /* 0x00000005ff187e24 */ /* 0x000fe400090e06ff */
[C---:B---3--:R-:W-:Y:S02]  /*04b0*/  DSETP.GT.AND P3, PT, |R14|.reuse, UR6, P1 ;  /* 0x000000060e007e2a */ /* 0x048fe40008f64200 */
[----:B------:R-:W-:Y:S01]  /*04c0*/  DSETP.GT.AND P2, PT, |R14|, UR6, PT ;  /* 0x000000060e007e2a */ /* 0x000fe2000bf44200 */
[----:B------:R-:W-:-:S06]  /*04d0*/  IMAD.WIDE.U32 R14, R6, 0x8, R12 ;  /* 0x00000008060e7825 */ /* 0x000fcc00078e000c */
[----:B------:R-:W3:Y:S01]  /*04e0*/  LDG.E.64 R14, desc[UR10][R14.64] ;  /* 0x0000000a0e0e7981 */ /* 0x000ee2000c1e1b00 */
[----:B------:R-:W-:Y:S02]  /*04f0*/  ISETP.LT.U32.AND P0, PT, R27, R26, PT ;  /* 0x0000001a1b00720c */ /* 0x000fe40003f01070 */
[----:B------:R-:W-:Y:S02]  /*0500*/  @!P1 SEL R22, RZ, 0x1, !P2 ;  /* 0x00000001ff169807 */ /* 0x000fe40005000000 */
[----:B------:R-:W-:-:S04]  /*0510*/  ISETP.LT.AND.EX P0, PT, R24, R23, PT, P0 ;  /* 0x000000171800720c */ /* 0x000fc80003f01300 */
[CC--:B------:R-:W-:Y:S02]  /*0520*/  SEL R25, R27.reuse, R26.reuse, P0 ;  /* 0x0000001a1b197207 */ /* 0x0c0fe40000000000 */
[----:B------:R-:W-:Y:S02]  /*0530*/  @!P3 SEL R25, R27, R26, !P1 ;  /* 0x0000001a1b19b207 */ /* 0x000fe40004800000 */
[----:B------:R-:W-:-:S04]  /*0540*/  SEL R26, R22, 0x1, !P3 ;  /* 0x00000001161a7807 */ /* 0x000fc80005800000 */
[----:B------:R-:W-:Y:S02]  /*0550*/  LOP3.LUT P2, RZ, R26, 0xff, RZ, 0xc0, !PT ;  /* 0x000000ff1aff7812 */ /* 0x000fe4000784c0ff */
[-C--:B------:R-:W-:Y:S02]  /*0560*/  SEL R22, R24, R23.reuse, P0 ;  /* 0x0000001718167207 */ /* 0x080fe40000000000 */
[----:B------:R-:W-:Y:S01]  /*0570*/  IADD3 R28, P0, PT, R5, UR4, RZ ;  /* 0x00000004051c7c10 */ /* 0x000fe2000ff1e0ff */
[----:B------:R-:W-:Y:S01]  /*0580*/  VIADD R5, R10, 0x500 ;  /* 0x000005000a057836 */ /* 0x000fe20000000000 */
[----:B------:R-:W-:Y:S01]  /*0590*/  @!P3 SEL R22, R24, R23, !P1 ;  /* 0x000000171816b207 */ /* 0x000fe20004800000 */
[----:B----4-:R-:W-:-:S06]  /*05a0*/  DSETP.GT.AND P1, PT, |R16|, UR6, PT ;  /* 0x0000000610007e2a */ /* 0x010fcc000bf24200 */
[----:B------:R-:W-:Y:S01]  /*05b0*/  DSETP.GT.AND P3, PT, |R16|, UR6, P2 ;  /* 0x0000000610007e2a */ /* 0x000fe20009764200 */
[----:B------:R-:W-:Y:S01]  /*05c0*/  IMAD.WIDE.U32 R16, R5, 0x8, R12 ;  /* 0x0000000805107825 */ /* 0x000fe200078e000c */
[----:B------:R-:W-:-:S03]  /*05d0*/  @!P2 SEL R26, RZ, 0x1, !P1 ;  /* 0x00000001ff1aa807 */ /* 0x000fc60004800000 */
[----:B------:R-:W-:Y:S01]  /*05e0*/  IMAD.X R27, RZ, RZ, UR5, P0 ;  /* 0x00000005ff1b7e24 */ /* 0x000fe200080e06ff */
[-C--:B------:R-:W-:Y:S01]  /*05f0*/  ISETP.LT.U32.AND P0, PT, R28, R25.reuse, PT ;  /* 0x000000191c00720c */ /* 0x080fe20003f01070 */
[----:B------:R-:W4:Y:S01]  /*0600*/  LDG.E.64 R16, desc[UR10][R16.64] ;  /* 0x0000000a10107981 */ /* 0x000f22000c1e1b00 */
[----:B------:R-:W-:Y:S02]  /*0610*/  SEL R23, R26, 0x1, !P3 ;  /* 0x000000011a177807 */ /* 0x000fe40005800000 */
[----:B------:R-:W-:Y:S02]  /*0620*/  ISETP.LT.AND.EX P0, PT, R27, R22, PT, P0 ;  /* 0x000000161b00720c */ /* 0x000fe40003f01300 */
[----:B------:R-:W-:Y:S02]  /*0630*/  LOP3.LUT P1, RZ, R23, 0xff, RZ, 0xc0, !PT ;  /* 0x000000ff17ff7812 */ /* 0x000fe4000782c0ff */
[CC--:B------:R-:W-:Y:S02]  /*0640*/  SEL R24, R28.reuse, R25.reuse, P0 ;  /* 0x000000191c187207 */ /* 0x0c0fe40000000000 */
[----:B------:R-:W-:-:S02]  /*0650*/  @!P3 SEL R24, R28, R25, !P2 ;  /* 0x000000191c18b207 */ /* 0x000fc40005000000 */
[CC--:B------:R-:W-:Y:S02]  /*0660*/  SEL R25, R27.reuse, R22.reuse, P0 ;  /* 0x000000161b197207 */ /* 0x0c0fe40000000000 */
[----:B------:R-:W-:Y:S02]  /*0670*/  @!P3 SEL R25, R27, R22, !P2 ;  /* 0x000000161b19b207 */ /* 0x000fe40005000000 */
[----:B------:R-:W-:Y:S01]  /*0680*/  IADD3 R27, P2, PT, R21, UR4, RZ ;  /* 0x00000004151b7c10 */ /* 0x000fe2000ff5e0ff */
[----:B------:R-:W-:-:S04]  /*0690*/  VIADD R21, R10, 0x600 ;  /* 0x000006000a157836 */ /* 0x000fc80000000000 */
[----:B------:R-:W-:Y:S01]  /*06a0*/  IMAD.X R26, RZ, RZ, UR5, P2 ;  /* 0x00000005ff1a7e24 */ /* 0x000fe200090e06ff */
[----:B------:R-:W-:-:S04]  /*06b0*/  ISETP.LT.U32.AND P0, PT, R27, R24, PT ;  /* 0x000000181b00720c */ /* 0x000fc80003f01070 */
[----:B------:R-:W-:-:S04]  /*06c0*/  ISETP.LT.AND.EX P0, PT, R26, R25, PT, P0 ;  /* 0x000000191a00720c */ /* 0x000fc80003f01300 */
[----:B------:R-:W-:Y:S01]  /*06d0*/  SEL R22, R27, R24, P0 ;  /* 0x000000181b167207 */ /* 0x000fe20000000000 */
[C---:B--2---:R-:W-:Y:S02]  /*06e0*/  DSETP.GT.AND P3, PT, |R18|.reuse, UR6, P1 ;  /* 0x0000000612007e2a */ /* 0x044fe40008f64200 */
[----:B------:R-:W-:Y:S01]  /*06f0*/  DSETP.GT.AND P2, PT, |R18|, UR6, PT ;  /* 0x0000000612007e2a */ /* 0x000fe2000bf44200 */
[----:B------:R-:W-:-:S06]  /*0700*/  IMAD.WIDE.U32 R18, R21, 0x8, R12 ;  /* 0x0000000815127825 */ /* 0x000fcc00078e000c */
[----:B------:R-:W2:Y:S01]  /*0710*/  LDG.E.64 R18, desc[UR10][R18.64] ;  /* 0x0000000a12127981 */ /* 0x000ea2000c1e1b00 */
[----:B------:R-:W-:-:S04]  /*0720*/  @!P1 SEL R23, RZ, 0x1, !P2 ;  /* 0x00000001ff179807 */ /* 0x000fc80005000000 */
[----:B------:R-:W-:-:S04]  /*0730*/  SEL R23, R23, 0x1, !P3 ;  /* 0x0000000117177807 */ /* 0x000fc80005800000 */
[----:B------:R-:W-:Y:S02]  /*0740*/  LOP3.LUT P4, RZ, R23, 0xff, RZ, 0xc0, !PT ;  /* 0x000000ff17ff7812 */ /* 0x000fe4000788c0ff */
[----:B------:R-:W-:Y:S02]  /*0750*/  @!P3 SEL R22, R27, R24, !P1 ;  /* 0x000000181b16b207 */ /* 0x000fe40004800000 */
[CC--:B------:R-:W-:Y:S02]  /*0760*/  SEL R24, R26.reuse, R25.reuse, P0 ;  /* 0x000000191a187207 */ /* 0x0c0fe40000000000 */
[----:B------:R-:W-:Y:S01]  /*0770*/  @!P3 SEL R24, R26, R25, !P1 ;  /* 0x000000191a18b207 */ /* 0x000fe20004800000 */
[----:B------:R-:W-:Y:S01]  /*0780*/  VIADD R25, R10, 0x700 ;  /* 0x000007000a197836 */ /* 0x000fe20000000000 */
[----:B---3--:R-:W-:-:S05]  /*0790*/  DSETP.GT.AND P0, PT, |R14|, UR6, PT ;  /* 0x000000060e007e2a */ /* 0x008fca000bf04200 */
[----:B------:R-:W-:Y:S01]  /*07a0*/  DSETP.GT.AND P5, PT, |R14|, UR6, P4 ;  /* 0x000000060e007e2a */ /* 0x000fe2000a7a4200 */
[----:B------:R-:W-:-:S06]  /*07b0*/  IMAD.WIDE.U32 R14, R25, 0x8, R12 ;  /* 0x00000008190e7825 */ /* 0x000fcc00078e000c */
[----:B------:R-:W3:Y:S01]  /*07c0*/  LDG.E.64 R14, desc[UR10][R14.64] ;  /* 0x0000000a0e0e7981 */ /* 0x000ee2000c1e1b00 */
[----:B------:R-:W-:-:S04]  /*07d0*/  @!P4 SEL R23, RZ, 0x1, !P0 ;  /* 0x00000001ff17c807 */ /* 0x000fc80004000000 */
[----:B------:R-:W-:-:S04]  /*07e0*/  SEL R23, R23, 0x1, !P5 ;  /* 0x0000000117177807 */ /* 0x000fc80006800000 */
[----:B------:R-:W-:Y:S02]  /*07f0*/  LOP3.LUT P1, RZ, R23, 0xff, RZ, 0xc0, !PT ;  /* 0x000000ff17ff7812 */ /* 0x000fe4000782c0ff */
[----:B------:R-:W-:-:S05]  /*0800*/  IADD3 R27, P0, PT, R6, UR4, RZ ;  /* 0x00000004061b7c10 */ /* 0x000fca000ff1e0ff */
[----:B------:R-:W-:Y:S01]  /*0810*/  IMAD.X R29, RZ, RZ, UR5, P0 ;  /* 0x00000005ff1d7e24 */ /* 0x000fe200080e06ff */
[----:B------:R-:W-:Y:S01]  /*0820*/  ISETP.LT.U32.AND P0, PT, R27, R22, PT ;  /* 0x000000161b00720c */ /* 0x000fe20003f01070 */
[----:B----4-:R-:W-:-:S04]  /*0830*/  DSETP.GT.AND P3, PT, |R16|, UR6, PT ;  /* 0x0000000610007e2a */ /* 0x010fc8000bf64200 */
[----:B------:R-:W-:Y:S01]  /*0840*/  DSETP.GT.AND P2, PT, |R16|, UR6, P1 ;  /* 0x0000000610007e2a */ /* 0x000fe20008f44200 */
[----:B------:R-:W-:Y:S02]  /*0850*/  ISETP.LT.AND.EX P0, PT, R29, R24, PT, P0 ;  /* 0x000000181d00720c */ /* 0x000fe40003f01300 */
[----:B------:R-:W-:-:S04]  /*0860*/  @!P1 SEL R23, RZ, 0x1, !P3 ;  /* 0x00000001ff179807 */ /* 0x000fc80005800000 */
[----:B------:R-:W-:Y:S02]  /*0870*/  SEL R16, R23, 0x1, !P2 ;  /* 0x0000000117107807 */ /* 0x000fe40005000000 */
[----:B------:R-:W-:Y:S02]  /*0880*/  SEL R6, R27, R22, P0 ;  /* 0x000000161b067207 */ /* 0x000fe40000000000 */
[----:B------:R-:W-:Y:S02]  /*0890*/  SEL R17, R29, R24, P0 ;  /* 0x000000181d117207 */ /* 0x000fe40000000000 */
[----:B------:R-:W-:Y:S02]  /*08a0*/  LOP3.LUT P3, RZ, R16, 0xff, RZ, 0xc0, !PT ;  /* 0x000000ff10ff7812 */ /* 0x000fe4000786c0ff */
[----:B------:R-:W-:Y:S02]  /*08b0*/  IADD3 R5, P0, PT, R5, UR4, RZ ;  /* 0x0000000405057c10 */ /* 0x000fe4000ff1e0ff */
[----:B------:R-:W-:-:S02]  /*08c0*/  @!P5 SEL R6, R27, R22, !P4 ;  /* 0x000000161b06d207 */ /* 0x000fc40006000000 */
[----:B------:R-:W-:Y:S01]  /*08d0*/  @!P5 SEL R17, R29, R24, !P4 ;  /* 0x000000181d11d207 */ /* 0x000fe20006000000 */
[----:B------:R-:W-:Y:S01]  /*08e0*/  IMAD.X R24, RZ, RZ, UR5, P0 ;  /* 0x00000005ff187e24 */ /* 0x000fe200080e06ff */
[----:B------:R-:W-:-:S04]  /*08f0*/  ISETP.LT.U32.AND P0, PT, R5, R6, PT ;  /* 0x000000060500720c */ /* 0x000fc80003f01070 */
[----:B------:R-:W-:-:S04]  /*0900*/  ISETP.LT.AND.EX P0, PT, R24, R17, PT, P0 ;  /* 0x000000111800720c */ /* 0x000fc80003f01300 */
[CC--:B------:R-:W-:Y:S02]  /*0910*/  SEL R22, R5.reuse, R6.reuse, P0 ;  /* 0x0000000605167207 */ /* 0x0c0fe40000000000 */
[----:B------:R-:W-:Y:S01]  /*0920*/  @!P2 SEL R22, R5, R6, !P1 ;  /* 0x000000060516a207 */ /* 0x000fe20004800000 */
[----:B------:R-:W-:Y:S02]  /*0930*/  VIADD R20, R20, 0x8 ;  /* 0x0000000814147836 */ /* 0x000fe40000000000 */
[----:B------:R-:W-:Y:S02]  /*0940*/  VIADD R11, R11, 0x800 ;  /* 0x000008000b0b7836 */ /* 0x000fe40000000000 */
[----:B------:R-:W-:Y:S01]  /*0950*/  VIADD R10, R10, 0x800 ;  /* 0x000008000a0a7836 */ /* 0x000fe20000000000 */
[C---:B--2---:R-:W-:Y:S02]  /*0960*/  DSETP.GT.AND P5, PT, |R18|.reuse, UR6, PT ;  /* 0x0000000612007e2a */ /* 0x044fe4000bfa4200 */
[----:B------:R-:W-:Y:S01]  /*0970*/  DSETP.GT.AND P4, PT, |R18|, UR6, P3 ;  /* 0x0000000612007e2a */ /* 0x000fe20009f84200 */
[----:B------:R-:W-:-:S02]  /*0980*/  SEL R19, R24, R17, P0 ;  /* 0x0000001118137207 */ /* 0x000fc40000000000 */
[----:B------:R-:W-:Y:S02]  /*0990*/  IADD3 R21, P0, PT, R21, UR4, RZ ;  /* 0x0000000415157c10 */ /* 0x000fe4000ff1e0ff */
[----:B------:R-:W-:-:S03]  /*09a0*/  @!P2 SEL R19, R24, R17, !P1 ;  /* 0x000000111813a207 */ /* 0x000fc60004800000 */
[----:B------:R-:W-:Y:S01]  /*09b0*/  IMAD.X R6, RZ, RZ, UR5, P0 ;  /* 0x00000005ff067e24 */ /* 0x000fe200080e06ff */
[CC--:B------:R-:W-:Y:S02]  /*09c0*/  ISETP.LT.U32.AND P0, PT, R21.reuse, R22.reuse, PT ;  /* 0x000000161500720c */ /* 0x0c0fe40003f01070 */
[----:B------:R-:W-:Y:S02]  /*09d0*/  @!P3 SEL R16, RZ, 0x1, !P5 ;  /* 0x00000001ff10b807 */ /* 0x000fe40006800000 */
[-C--:B------:R-:W-:Y:S02]  /*09e0*/  ISETP.LT.AND.EX P0, PT, R6, R19.reuse, PT, P0 ;  /* 0x000000130600720c */ /* 0x080fe40003f01300 */
[----:B------:R-:W-:Y:S02]  /*09f0*/  SEL R16, R16, 0x1, !P4 ;  /* 0x0000000110107807 */ /* 0x000fe40006000000 */
[----:B------:R-:W-:Y:S02]  /*0a00*/  SEL R18, R21, R22, P0 ;  /* 0x0000001615127207 */ /* 0x000fe40000000000 */
[----:B------:R-:W-:-:S02]  /*0a10*/  SEL R17, R6, R19, P0 ;  /* 0x0000001306117207 */ /* 0x000fc40000000000 */
[----:B------:R-:W-:Y:S02]  /*0a20*/  IADD3 R5, P0, PT, R25, UR4, RZ ;  /* 0x0000000419057c10 */ /* 0x000fe4000ff1e0ff */
[----:B------:R-:W-:Y:S02]  /*0a30*/  @!P4 SEL R18, R21, R22, !P3 ;  /* 0x000000161512c207 */ /* 0x000fe40005800000 */
[----:B------:R-:W-:Y:S02]  /*0a40*/  LOP3.LUT P1, RZ, R16, 0xff, RZ, 0xc0, !PT ;  /* 0x000000ff10ff7812 */ /* 0x000fe4000782c0ff */
[----:B------:R-:W-:Y:S01]  /*0a50*/  @!P4 SEL R17, R6, R19, !P3 ;  /* 0x000000130611c207 */ /* 0x000fe20005800000 */
[----:B------:R-:W-:Y:S01]  /*0a60*/  IMAD.X R6, RZ, RZ, UR5, P0 ;  /* 0x00000005ff067e24 */ /* 0x000fe200080e06ff */
[----:B------:R-:W-:-:S04]  /*0a70*/  ISETP.LT.U32.AND P0, PT, R5, R18, PT ;  /* 0x000000120500720c */ /* 0x000fc80003f01070 */
[----:B------:R-:W-:Y:S01]  /*0a80*/  ISETP.LT.AND.EX P0, PT, R6, R17, PT, P0 ;  /* 0x000000110600720c */ /* 0x000fe20003f01300 */
[----:B---3--:R-:W-:-:S03]  /*0a90*/  DSETP.GT.AND P2, PT, |R14|, UR6, PT ;  /* 0x000000060e007e2a */ /* 0x008fc6000bf44200 */
[----:B------:R-:W-:Y:S02]  /*0aa0*/  SEL R24, R5, R18, P0 ;  /* 0x0000001205187207 */ /* 0x000fe40000000000 */
[----:B------:R-:W-:Y:S01]  /*0ab0*/  SEL R25, R6, R17, P0 ;  /* 0x0000001106197207 */ /* 0x000fe20000000000 */
[----:B------:R-:W-:Y:S01]  /*0ac0*/  DSETP.GT.AND P3, PT, |R14|, UR6, P1 ;  /* 0x000000060e007e2a */ /* 0x000fe20008f64200 */
[----:B------:R-:W-:Y:S02]  /*0ad0*/  ISETP.NE.AND P0, PT, R20, RZ, PT ;  /* 0x000000ff1400720c */ /* 0x000fe40003f05270 */
[----:B------:R-:W-:-:S04]  /*0ae0*/  @!P1 SEL R16, RZ, 0x1, !P2 ;  /* 0x00000001ff109807 */ /* 0x000fc80005000000 */
[----:B------:R-:W-:-:S04]  /*0af0*/  SEL R16, R16, 0x1, !P3 ;  /* 0x0000000110107807 */ /* 0x000fc80005800000 */
[----:B------:R-:W-:-:S03]  /*0b00*/  PRMT R22, R16, 0x7610, R22 ;  /* 0x0000761010167816 */ /* 0x000fc60000000016 */
[----:B------:R-:W-:Y:S02]  /*0b10*/  @!P3 SEL R24, R5, R18, !P1 ;  /* 0x000000120518b207 */ /* 0x000fe40004800000 */
[----:B------:R-:W-:Y:S01]  /*0b20*/  @!P3 SEL R25, R6, R17, !P1 ;  /* 0x000000110619b207 */ /* 0x000fe20004800000 */
[----:B------:R-:W-:Y:S06]  /*0b30*/  @P0 BRA `(.L_x_277) ;  /* 0xfffffff400ec0947 */ /* 0x000fec000383ffff */
[----:B------:R-:W-:Y:S05]  /*0b40*/  BSYNC.RECONVERGENT B3 ;  /* 0x0000000000037941 */ /* 0x000fea0003800200 */
.L_x_276:
[----:B------:R-:W-:-:S07]  /*0b50*/  VIADD R5, R11, 0xfffffc00 ;  /* 0xfffffc000b057836 */ /* 0x000fce0000000000 */
.L_x_275:
[----:B------:R-:W-:Y:S05]  /*0b60*/  BSYNC.RECONVERGENT B2 ;  /* 0x0000000000027941 */ /* 0x000fea0003800200 */
.L_x_274:
[----:B------:R-:W-:-:S13]  /*0b70*/  ISETP.NE.AND P0, PT, R9, RZ, PT ;  /* 0x000000ff0900720c */ /* 0x000fda0003f05270 */
[----:B------:R-:W-:Y:S05]  /*0b80*/  @!P0 BRA `(.L_x_273) ;  /* 0x0000000800248947 */ /* 0x000fea0003800000 */
[----:B------:R-:W-:Y:S01]  /*0b90*/  ISETP.GE.U32.AND P0, PT, R9, 0x4, PT ;  /* 0x000000040900780c */ /* 0x000fe20003f06070 */
[----:B------:R-:W-:Y:S01]  /*0ba0*/  BSSY.RECONVERGENT B2, `(.L_x_278) ;  /* 0x0000047000027945 */ /* 0x000fe20003800200 */
[----:B------:R-:W-:-:S11]  /*0bb0*/  LOP3.LUT P1, R6, R8, 0x3, RZ, 0xc0, !PT ;  /* 0x0000000308067812 */ /* 0x000fd6000782c0ff */
[----:B------:R-:W-:Y:S05]  /*0bc0*/  @!P0 BRA `(.L_x_279) ;  /* 0x0000000400108947 */ /* 0x000fea0003800000 */
[----:B------:R-:W0:Y:S01]  /*0bd0*/  LDC.64 R14, c[0x0][0x380] ;  /* 0x0000e000ff0e7b82 */ /* 0x000e220000000a00 */
[----:B------:R-:W-:Y:S01]  /*0be0*/  IMAD.IADD R19, R2, 0x1, R5 ;  /* 0x0000000102137824 */ /* 0x000fe200078e0205 */
[----:B------:R-:W1:Y:S03]  /*0bf0*/  LDCU.64 UR12, c[0x3][URZ] ;  /* 0x00c00000ff0c77ac */ /* 0x000e660008000a00 */
[C---:B------:R-:W-:Y:S01]  /*0c00*/  VIADD R17, R19.reuse, 0x100 ;  /* 0x0000010013117836 */ /* 0x040fe20000000000 */
[----:B------:R-:W-:Y:S01]  /*0c10*/  LOP3.LUT P5, RZ, R22, 0xff, RZ, 0xc0, !PT ;  /* 0x000000ff16ff7812 */ /* 0x000fe200078ac0ff */
[----:B------:R-:W2:Y:S01]  /*0c20*/  LDCU.64 UR8, c[0x0][0x390] ;  /* 0x00007200ff0877ac */ /* 0x000ea20008000a00 */
[----:B0-----:R-:W-:-:S06]  /*0c30*/  IMAD.WIDE.U32 R10, R19, 0x8, R14 ;  /* 0x00000008130a7825 */ /* 0x001fcc00078e000e */
[----:B------:R-:W1:Y:S01]  /*0c40*/  LDG.E.64 R10, desc[UR10][R10.64] ;  /* 0x0000000a0a0a7981 */ /* 0x000e62000c1e1b00 */
[----:B------:R-:W-:-:S06]  /*0c50*/  IMAD.WIDE.U32 R8, R17, 0x8, R14 ;  /* 0x0000000811087825 */ /* 0x000fcc00078e000e */
[----:B------:R-:W3:Y:S01]  /*0c60*/  LDG.E.64 R8, desc[UR10][R8.64] ;  /* 0x0000000a08087981 */ /* 0x000ee2000c1e1b00 */
[----:B------:R-:W-:-:S04]  /*0c70*/  VIADD R21, R19, 0x200 ;  /* 0x0000020013157836 */ /* 0x000fc80000000000 */
[----:B------:R-:W-:-:S06]  /*0c80*/  IMAD.WIDE.U32 R12, R21, 0x8, R14 ;  /* 0x00000008150c7825 */ /* 0x000fcc00078e000e */
[----:B------:R-:W4:Y:S01]  /*0c90*/  LDG.E.64 R12, desc[UR10][R12.64] ;  /* 0x0000000a0c0c7981 */ /* 0x000f22000c1e1b00 */
[----:B------:R-:W-:-:S04]  /*0ca0*/  VIADD R23, R19, 0x300 ;  /* 0x0000030013177836 */ /* 0x000fc80000000000 */
[----:B------:R-:W-:-:S06]  /*0cb0*/  IMAD.WIDE.U32 R14, R23, 0x8, R14 ;  /* 0x00000008170e7825 */ /* 0x000fcc00078e000e */
[----:B------:R-:W5:Y:S01]  /*0cc0*/  LDG.E.64 R14, desc[UR10][R14.64] ;  /* 0x0000000a0e0e7981 */ /* 0x000f62000c1e1b00 */
[----:B------:R-:W-:Y:S01]  /*0cd0*/  VIADD R5, R5, 0x400 ;  /* 0x0000040005057836 */ /* 0x000fe20000000000 */
[C---:B-1----:R-:W-:Y:S02]  /*0ce0*/  DSETP.GT.AND P0, PT, |R10|.reuse, UR12, PT ;  /* 0x0000000c0a007e2a */ /* 0x042fe4000bf04200 */
[----:B------:R-:W-:-:S04]  /*0cf0*/  DSETP.GT.AND P4, PT, |R10|, UR12, P5 ;  /* 0x0000000c0a007e2a */ /* 0x000fc8000af84200 */
[----:B------:R-:W-:Y:S01]  /*0d00*/  @!P5 SEL R22, RZ, 0x1, !P0 ;  /* 0x00000001ff16d807 */ /* 0x000fe20004000000 */
[----:B---3--:R-:W-:Y:S01]  /*0d10*/  DSETP.GT.AND P6, PT, |R8|, UR12, PT ;  /* 0x0000000c08007e2a */ /* 0x008fe2000bfc4200 */
[----:B--2---:R-:W-:Y:S02]  /*0d20*/  IADD3 R19, P0, PT, R19, UR8, RZ ;  /* 0x0000000813137c10 */ /* 0x004fe4000ff1e0ff */
[----:B------:R-:W-:-:S04]  /*0d30*/  SEL R22, R22, 0x1, !P4 ;  /* 0x0000000116167807 */ /* 0x000fc80006000000 */
[----:B------:R-:W-:-:S13]  /*0d40*/  LOP3.LUT P2, RZ, R22, 0xff, RZ, 0xc0, !PT ;  /* 0x000000ff16ff7812 */ /* 0x000fda000784c0ff */
[----:B------:R-:W-:Y:S01]  /*0d50*/  DSETP.GT.AND P3, PT, |R8|, UR12, P2 ;  /* 0x0000000c08007e2a */ /* 0x000fe20009764200 */
[----:B------:R-:W-:Y:S01]  /*0d60*/  @!P2 SEL R22, RZ, 0x1, !P6 ;  /* 0x00000001ff16a807 */ /* 0x000fe20007000000 */
[----:B------:R-:W-:Y:S01]  /*0d70*/  IMAD.X R8, RZ, RZ, UR9, P0 ;  /* 0x00000009ff087e24 */ /* 0x000fe200080e06ff */
[----:B------:R-:W-:-:S03]  /*0d80*/  ISETP.LT.U32.AND P0, PT, R19, R24, PT ;  /* 0x000000181300720c */ /* 0x000fc60003f01070 */
[----:B------:R-:W-:Y:S02]  /*0d90*/  SEL R22, R22, 0x1, !P3 ;  /* 0x0000000116167807 */ /* 0x000fe40005800000 */
[-C--:B------:R-:W-:Y:S02]  /*0da0*/  ISETP.LT.AND.EX P0, PT, R8, R25.reuse, PT, P0 ;  /* 0x000000190800720c */ /* 0x080fe40003f01300 */
[----:B------:R-:W-:Y:S02]  /*0db0*/  LOP3.LUT P6, RZ, R22, 0xff, RZ, 0xc0, !PT ;  /* 0x000000ff16ff7812 */ /* 0x000fe400078cc0ff */
[----:B------:R-:W-:Y:S02]  /*0dc0*/  SEL R10, R19, R24, P0 ;  /* 0x00000018130a7207 */ /* 0x000fe40000000000 */
[----:B------:R-:W-:Y:S02]  /*0dd0*/  SEL R9, R8, R25, P0 ;  /* 0x0000001908097207 */ /* 0x000fe40000000000 */
[----:B------:R-:W-:-:S02]  /*0de0*/  IADD3 R17, P0, PT, R17, UR8, RZ ;  /* 0x0000000811117c10 */ /* 0x000fc4000ff1e0ff */
[----:B------:R-:W-:Y:S02]  /*0df0*/  @!P4 SEL R10, R19, R24, !P5 ;  /* 0x00000018130ac207 */ /* 0x000fe40006800000 */
[----:B------:R-:W-:Y:S01]  /*0e00*/  @!P4 SEL R9, R8, R25, !P5 ;  /* 0x000000190809c207 */ /* 0x000fe20006800000 */
[C---:B----4-:R-:W-:Y:S01]  /*0e10*/  DSETP.GT.AND P4, PT, |R12|.reuse, UR12, PT ;  /* 0x0000000c0c007e2a */ /* 0x050fe2000bf84200 */
[----:B------:R-:W-:Y:S01]  /*0e20*/  IMAD.X R8, RZ, RZ, UR9, P0 ;  /* 0x00000009ff087e24 */ /* 0x000fe200080e06ff */
[----:B------:R-:W-:Y:S01]  /*0e30*/  ISETP.LT.U32.AND P0, PT, R17, R10, PT ;  /* 0x0000000a1100720c */ /* 0x000fe20003f01070 */
[----:B------:R-:W-:-:S03]  /*0e40*/  DSETP.GT.AND P5, PT, |R12|, UR12, P6 ;  /* 0x0000000c0c007e2a */ /* 0x000fc6000b7a4200 */
[CC--:B------:R-:W-:Y:S02]  /*0e50*/  ISETP.LT.AND.EX P0, PT, R8.reuse, R9.reuse, PT, P0 ;  /* 0x000000090800720c */ /* 0x0c0fe40003f01300 */
[----:B------:R-:W-:Y:S02]  /*0e60*/  @!P6 SEL R22, RZ, 0x1, !P4 ;  /* 0x00000001ff16e807 */ /* 0x000fe40006000000 */
[----:B------:R-:W-:Y:S02]  /*0e70*/  SEL R12, R17, R10, P0 ;  /* 0x0000000a110c7207 */ /* 0x000fe40000000000 */
[----:B------:R-:W-:Y:S02]  /*0e80*/  SEL R11, R8, R9, P0 ;  /* 0x00000009080b7207 */ /* 0x000fe40000000000 */
[----:B------:R-:W-:Y:S02]  /*0e90*/  SEL R22, R22, 0x1, !P5 ;  /* 0x0000000116167807 */ /* 0x000fe40006800000 */
[----:B------:R-:W-:-:S02]  /*0ea0*/  IADD3 R21, P0, PT, R21, UR8, RZ ;  /* 0x0000000815157c10 */ /* 0x000fc4000ff1e0ff */
[----:B------:R-:W-:Y:S02]  /*0eb0*/  @!P3 SEL R12, R17, R10, !P2 ;  /* 0x0000000a110cb207 */ /* 0x000fe40005000000 */
[----:B------:R-:W-:Y:S01]  /*0ec0*/  @!P3 SEL R11, R8, R9, !P2 ;  /* 0x00000009080bb207 */ /* 0x000fe20005000000 */
[----:B------:R-:W-:Y:S01]  /*0ed0*/  IMAD.X R8, RZ, RZ, UR9, P0 ;  /* 0x00000009ff087e24 */ /* 0x000fe200080e06ff */
[----:B------:R-:W-:Y:S01]  /*0ee0*/  LOP3.LUT P2, RZ, R22, 0xff, RZ, 0xc0, !PT ;  /* 0x000000ff16ff7812 */ /* 0x000fe2000784c0ff */
[----:B-----5:R-:W-:Y:S01]  /*0ef0*/  DSETP.GT.AND P3, PT, |R14|, UR12, PT ;  /* 0x0000000c0e007e2a */ /* 0x020fe2000bf64200 */
[----:B------:R-:W-:-:S04]  /*0f00*/  ISETP.LT.U32.AND P0, PT, R21, R12, PT ;  /* 0x0000000c1500720c */ /* 0x000fc80003f01070 */
[----:B------:R-:W-:-:S04]  /*0f10*/  ISETP.LT.AND.EX P0, PT, R8, R11, PT, P0 ;  /* 0x0000000b0800720c */ /* 0x000fc80003f01300 */
[-C--:B------:R-:W-:Y:S02]  /*0f20*/  SEL R10, R21, R12.reuse, P0 ;  /* 0x0000000c150a7207 */ /* 0x080fe40000000000 */
[CC--:B------:R-:W-:Y:S01]  /*0f30*/  SEL R9, R8.reuse, R11.reuse, P0 ;  /* 0x0000000b08097207 */ /* 0x0c0fe20000000000 */
[----:B------:R-:W-:Y:S01]  /*0f40*/  DSETP.GT.AND P4, PT, |R14|, UR12, P2 ;  /* 0x0000000c0e007e2a */ /* 0x000fe20009784200 */
[----:B------:R-:W-:Y:S02]  /*0f50*/  IADD3 R23, P0, PT, R23, UR8, RZ ;  /* 0x0000000817177c10 */ /* 0x000fe4000ff1e0ff */
[----:B------:R-:W-:Y:S02]  /*0f60*/  @!P5 SEL R10, R21, R12, !P6 ;  /* 0x0000000c150ad207 */ /* 0x000fe40007000000 */
[----:B------:R-:W-:Y:S01]  /*0f70*/  @!P5 SEL R9, R8, R11, !P6 ;  /* 0x0000000b0809d207 */ /* 0x000fe20007000000 */
[----:B------:R-:W-:Y:S01]  /*0f80*/  IMAD.X R8, RZ, RZ, UR9, P0 ;  /* 0x00000009ff087e24 */ /* 0x000fe200080e06ff */
[----:B------:R-:W-:-:S02]  /*0f90*/  ISETP.LT.U32.AND P0, PT, R23, R10, PT ;  /* 0x0000000a1700720c */ /* 0x000fc40003f01070 */
[----:B------:R-:W-:Y:S02]  /*0fa0*/  @!P2 SEL R22, RZ, 0x1, !P3 ;  /* 0x00000001ff16a807 */ /* 0x000fe40005800000 */
[-C--:B------:R-:W-:Y:S02]  /*0fb0*/  ISETP.LT.AND.EX P0, PT, R8, R9.reuse, PT, P0 ;  /* 0x000000090800720c */ /* 0x080fe40003f01300 */
[----:B------:R-:W-:Y:S02]  /*0fc0*/  SEL R22, R22, 0x1, !P4 ;  /* 0x0000000116167807 */ /* 0x000fe40006000000 */
[CC--:B------:R-:W-:Y:S02]  /*0fd0*/  SEL R24, R23.reuse, R10.reuse, P0 ;  /* 0x0000000a17187207 */ /* 0x0c0fe40000000000 */
[----:B------:R-:W-:Y:S02]  /*0fe0*/  SEL R25, R8, R9, P0 ;  /* 0x0000000908197207 */ /* 0x000fe40000000000 */
[----:B------:R-:W-:-:S02]  /*0ff0*/  @!P4 SEL R24, R23, R10, !P2 ;  /* 0x0000000a1718c207 */ /* 0x000fc40005000000 */
[----:B------:R-:W-:-:S07]  /*1000*/  @!P4 SEL R25, R8, R9, !P2 ;  /* 0x000000090819c207 */ /* 0x000fce0005000000 */
.L_x_279:
[----:B------:R-:W-:Y:S05]  /*1010*/  BSYNC.RECONVERGENT B2 ;  /* 0x0000000000027941 */ /* 0x000fea0003800200 */
.L_x_278:
[----:B------:R-:W-:Y:S05]  /*1020*/  @!P1 BRA `(.L_x_273) ;  /* 0x0000000000fc9947 */ /* 0x000fea0003800000 */
[----:B------:R-:W-:Y:S01]  /*1030*/  ISETP.NE.AND P0, PT, R6, 0x1, PT ;  /* 0x000000010600780c */ /* 0x000fe20003f05270 */
[----:B------:R-:W-:Y:S01]  /*1040*/  BSSY.RECONVERGENT B2, `(.L_x_280) ;  /* 0x0000027000027945 */ /* 0x000fe20003800200 */
[----:B------:R-:W-:-:S11]  /*1050*/  LOP3.LUT P1, RZ, R7, 0x100, RZ, 0xc0, !PT ;  /* 0x0000010007ff7812 */ /* 0x000fd6000782c0ff */
[----:B------:R-:W-:Y:S05]  /*1060*/  @!P0 BRA `(.L_x_281) ;  /* 0x0000000000908947 */ /* 0x000fea0003800000 */
[----:B------:R-:W0:Y:S01]  /*1070*/  LDC.64 R6, c[0x0][0x380] ;  /* 0x0000e000ff067b82 */ /* 0x000e220000000a00 */
[----:B------:R-:W-:Y:S01]  /*1080*/  IMAD.IADD R11, R2, 0x1, R5 ;  /* 0x00000001020b7824 */ /* 0x000fe200078e0205 */
[----:B------:R-:W1:Y:S01]  /*1090*/  LDCU.64 UR12, c[0x3][URZ] ;  /* 0x00c00000ff0c77ac */ /* 0x000e620008000a00 */
[----:B------:R-:W2:Y:S02]  /*10a0*/  LDCU.64 UR8, c[0x0][0x390] ;  /* 0x00007200ff0877ac */ /* 0x000ea40008000a00 */
[----:B0-----:R-:W-:-:S06]  /*10b0*/  IMAD.WIDE.U32 R8, R11, 0x8, R6 ;  /* 0x000000080b087825 */ /* 0x001fcc00078e0006 */
[----:B------:R-:W1:Y:S01]  /*10c0*/  LDG.E.64 R8, desc[UR10][R8.64] ;  /* 0x0000000a08087981 */ /* 0x000e62000c1e1b00 */
[----:B------:R-:W-:-:S04]  /*10d0*/  VIADD R13, R11, 0x100 ;  /* 0x000001000b0d7836 */ /* 0x000fc80000000000 */
[----:B------:R-:W-:-:S06]  /*10e0*/  IMAD.WIDE.U32 R6, R13, 0x8, R6 ;  /* 0x000000080d067825 */ /* 0x000fcc00078e0006 */
[----:B------:R-:W3:Y:S01]  /*10f0*/  LDG.E.64 R6, desc[UR10][R6.64] ;  /* 0x0000000a06067981 */ /* 0x000ee2000c1e1b00 */
[----:B------:R-:W-:Y:S01]  /*1100*/  LOP3.LUT P3, RZ, R22, 0xff, RZ, 0xc0, !PT ;  /* 0x000000ff16ff7812 */ /* 0x000fe2000786c0ff */
[----:B------:R-:W-:Y:S01]  /*1110*/  VIADD R5, R5, 0x200 ;  /* 0x0000020005057836 */ /* 0x000fe20000000000 */
[----:B--2---:R-:W-:Y:S01]  /*1120*/  IADD3 R11, P2, PT, R11, UR8, RZ ;  /* 0x000000080b0b7c10 */ /* 0x004fe2000ff5e0ff */
[----:B-1----:R-:W-:-:S10]  /*1130*/  DSETP.GT.AND P0, PT, |R8|, UR12, PT ;  /* 0x0000000c08007e2a */ /* 0x002fd4000bf04200 */
[----:B------:R-:W-:Y:S01]  /*1140*/  DSETP.GT.AND P4, PT, |R8|, UR12, P3 ;  /* 0x0000000c08007e2a */ /* 0x000fe20009f84200 */
[----:B------:R-:W-:Y:S01]  /*1150*/  IMAD.X R8, RZ, RZ, UR9, P2 ;  /* 0x00000009ff087e24 */ /* 0x000fe200090e06ff */
[----:B------:R-:W-:Y:S02]  /*1160*/  @!P3 SEL R22, RZ, 0x1, !P0 ;  /* 0x00000001ff16b807 */ /* 0x000fe40004000000 */
[----:B------:R-:W-:Y:S02]  /*1170*/  ISETP.LT.U32.AND P0, PT, R11, R24, PT ;  /* 0x000000180b00720c */ /* 0x000fe40003f01070 */
[----:B------:R-:W-:Y:S02]  /*1180*/  SEL R22, R22, 0x1, !P4 ;  /* 0x0000000116167807 */ /* 0x000fe40006000000 */
[----:B------:R-:W-:Y:S02]  /*1190*/  ISETP.LT.AND.EX P0, PT, R8, R25, PT, P0 ;  /* 0x000000190800720c */ /* 0x000fe40003f01300 */
[----:B------:R-:W-:-:S02]  /*11a0*/  LOP3.LUT P2, RZ, R22, 0xff, RZ, 0xc0, !PT ;  /* 0x000000ff16ff7812 */ /* 0x000fc4000784c0ff */
[-C--:B------:R-:W-:Y:S02]  /*11b0*/  SEL R9, R11, R24.reuse, P0 ;  /* 0x000000180b097207 */ /* 0x080fe40000000000 */
[CC--:B------:R-:W-:Y:S02]  /*11c0*/  SEL R10, R8.reuse, R25.reuse, P0 ;  /* 0x00000019080a7207 */ /* 0x0c0fe40000000000 */
[----:B------:R-:W-:Y:S02]  /*11d0*/  IADD3 R12, P0, PT, R13, UR8, RZ ;  /* 0x000000080d0c7c10 */ /* 0x000fe4000ff1e0ff */
[----:B------:R-:W-:Y:S02]  /*11e0*/  @!P4 SEL R9, R11, R24, !P3 ;  /* 0x000000180b09c207 */ /* 0x000fe40005800000 */
[----:B------:R-:W-:Y:S01]  /*11f0*/  @!P4 SEL R10, R8, R25, !P3 ;  /* 0x00000019080ac207 */ /* 0x000fe20005800000 */
[----:B------:R-:W-:Y:S01]  /*1200*/  IMAD.X R11, RZ, RZ, UR9, P0 ;  /* 0x00000009ff0b7e24 */ /* 0x000fe200080e06ff */
[C---:B---3--:R-:W-:Y:S01]  /*1210*/  DSETP.GT.AND P3, PT, |R6|.reuse, UR12, PT ;  /* 0x0000000c06007e2a */ /* 0x048fe2000bf64200 */
[----:B------:R-:W-:Y:S01]  /*1220*/  ISETP.LT.U32.AND P0, PT, R12, R9, PT ;  /* 0x000000090c00720c */ /* 0x000fe20003f01070 */
[----:B------:R-:W-:-:S03]  /*1230*/  DSETP.GT.AND P4, PT, |R6|, UR12, P2 ;  /* 0x0000000c06007e2a */ /* 0x000fc60009784200 */
[CC--:B------:R-:W-:Y:S02]  /*1240*/  ISETP.LT.AND.EX P0, PT, R11.reuse, R10.reuse, PT, P0 ;  /* 0x0000000a0b00720c */ /* 0x0c0fe40003f01300 */
[----:B------:R-:W-:Y:S02]  /*1250*/  @!P2 SEL R22, RZ, 0x1, !P3 ;  /* 0x00000001ff16a807 */ /* 0x000fe40005800000 */
[----:B------:R-:W-:Y:S02]  /*1260*/  SEL R24, R12, R9, P0 ;  /* 0x000000090c187207 */ /* 0x000fe40000000000 */
[----:B------:R-:W-:Y:S02]  /*1270*/  SEL R25, R11, R10, P0 ;  /* 0x0000000a0b197207 */ /* 0x000fe40000000000 */
[----:B------:R-:W-:-:S03]  /*1280*/  SEL R22, R22, 0x1, !P4 ;  /* 0x0000000116167807 */ /* 0x000fc60006000000 */
[----:B------:R-:W-:Y:S02]  /*1290*/  @!P4 SEL R24, R12, R9, !P2 ;  /* 0x000000090c18c207 */ /* 0x000fe40005000000 */
[----:B------:R-:W-:-:S07]  /*12a0*/  @!P4 SEL R25, R11, R10, !P2 ;  /* 0x0000000a0b19c207 */ /* 0x000fce0005000000 */
.L_x_281:
[----:B------:R-:W-:Y:S05]  /*12b0*/  BSYNC.RECONVERGENT B2 ;  /* 0x0000000000027941 */ /* 0x000fea0003800200 */
.L_x_280:
[----:B------:R-:W-:Y:S05]  /*12c0*/  @P1 BRA `(.L_x_273) ;  /* 0x0000000000541947 */ /* 0x000fea0003800000 */
[----:B------:R-:W0:Y:S01]  /*12d0*/  LDC.64 R6, c[0x0][0x380] ;  /* 0x0000e000ff067b82 */ /* 0x000e220000000a00 */
[----:B------:R-:W-:Y:S01]  /*12e0*/  IMAD.IADD R5, R2, 0x1, R5 ;  /* 0x0000000102057824 */ /* 0x000fe200078e0205 */
[----:B------:R-:W1:Y:S01]  /*12f0*/  LDCU.64 UR8, c[0x0][0x390] ;  /* 0x00007200ff0877ac */ /* 0x000e620008000a00 */
[----:B------:R-:W2:Y:S02]  /*1300*/  LDCU.64 UR12, c[0x3][URZ] ;  /* 0x00c00000ff0c77ac */ /* 0x000ea40008000a00 */
[----:B0-----:R-:W-:-:S06]  /*1310*/  IMAD.WIDE.U32 R6, R5, 0x8, R6 ;  /* 0x0000000805067825 */ /* 0x001fcc00078e0006 */
[----:B------:R-:W2:Y:S01]  /*1320*/  LDG.E.64 R6, desc[UR10][R6.64] ;  /* 0x0000000a06067981 */ /* 0x000ea2000c1e1b00 */
[----:B------:R-:W-:Y:S02]  /*1330*/  LOP3.LUT P3, RZ, R22, 0xff, RZ, 0xc0, !PT ;  /* 0x000000ff16ff7812 */ /* 0x000fe4000786c0ff */
[----:B-1----:R-:W-:-:S05]  /*1340*/  IADD3 R9, P0, PT, R5, UR8, RZ ;  /* 0x0000000805097c10 */ /* 0x002fca000ff1e0ff */
[----:B------:R-:W-:Y:S01]  /*1350*/  IMAD.X R8, RZ, RZ, UR9, P0 ;  /* 0x00000009ff087e24 */ /* 0x000fe200080e06ff */
[----:B------:R-:W-:-:S04]  /*1360*/  ISETP.LT.U32.AND P0, PT, R9, R24, PT ;  /* 0x000000180900720c */ /* 0x000fc80003f01070 */
[----:B------:R-:W-:-:S04]  /*1370*/  ISETP.LT.AND.EX P0, PT, R8, R25, PT, P0 ;  /* 0x000000190800720c */ /* 0x000fc80003f01300 */
[----:B------:R-:W-:Y:S02]  /*1380*/  SEL R2, R9, R24, P0 ;  /* 0x0000001809027207 */ /* 0x000fe40000000000 */
[----:B------:R-:W-:Y:S01]  /*1390*/  SEL R5, R8, R25, P0 ;  /* 0x0000001908057207 */ /* 0x000fe20000000000 */
[C---:B--2---:R-:W-:Y:S02]  /*13a0*/  DSETP.GT.AND P2, PT, |R6|.reuse, UR12, P3 ;  /* 0x0000000c06007e2a */ /* 0x044fe40009f44200 */
[----:B------:R-:W-:-:S06]  /*13b0*/  DSETP.GT.AND P1, PT, |R6|, UR12, PT ;  /* 0x0000000c06007e2a */ /* 0x000fcc000bf24200 */
[----:B------:R-:W-:-:S04]  /*13c0*/  @!P3 SEL R22, RZ, 0x1, !P1 ;  /* 0x00000001ff16b807 */ /* 0x000fc80004800000 */
[----:B------:R-:W-:Y:S02]  /*13d0*/  SEL R22, R22, 0x1, !P2 ;  /* 0x0000000116167807 */ /* 0x000fe40005000000 */
[----:B------:R-:W-:Y:S02]  /*13e0*/  @!P2 SEL R2, R9, R24, !P3 ;  /* 0x000000180902a207 */ /* 0x000fe40005800000 */
[----:B------:R-:W-:-:S03]  /*13f0*/  @!P2 SEL R5, R8, R25, !P3 ;  /* 0x000000190805a207 */ /* 0x000fc60005800000 */
[----:B------:R-:W-:Y:S02]  /*1400*/  IMAD.MOV.U32 R24, RZ, RZ, R2 ;  /* 0x000000ffff187224 */ /* 0x000fe400078e0002 */
[----:B------:R-:W-:-:S07]  /*1410*/  IMAD.MOV.U32 R25, RZ, RZ, R5 ;  /* 0x000000ffff197224 */ /* 0x000fce00078e0005 */
.L_x_273:
[----:B------:R-:W-:Y:S05]  /*1420*/  BSYNC.RECONVERGENT B1 ;  /* 0x0000000000017941 */ /* 0x000fea0003800200 */
.L_x_272:
[----:B------:R-:W-:-:S13]  /*1430*/  ISETP.GE.U32.AND P0, PT, R3, 0x100, PT ;  /* 0x000001000300780c */ /* 0x000fda0003f06070 */
        /* <DEDUP_REMOVED lines=25> */
.L_x_284:
[----:B------:R-:W-:Y:S05]  /*15d0*/  BSYNC.RECONVERGENT B1 ;  /* 0x0000000000017941 */ /* 0x000fea0003800200 */
.L_x_283:
        /* <DEDUP_REMOVED lines=23> */
.L_x_286:
[----:B------:R-:W-:Y:S05]  /*1750*/  BSYNC.RECONVERGENT B1 ;  /* 0x0000000000017941 */ /* 0x000fea0003800200 */
.L_x_285:
        /* <DEDUP_REMOVED lines=20> */
.L_x_288:
[----:B------:R-:W-:Y:S05]  /*18a0*/  BSYNC.RECONVERGENT B1 ;  /* 0x0000000000017941 */ /* 0x000fea0003800200 */
.L_x_287:
        /* <DEDUP_REMOVED lines=20> */
.L_x_290:
[----:B------:R-:W-:Y:S05]  /*19f0*/  BSYNC.RECONVERGENT B1 ;  /* 0x0000000000017941 */ /* 0x000fea0003800200 */
.L_x_289:
        /* <DEDUP_REMOVED lines=20> */
.L_x_292:
[----:B------:R-:W-:Y:S05]  /*1b40*/  BSYNC.RECONVERGENT B1 ;  /* 0x0000000000017941 */ /* 0x000fea0003800200 */
.L_x_291:
        /* <DEDUP_REMOVED lines=10> */
.L_x_294:
[----:B------:R-:W-:Y:S05]  /*1bf0*/  BSYNC.RECONVERGENT B1 ;  /* 0x0000000000017941 */ /* 0x000fea0003800200 */
.L_x_293:
        /* <DEDUP_REMOVED lines=32> */
[C---:B------:R-:W-:Y:S02]  /*1e00*/  @P5 SEL R11, R6.reuse, R11, P0 ;  /* 0x0000000b060b5207 */ /* 0x040fe40000000000 */
[----:B------:R-:W-:Y:S02]  /*1e10*/  ISETP.NE.AND P4, PT, R15, RZ, PT ;  /* 0x000000ff0f00720c */ /* 0x000fe40003f85270 */
[C---:B------:R-:W-:Y:S02]  /*1e20*/  @P5 SEL R13, R7.reuse, R13, P0 ;  /* 0x0000000d070d5207 */ /* 0x040fe40000000000 */
[----:B------:R-:W-:Y:S02]  /*1e30*/  SEL R11, R6, R11, !P3 ;  /* 0x0000000b060b7207 */ /* 0x000fe40005800000 */
[----:B------:R-:W-:Y:S02]  /*1e40*/  SEL R13, R7, R13, !P3 ;  /* 0x0000000d070d7207 */ /* 0x000fe40005800000 */
[----:B0-----:R-:W-:Y:S01]  /*1e50*/  ISETP.LT.U32.AND P0, PT, R2, R11, PT ;  /* 0x0000000b0200720c */ /* 0x001fe20003f01070 */
[----:B------:R-:W-:Y:S01]  /*1e60*/  LDS.64 R6, [UR4+0x70] ;  /* 0x00007004ff067984 */ /* 0x000fe20008000a00 */
[----:B------:R-:W-:-:S02]  /*1e70*/  @P2 SEL R15, R14, 0x1, !P4 ;  /* 0x000000010e0f2807 */ /* 0x000fc40006000000 */
[----:B------:R-:W-:Y:S01]  /*1e80*/  ISETP.LT.AND.EX P0, PT, R3, R13, PT, P0 ;  /* 0x0000000d0300720c */ /* 0x000fe20003f01300 */
[----:B------:R-:W0:Y:S01]  /*1e90*/  LDS.U8 R14, [UR4+0x68] ;  /* 0x00006804ff0e7984 */ /* 0x000e220008000000 */
[----:B------:R-:W-:Y:S02]  /*1ea0*/  ISETP.NE.AND P3, PT, R10, RZ, PT ;  /* 0x000000ff0a00720c */ /* 0x000fe40003f65270 */
[C---:B------:R-:W-:Y:S02]  /*1eb0*/  @P4 SEL R11, R2.reuse, R11, P0 ;  /* 0x0000000b020b4207 */ /* 0x040fe40000000000 */
[----:B------:R-:W-:Y:S02]  /*1ec0*/  LOP3.LUT P5, RZ, R15, 0xff, RZ, 0xc0, !PT ;  /* 0x000000ff0fff7812 */ /* 0x000fe400078ac0ff */
[----:B------:R-:W-:Y:S02]  /*1ed0*/  @P4 SEL R13, R3, R13, P0 ;  /* 0x0000000d030d4207 */ /* 0x000fe40000000000 */
[----:B------:R-:W-:-:S02]  /*1ee0*/  SEL R11, R2, R11, !P2 ;  /* 0x0000000b020b7207 */ /* 0x000fc40005000000 */
[----:B------:R-:W-:Y:S02]  /*1ef0*/  SEL R13, R3, R13, !P2 ;  /* 0x0000000d030d7207 */ /* 0x000fe40005000000 */
[C---:B----4-:R-:W-:Y:S01]  /*1f00*/  ISETP.LT.U32.AND P0, PT, R4.reuse, R11, PT ;  /* 0x0000000b0400720c */ /* 0x050fe20003f01070 */
        /* <DEDUP_REMOVED lines=35> */
.L_x_282:
[----:B------:R-:W0:Y:S01]  /*2140*/  S2R R11, SR_LANEID ;  /* 0x00000000000b7919 */ /* 0x000e220000000000 */
[----:B------:R-:W-:Y:S01]  /*2150*/  LOP3.LUT R2, R4, 0x3e0, RZ, 0xc0, !PT ;  /* 0x000003e004027812 */ /* 0x000fe200078ec0ff */
[----:B------:R-:W-:Y:S04]  /*2160*/  BSSY.RECONVERGENT B1, `(.L_x_296) ;  /* 0x0000022000017945 */ /* 0x000fe80003800200 */
[----:B------:R-:W-:Y:S01]  /*2170*/  VIADD R6, R2, 0x20 ;  /* 0x0000002002067836 */ /* 0x000fe20000000000 */
[----:B------:R-:W-:-:S04]  /*2180*/  LOP3.LUT R2, RZ, R2, RZ, 0x33, !PT ;  /* 0x00000002ff027212 */ /* 0x000fc800078e33ff */
[----:B------:R-:W-:Y:S01]  /*2190*/  ISETP.GT.U32.AND P0, PT, R6, R3, PT ;  /* 0x000000030600720c */ /* 0x000fe20003f04070 */
[----:B------:R-:W-:-:S05]  /*21a0*/  IMAD.IADD R2, R3, 0x1, R2 ;  /* 0x0000000103027824 */ /* 0x000fca00078e0202 */
[----:B------:R-:W-:-:S05]  /*21b0*/  SEL R2, R2, 0x1f, P0 ;  /* 0x0000001f02027807 */ /* 0x000fca0000000000 */
[----:B------:R1:W2:Y:S01]  /*21c0*/  SHFL.DOWN PT, R6, R25, 0x1, R2 ;  /* 0x0820000019067989 */ /* 0x0002a200000e0002 */
        /* <DEDUP_REMOVED lines=15> */
[----:B------:R-:W-:-:S04]  /*22c0*/  LOP3.LUT P4, R8, R22, 0xff, RZ, 0xc0, !PT ;  /* 0x000000ff16087812 */ /* 0x000fc8000788c0ff */
[----:B------:R-:W-:-:S13]  /*22d0*/  PLOP3.LUT P0, PT, P4, P0, PT, 0x2f, 0xf2 ;  /* 0x0000000000f2781c */ /* 0x000fda0002700577 */
[----:B0-----:R-:W-:Y:S02]  /*22e0*/  @!P0 ISETP.LT.U32.AND P4, PT, R9, R24, PT ;  /* 0x000000180900820c */ /* 0x001fe40003f81070 */
[----:B------:R-:W-:Y:S02]  /*22f0*/  @P0 ISETP.NE.AND P6, PT, R8, RZ, PT ;  /* 0x000000ff0800020c */ /* 0x000fe40003fc5270 */
[----:B------:R-:W-:Y:S02]  /*2300*/  @!P0 PRMT R22, R10, 0x7610, R22 ;  /* 0x000076100a168816 */ /* 0x000fe40000000016 */
[----:B------:R-:W-:Y:S02]  /*2310*/  @!P0 ISETP.LT.AND.EX P4, PT, R6, R25, PT, P4 ;  /* 0x000000190600820c */ /* 0x000fe40003f81340 */
[----:B------:R-:W-:Y:S02]  /*2320*/  @P0 SEL R5, R5, R22, !P6 ;  /* 0x0000001605050207 */ /* 0x000fe40007000000 */
[----:B-1----:R-:W-:-:S02]  /*2330*/  @!P0 SEL R24, R9, R24, P4 ;  /* 0x0000001809188207 */ /* 0x002fc40002000000 */
[C---:B------:R-:W-:Y:S02]  /*2340*/  @!P0 SEL R25, R6.reuse, R25, P4 ;  /* 0x0000001906198207 */ /* 0x040fe40002000000 */
[----:B------:R-:W-:Y:S02]  /*2350*/  @P0 PRMT R22, R5, 0x7610, R22 ;  /* 0x0000761005160816 */ /* 0x000fe40000000016 */
[----:B------:R-:W-:Y:S02]  /*2360*/  @P0 SEL R24, R9, R24, !P6 ;  /* 0x0000001809180207 */ /* 0x000fe40007000000 */
[----:B------:R-:W-:-:S07]  /*2370*/  @P0 SEL R25, R6, R25, !P6 ;  /* 0x0000001906190207 */ /* 0x000fce0007000000 */
.L_x_297:
[----:B------:R-:W-:Y:S05]  /*2380*/  BSYNC.RECONVERGENT B1 ;  /* 0x0000000000017941 */ /* 0x000fea0003800200 */
.L_x_296:
[----:B---3--:R-:W-:Y:S01]  /*2390*/  LOP3.LUT R5, R22, 0xff, RZ, 0xc0, !PT ;  /* 0x000000ff16057812 */ /* 0x008fe200078ec0ff */
[----:B------:R2:W3:Y:S01]  /*23a0*/  SHFL.DOWN PT, R6, R25, 0x2, R2 ;  /* 0x0840000019067989 */ /* 0x0004e200000e0002 */
[----:B------:R-:W-:Y:S01]  /*23b0*/  ISETP.GT.AND P4, PT, R7, R2, PT ;  /* 0x000000020700720c */ /* 0x000fe20003f84270 */
[----:B------:R-:W-:Y:S02]  /*23c0*/  BSSY.RECONVERGENT B1, `(.L_x_298) ;  /* 0x0000012000017945 */ /* 0x000fe40003800200 */
[----:B------:R2:W4:Y:S04]  /*23d0*/  SHFL.DOWN PT, R7, R24, 0x2, R2 ;  /* 0x0840000018077989 */ /* 0x00052800000e0002 */
[----:B------:R2:W0:Y:S01]  /*23e0*/  SHFL.DOWN PT, R5, R5, 0x2, R2 ;  /* 0x0840000005057989 */ /* 0x00042200000e0002 */
        /* <DEDUP_REMOVED lines=10> */
[----:B-12---:R-:W-:-:S02]  /*2490*/  @!P0 SEL R24, R7, R24, P5 ;  /* 0x0000001807188207 */ /* 0x006fc40002800000 */
[C---:B------:R-:W-:Y:S02]  /*24a0*/  @!P0 SEL R25, R6.reuse, R25, P5 ;  /* 0x0000001906198207 */ /* 0x040fe40002800000 */
[----:B------:R-:W-:Y:S02]  /*24b0*/  @P0 PRMT R22, R5, 0x7610, R22 ;  /* 0x0000761005160816 */ /* 0x000fe40000000016 */
[----:B------:R-:W-:Y:S02]  /*24c0*/  @P0 SEL R24, R7, R24, !P6 ;  /* 0x0000001807180207 */ /* 0x000fe40007000000 */
[----:B------:R-:W-:-:S07]  /*24d0*/  @P0 SEL R25, R6, R25, !P6 ;  /* 0x0000001906190207 */ /* 0x000fce0007000000 */
.L_x_299:
[----:B------:R-:W-:Y:S05]  /*24e0*/  BSYNC.RECONVERGENT B1 ;  /* 0x0000000000017941 */ /* 0x000fea0003800200 */
.L_x_298:
[----:B0-----:R-:W-:Y:S01]  /*24f0*/  LOP3.LUT R5, R22, 0xff, RZ, 0xc0, !PT ;  /* 0x000000ff16057812 */ /* 0x001fe200078ec0ff */
[----:B----4-:R0:W4:Y:S01]  /*2500*/  SHFL.DOWN PT, R7, R24, 0x4, R2 ;  /* 0x0880000018077989 */ /* 0x01012200000e0002 */
[----:B------:R-:W-:Y:S03]  /*2510*/  BSSY.RECONVERGENT B1, `(.L_x_300) ;  /* 0x0000012000017945 */ /* 0x000fe60003800200 */
[----:B---3--:R0:W3:Y:S04]  /*2520*/  SHFL.DOWN PT, R6, R25, 0x4, R2 ;  /* 0x0880000019067989 */ /* 0x0080e800000e0002 */
        /* <DEDUP_REMOVED lines=16> */
.L_x_301:
[----:B------:R-:W-:Y:S05]  /*2630*/  BSYNC.RECONVERGENT B1 ;  /* 0x0000000000017941 */ /* 0x000fea0003800200 */
.L_x_300:
        /* <DEDUP_REMOVED lines=20> */
.L_x_303:
[----:B------:R-:W-:Y:S05]  /*2780*/  BSYNC.RECONVERGENT B1 ;  /* 0x0000000000017941 */ /* 0x000fea0003800200 */
.L_x_302:
        /* <DEDUP_REMOVED lines=8> */
[----:B-12---:R-:W-:-:S04]  /*2810*/  LOP3.LUT P2, R2, R22, 0xff, RZ, 0xc0, !PT ;  /* 0x000000ff16027812 */ /* 0x006fc8000784c0ff */
[----:B------:R-:W-:-:S13]  /*2820*/  PLOP3.LUT P0, PT, P2, P0, PT, 0x2f, 0xf2 ;  /* 0x0000000000f2781c */ /* 0x000fda0001700577 */
[----:B----4-:R-:W-:Y:S02]  /*2830*/  @!P0 ISETP.LT.U32.AND P2, PT, R7, R24, PT ;  /* 0x000000180700820c */ /* 0x010fe40003f41070 */
[----:B------:R-:W-:Y:S02]  /*2840*/  @P0 ISETP.NE.AND P3, PT, R2, RZ, PT ;  /* 0x000000ff0200020c */ /* 0x000fe40003f65270 */
[----:B------:R-:W-:Y:S02]  /*2850*/  @!P0 PRMT R22, R8, 0x7610, R22 ;  /* 0x0000761008168816 */ /* 0x000fe40000000016 */
[----:B---3--:R-:W-:Y:S02]  /*2860*/  @!P0 ISETP.LT.AND.EX P2, PT, R6, R25, PT, P2 ;  /* 0x000000190600820c */ /* 0x008fe40003f41320 */
[----:B------:R-:W-:Y:S02]  /*2870*/  @P0 SEL R2, R5, R22, !P3 ;  /* 0x0000001605020207 */ /* 0x000fe40005800000 */
[----:B------:R-:W-:-:S02]  /*2880*/  @!P0 SEL R24, R7, R24, P2 ;  /* 0x0000001807188207 */ /* 0x000fc40001000000 */
[----:B------:R-:W-:Y:S02]  /*2890*/  @!P0 SEL R25, R6, R25, P2 ;  /* 0x0000001906198207 */ /* 0x000fe40001000000 */
[----:B------:R-:W-:Y:S02]  /*28a0*/  @P0 PRMT R22, R2, 0x7610, R22 ;  /* 0x0000761002160816 */ /* 0x000fe40000000016 */
[----:B------:R-:W-:Y:S02]  /*28b0*/  @P0 SEL R24, R7, R24, !P3 ;  /* 0x0000001807180207 */ /* 0x000fe40005800000 */
[----:B------:R-:W-:-:S07]  /*28c0*/  @P0 SEL R25, R6, R25, !P3 ;  /* 0x0000001906190207 */ /* 0x000fce0005800000 */
.L_x_305:
[----:B------:R-:W-:Y:S05]  /*28d0*/  BSYNC.RECONVERGENT B1 ;  /* 0x0000000000017941 */ /* 0x000fea0003800200 */
.L_x_304:
[----:B------:R-:W-:Y:S04]  /*28e0*/  BSSY.RECONVERGENT B1, `(.L_x_306) ;  /* 0x000000a000017945 */ /* 0x000fe80003800200 */
[----:B------:R-:W-:Y:S05]  /*28f0*/  @P1 BRA `(.L_x_307) ;  /* 0x0000000000201947 */ /* 0x000fea0003800000 */
[----:B---3--:R-:W3:Y:S01]  /*2900*/  S2R R6, SR_CgaCtaId ;  /* 0x0000000000067919 */ /* 0x008ee20000008800 */
[----:B0-----:R-:W-:Y:S02]  /*2910*/  MOV R5, 0x400 ;  /* 0x0000040000057802 */ /* 0x001fe40000000f00 */
[----:B-12---:R-:W-:-:S04]  /*2920*/  SHF.R.U32.HI R2, RZ, 0x1, R4 ;  /* 0x00000001ff027819 */ /* 0x006fc80000011604 */
[----:B------:R-:W-:Y:S02]  /*2930*/  LOP3.LUT R2, R2, 0x1f0, RZ, 0xc0, !PT ;  /* 0x000001f002027812 */ /* 0x000fe400078ec0ff */
[----:B---3--:R-:W-:-:S05]  /*2940*/  LEA R5, R6, R5, 0x18 ;  /* 0x0000000506057211 */ /* 0x008fca00078ec0ff */
[----:B------:R-:W-:-:S05]  /*2950*/  IMAD.IADD R5, R2, 0x1, R5 ;  /* 0x0000000102057824 */ /* 0x000fca00078e0205 */
[----:B------:R0:W-:Y:S04]  /*2960*/  STS.64 [R5+0x10], R24 ;  /* 0x0000101805007388 */ /* 0x0001e80000000a00 */
[----:B------:R0:W-:Y:S02]  /*2970*/  STS.U8 [R5+0x8], R22 ;  /* 0x0000081605007388 */ /* 0x0001e40000000000 */
.L_x_307:
[----:B------:R-:W-:Y:S05]  /*2980*/  BSYNC.RECONVERGENT B1 ;  /* 0x0000000000017941 */ /* 0x000fea0003800200 */
.L_x_306:
[----:B------:R-:W-:Y:S01]  /*2990*/  BAR.SYNC.DEFER_BLOCKING 0x0 ;  /* 0x0000000000007b1d */ /* 0x000fe20000010000 */
[----:B------:R-:W-:-:S13]  /*29a0*/  ISETP.NE.AND P1, PT, R4, RZ, PT ;  /* 0x000000ff0400720c */ /* 0x000fda0003f25270 */
[----:B------:R-:W-:Y:S05]  /*29b0*/  @P1 BRA `(.L_x_295) ;  /* 0x0000002c00dc1947 */ /* 0x000fea0003800000 */
[C---:B------:R-:W-:Y:S02]  /*29c0*/  ISETP.GE.U32.AND P0, PT, R3.reuse, 0x21, PT ;  /* 0x000000210300780c */ /* 0x040fe40003f06070 */
[C---:B------:R-:W-:Y:S02]  /*29d0*/  ISETP.GE.U32.AND P2, PT, R3.reuse, 0x41, PT ;  /* 0x000000410300780c */ /* 0x040fe40003f46070 */
[C---:B------:R-:W-:Y:S02]  /*29e0*/  ISETP.GE.U32.AND P3, PT, R3.reuse, 0x61, PT ;  /* 0x000000610300780c */ /* 0x040fe40003f66070 */
[----:B------:R-:W-:-:S07]  /*29f0*/  ISETP.GE.U32.AND P4, PT, R3, 0x81, PT ;  /* 0x000000810300780c */ /* 0x000fce0003f86070 */
[----:B------:R-:W-:Y:S06]  /*2a00*/  @!P0 BRA `(.L_x_308) ;  /* 0x00000000003c8947 */ /* 0x000fec0003800000 */
[----:B------:R-:W5:Y:S01]  /*2a10*/  S2UR UR5, SR_CgaCtaId ;  /* 0x00000000000579c3 */ /* 0x000f620000008800 */
[----:B------:R-:W-:Y:S01]  /*2a20*/  UMOV UR4, 0x400 ;  /* 0x0000040000047882 */ /* 0x000fe20000000000 */
[----:B------:R-:W-:Y:S01]  /*2a30*/  LOP3.LUT P5, RZ, R22, 0xff, RZ, 0xc0, !PT ;  /* 0x000000ff16ff7812 */ /* 0x000fe200078ac0ff */
[----:B-----5:R-:W-:-:S09]  /*2a40*/  ULEA UR4, UR5, UR4, 0x18 ;  /* 0x0000000405047291 */ /* 0x020fd2000f8ec0ff */
[----:B012---:R-:W0:Y:S04]  /*2a50*/  LDS.U8 R2, [UR4+0x18] ;  /* 0x00001804ff027984 */ /* 0x007e280008000000 */
[----:B------:R-:W1:Y:S01]  /*2a60*/  LDS.64 R4, [UR4+0x20] ;  /* 0x00002004ff047984 */ /* 0x000e620008000a00 */
[----:B0-----:R-:W-:Y:S02]  /*2a70*/  ISETP.NE.AND P6, PT, R2, RZ, PT ;  /* 0x000000ff0200720c */ /* 0x001fe40003fc5270 */
        /* <DEDUP_REMOVED lines=8> */
.L_x_308:
[----:B------:R-:W-:Y:S01]  /*2b00*/  ISETP.GE.U32.AND P5, PT, R3, 0xa1, PT ;  /* 0x000000a10300780c */ /* 0x000fe20003fa6070 */
[----:B------:R-:W-:-:S12]  /*2b10*/  @!P2 BRA `(.L_x_309) ;  /* 0x00000000003ca947 */ /* 0x000fd80003800000 */
        /* <DEDUP_REMOVED lines=15> */
.L_x_309:
        /* <DEDUP_REMOVED lines=17> */
.L_x_310:
[----:B------:R-:W-:Y:S01]  /*2d20*/  ISETP.GE.U32.AND P3, PT, R3, 0xe1, PT ;  /* 0x000000e10300780c */ /* 0x000fe20003f66070 */
[----:B------:R-:W-:-:S12]  /*2d30*/  @!P4 BRA `(.L_x_311) ;  /* 0x00000000003cc947 */ /* 0x000fd80003800000 */
[----:B------:R-:W5:Y:S01]  /*2d40*/  S2UR UR5, SR_CgaCtaId ;  /* 0x00000000000579c3 */ /* 0x000f620000008800 */
[----:B------:R-:W-:Y:S01]  /*2d50*/  UMOV UR4, 0x400 ;  /* 0x0000040000047882 */ /* 0x000fe20000000000 */
[----:B------:R-:W-:Y:S01]  /*2d60*/  LOP3.LUT P4, RZ, R22, 0xff, RZ, 0xc0, !PT ;  /* 0x000000ff16ff7812 */ /* 0x000fe2000788c0ff */
[----:B-----5:R-:W-:-:S09]  /*2d70*/  ULEA UR4, UR5, UR4, 0x18 ;  /* 0x0000000405047291 */ /* 0x020fd2000f8ec0ff */
[----:B------:R-:W5:Y:S04]  /*2d80*/  LDS.U8 R4, [UR4+0x48] ;  /* 0x00004804ff047984 */ /* 0x000f680008000000 */
[----:B012---:R-:W0:Y:S01]  /*2d90*/  LDS.64 R2, [UR4+0x50] ;  /* 0x00005004ff027984 */ /* 0x007e220008000a00 */
        /* <DEDUP_REMOVED lines=9> */
.L_x_311:
[----:B------:R-:W-:Y:S05]  /*2e30*/  @!P5 BRA `(.L_x_312) ;  /* 0x00000000003cd947 */ /* 0x000fea0003800000 */
        /* <DEDUP_REMOVED lines=15> */
.L_x_312:
        /* <DEDUP_REMOVED lines=16> */
.L_x_313:
        /* <DEDUP_REMOVED lines=17> */
.L_x_271:
[----:B------:R-:W0:Y:S01]  /*3140*/  S2R R5, SR_TID.X ;  /* 0x0000000000057919 */ /* 0x000e220000002100 */
[----:B------:R-:W1:Y:S01]  /*3150*/  LDCU.64 UR6, c[0x0][0x380] ;  /* 0x00007000ff0677ac */ /* 0x000e620008000a00 */
[----:B------:R-:W2:Y:S01]  /*3160*/  LDCU.64 UR8, c[0x3][URZ] ;  /* 0x00c00000ff0877ac */ /* 0x000ea20008000a00 */
[----:B0-----:R-:W-:-:S05]  /*3170*/  IADD3 R4, P0, PT, R2, R5, RZ ;  /* 0x0000000502047210 */ /* 0x001fca0007f1e0ff */
[----:B------:R-:W-:Y:S01]  /*3180*/  IMAD.X R7, RZ, RZ, RZ, P0 ;  /* 0x000000ffff077224 */ /* 0x000fe200000e06ff */
[----:B-1----:R-:W-:-:S04]  /*3190*/  LEA R16, P0, R4, UR6, 0x3 ;  /* 0x0000000604107c11 */ /* 0x002fc8000f8018ff */
[----:B------:R-:W-:Y:S01]  /*31a0*/  LEA.HI.X R17, R4, UR7, R7, 0x3, P0 ;  /* 0x0000000704117c11 */ /* 0x000fe200080f1c07 */
[----:B------:R-:W0:Y:S04]  /*31b0*/  LDCU.64 UR6, c[0x0][0x390] ;  /* 0x00007200ff0677ac */ /* 0x000e280008000a00 */
[----:B------:R-:W3:Y:S04]  /*31c0*/  LDG.E.64 R18, desc[UR10][R16.64] ;  /* 0x0000000a10127981 */ /* 0x000ee8000c1e1b00 */
[----:B------:R-:W4:Y:S04]  /*31d0*/  LDG.E.64 R8, desc[UR10][R16.64+0x1000] ;  /* 0x0010000a10087981 */ /* 0x000f28000c1e1b00 */
[----:B------:R-:W5:Y:S04]  /*31e0*/  LDG.E.64 R14, desc[UR10][R16.64+0x800] ;  /* 0x0008000a100e7981 */ /* 0x000f68000c1e1b00 */
[----:B------:R-:W5:Y:S01]  /*31f0*/  LDG.E.64 R12, desc[UR10][R16.64+0x1800] ;  /* 0x0018000a100c7981 */ /* 0x000f62000c1e1b00 */
[----:B--2---:R-:W-:Y:S01]  /*3200*/  IMAD.U32 R6, RZ, RZ, UR8 ;  /* 0x00000008ff067e24 */ /* 0x004fe2000f8e00ff */
[----:B0-----:R-:W-:Y:S01]  /*3210*/  IADD3 R21, P1, PT, R2, UR6, RZ ;  /* 0x0000000602157c10 */ /* 0x001fe2000ff3e0ff */
[----:B------:R-:W-:Y:S01]  /*3220*/  IMAD.U32 R7, RZ, RZ, UR9 ;  /* 0x00000009ff077e24 */ /* 0x000fe2000f8e00ff */
[----:B------:R-:W-:Y:S01]  /*3230*/  ISETP.GE.U32.AND P4, PT, R3, UR4, PT ;  /* 0x0000000403007c0c */ /* 0x000fe2000bf86070 */
[----:B------:R-:W-:-:S02]  /*3240*/  VIADD R24, R5, 0x100 ;  /* 0x0000010005187836 */ /* 0x000fc40000000000 */
[----:B------:R-:W-:Y:S02]  /*3250*/  VIADD R10, R5, 0x200 ;  /* 0x00000200050a7836 */ /* 0x000fe40000000000 */
[----:B------:R-:W-:-:S04]  /*3260*/  IMAD.U32 R4, RZ, RZ, UR7 ;  /* 0x00000007ff047e24 */ /* 0x000fc8000f8e00ff */
[----:B------:R-:W-:Y:S01]  /*3270*/  IMAD.X R25, RZ, RZ, R4, P1 ;  /* 0x000000ffff197224 */ /* 0x000fe200008e0604 */
[--C-:B---3--:R-:W-:Y:S01]  /*3280*/  DSETP.GT.AND P0, PT, |R18|, R6.reuse, PT ;  /* 0x000000061200722a */ /* 0x108fe20003f04200 */
[----:B------:R-:W-:Y:S01]  /*3290*/  IADD3 R19, P2, PT, R10, R21, RZ ;  /* 0x000000150a137210 */ /* 0x000fe20007f5e0ff */
[----:B----4-:R-:W-:-:S04]  /*32a0*/  DSETP.GT.AND P3, PT, |R8|, R6, PT ;  /* 0x000000060800722a */ /* 0x010fc80003f64200 */
[----:B------:R-:W-:Y:S01]  /*32b0*/  SEL R24, R24, R5, !P0 ;  /* 0x0000000518187207 */ /* 0x000fe20004000000 */
[----:B------:R-:W-:Y:S01]  /*32c0*/  IMAD.X R10, RZ, RZ, R25, P2 ;  /* 0x000000ffff0a7224 */ /* 0x000fe200010e0619 */
[--C-:B-----5:R-:W-:Y:S02]  /*32d0*/  DSETP.LEU.AND P0, PT, |R14|, R6.reuse, !P0 ;  /* 0x000000060e00722a */ /* 0x120fe4000470b200 */
[----:B------:R-:W-:Y:S01]  /*32e0*/  IADD3 R24, P1, PT, R24, R21, RZ ;  /* 0x0000001518187210 */ /* 0x000fe20007f3e0ff */
[----:B------:R-:W-:-:S04]  /*32f0*/  DSETP.GT.AND P2, PT, |R12|, R6, PT ;  /* 0x000000060c00722a */ /* 0x000fc80003f44200 */
[----:B------:R-:W-:Y:S01]  /*3300*/  IMAD.X R25, RZ, RZ, R25, P1 ;  /* 0x000000ffff197224 */ /* 0x000fe200008e0619 */
[----:B------:R-:W-:-:S04]  /*3310*/  ISETP.LT.U32.AND P1, PT, R19, R24, PT ;  /* 0x000000181300720c */ /* 0x000fc80003f21070 */
        /* <DEDUP_REMOVED lines=10> */
[----:B------:R-:W-:-:S03]  /*33c0*/  ISETP.LT.AND.EX P0, PT, R8, R25, PT, P0 ;  /* 0x000000190800720c */ /* 0x000fc60003f01300 */
[----:B------:R-:W-:Y:S02]  /*33d0*/  SEL R22, RZ, 0x1, !P3 ;  /* 0x00000001ff167807 */ /* 0x000fe40005800000 */
[C---:B------:R-:W-:Y:S02]  /*33e0*/  @P2 SEL R24, R15.reuse, R24, P0 ;  /* 0x000000180f182207 */ /* 0x040fe40000000000 */
[C---:B------:R-:W-:Y:S02]  /*33f0*/  @P2 SEL R25, R8.reuse, R25, P0 ;  /* 0x0000001908192207 */ /* 0x040fe40000000000 */
[----:B------:R-:W-:Y:S02]  /*3400*/  SEL R24, R15, R24, P1 ;  /* 0x000000180f187207 */ /* 0x000fe40000800000 */
[----:B------:R-:W-:Y:S01]  /*3410*/  SEL R25, R8, R25, P1 ;  /* 0x0000001908197207 */ /* 0x000fe20000800000 */
[----:B------:R-:W-:Y:S06]  /*3420*/  @!P4 BRA `(.L_x_314) ;  /* 0x000000180008c947 */ /* 0x000fec0003800000 */
[C---:B------:R-:W-:Y:S01]  /*3430*/  VIADD R8, R2.reuse, UR4 ;  /* 0x0000000402087c36 */ /* 0x040fe20008000000 */
[----:B------:R-:W-:Y:S01]  /*3440*/  LOP3.LUT R10, RZ, R5, RZ, 0x33, !PT ;  /* 0x00000005ff0a7212 */ /* 0x000fe200078e33ff */
[C---:B------:R-:W-:Y:S01]  /*3450*/  VIADD R3, R11.reuse, 0xfffffc00 ;  /* 0xfffffc000b037836 */ /* 0x040fe20000000000 */
[----:B------:R-:W-:Y:S01]  /*3460*/  IADD3 R9, PT, PT, R2, UR4, R5 ;  /* 0x0000000402097c10 */ /* 0x000fe2000fffe005 */
[----:B------:R-:W0:Y:S01]  /*3470*/  LDCU.64 UR12, c[0x3][URZ] ;  /* 0x00c00000ff0c77ac */ /* 0x000e220008000a00 */
[----:B------:R-:W-:Y:S01]  /*3480*/  IADD3 R13, PT, PT, R11, -UR4, R10 ;  /* 0x800000040b0d7c10 */ /* 0x000fe2000fffe00a */
[----:B------:R-:W-:Y:S01]  /*3490*/  IMAD.MOV.U32 R18, RZ, RZ, RZ ;  /* 0x000000ffff127224 */ /* 0x000fe200078e00ff */
[----:B------:R-:W-:Y:S01]  /*34a0*/  ISETP.GT.U32.AND P0, PT, R8, R3, PT ;  /* 0x000000030800720c */ /* 0x000fe20003f04070 */
[----:B------:R-:W1:Y:S01]  /*34b0*/  LDCU.64 UR8, c[0x0][0x390] ;  /* 0x00007200ff0877ac */ /* 0x000e620008000a00 */
[----:B------:R-:W-:Y:S02]  /*34c0*/  VIADD R9, R9, 0x400 ;  /* 0x0000040009097836 */ /* 0x000fe40000000000 */
[----:B------:R-:W-:Y:S01]  /*34d0*/  IMAD.IADD R20, R13, 0x1, -R2 ;  /* 0x000000010d147824 */ /* 0x000fe200078e0a02 */
[----:B------:R-:W2:Y:S08]  /*34e0*/  LDCU.64 UR14, c[0x0][0x3b8] ;  /* 0x00007700ff0e77ac */ /* 0x000eb00008000a00 */
[----:B------:R-:W-:Y:S05]  /*34f0*/  @P0 BRA `(.L_x_315) ;  /* 0x0000000400440947 */ /* 0x000fea0003800000 */
.L_x_319:
[----:B------:R-:W3:Y:S01]  /*3500*/  LDC.64 R6, c[0x0][0x380] ;  /* 0x0000e000ff067b82 */ /* 0x000ee20000000a00 */
[----:B------:R-:W-:-:S04]  /*3510*/  IMAD.IADD R19, R5, 0x1, R8 ;  /* 0x0000000105137824 */ /* 0x000fc800078e0208 */
[----:B---3--:R-:W-:-:S05]  /*3520*/  IMAD.WIDE.U32 R6, R19, 0x8, R6 ;  /* 0x0000000813067825 */ /* 0x008fca00078e0006 */
[----:B------:R3:W5:Y:S04]  /*3530*/  LDG.E.64 R10, desc[UR10][R6.64] ;  /* 0x0000000a060a7981 */ /* 0x000768000c1e1b00 */
[----:B------:R3:W5:Y:S04]  /*3540*/  LDG.E.64 R12, desc[UR10][R6.64+0x800] ;  /* 0x0008000a060c7981 */ /* 0x000768000c1e1b00 */
[----:B------:R3:W5:Y:S04]  /*3550*/  LDG.E.64 R14, desc[UR10][R6.64+0x1000] ;  /* 0x0010000a060e7981 */ /* 0x000768000c1e1b00 */
[----:B------:R3:W5:Y:S01]  /*3560*/  LDG.E.64 R16, desc[UR10][R6.64+0x1800] ;  /* 0x0018000a06107981 */ /* 0x000762000c1e1b00 */
[----:B------:R-:W-:Y:S01]  /*3570*/  LOP3.LUT P1, RZ, R22, 0xff, RZ, 0xc0, !PT ;  /* 0x000000ff16ff7812 */ /* 0x000fe2000782c0ff */
[----:B-1----:R-:W-:Y:S01]  /*3580*/  UMOV UR6, UR8 ;  /* 0x0000000800067c82 */ /* 0x002fe20008000000 */
[----:B------:R-:W-:Y:S01]  /*3590*/  IMAD.U32 R4, RZ, RZ, UR9 ;  /* 0x00000009ff047e24 */ /* 0x000fe2000f8e00ff */
[----:B------:R-:W-:Y:S01]  /*35a0*/  IADD3 R19, P0, PT, R19, UR6, RZ ;  /* 0x0000000613137c10 */ /* 0x000fe2000ff1e0ff */
[----:B------:R-:W-:Y:S04]  /*35b0*/  BSSY.RECONVERGENT B1, `(.L_x_316) ;  /* 0x0000013000017945 */ /* 0x000fe80003800200 */
[----:B------:R-:W-:-:S05]  /*35c0*/  IMAD.X R26, RZ, RZ, R4, P0 ;  /* 0x000000ffff1a7224 */ /* 0x000fca00000e0604 */
[----:B---3--:R-:W-:Y:S05]  /*35d0*/  @!P1 BRA `(.L_x_317) ;  /* 0x0000000000289947 */ /* 0x008fea0003800000 */
        /* <DEDUP_REMOVED lines=10> */
.L_x_317:
[----:B0-----:R-:W-:Y:S02]  /*3680*/  IMAD.U32 R6, RZ, RZ, UR12 ;  /* 0x0000000cff067e24 */ /* 0x001fe4000f8e00ff */
[----:B------:R-:W-:Y:S02]  /*3690*/  IMAD.U32 R7, RZ, RZ, UR13 ;  /* 0x0000000dff077e24 */ /* 0x000fe4000f8e00ff */
[----:B------:R-:W-:Y:S02]  /*36a0*/  IMAD.MOV.U32 R24, RZ, RZ, R19 ;  /* 0x000000ffff187224 */ /* 0x000fe400078e0013 */
[----:B------:R-:W-:Y:S02]  /*36b0*/  IMAD.MOV.U32 R25, RZ, RZ, R26 ;  /* 0x000000ffff197224 */ /* 0x000fe400078e001a */
[----:B-----5:R-:W-:-:S06]  /*36c0*/  DSETP.GT.AND P0, PT, |R10|, R6, PT ;  /* 0x000000060a00722a */ /* 0x020fcc0003f04200 */
[----:B------:R-:W-:-:S08]  /*36d0*/  SEL R22, RZ, 0x1, !P0 ;  /* 0x00000001ff167807 */ /* 0x000fd00004000000 */
.L_x_318:
[----:B--2---:R-:W-:Y:S05]  /*36e0*/  BSYNC.RECONVERGENT B1 ;  /* 0x0000000000017941 */ /* 0x004fea0003800200 */
.L_x_316:
[--C-:B------:R-:W-:Y:S01]  /*36f0*/  DSETP.GT.AND P2, PT, |R12|, R6.reuse, PT ;  /* 0x000000060c00722a */ /* 0x100fe20003f44200 */
[----:B------:R-:W-:Y:S01]  /*3700*/  IMAD.MOV.U32 R10, RZ, RZ, R25 ;  /* 0x000000ffff0a7224 */ /* 0x000fe200078e0019 */
[C---:B------:R-:W-:Y:S01]  /*3710*/  LOP3.LUT P3, RZ, R22.reuse, 0xff, RZ, 0xc0, !PT ;  /* 0x000000ff16ff7812 */ /* 0x040fe2000786c0ff */
[----:B------:R-:W-:Y:S01]  /*3720*/  IMAD.MOV.U32 R13, RZ, RZ, R24 ;  /* 0x000000ffff0d7224 */ /* 0x000fe200078e0018 */
[----:B------:R-:W-:Y:S01]  /*3730*/  IADD3 R24, P1, PT, R19, 0x100, RZ ;  /* 0x0000010013187810 */ /* 0x000fe20007f3e0ff */
[----:B------:R-:W-:Y:S01]  /*3740*/  UMOV UR5, UR15 ;  /* 0x0000000f00057c82 */ /* 0x000fe20008000000 */
[----:B------:R-:W-:Y:S01]  /*3750*/  SEL R22, R22, 0x1, !P2 ;  /* 0x0000000116167807 */ /* 0x000fe20005000000 */
[----:B------:R-:W-:Y:S01]  /*3760*/  USHF.L.U32 UR4, UR5, 0xa, URZ ;  /* 0x0000000a05047899 */ /* 0x000fe200080006ff */
[----:B------:R-:W-:Y:S01]  /*3770*/  ISETP.LT.U32.AND P0, PT, R24, R13, PT ;  /* 0x0000000d1800720c */ /* 0x000fe20003f01070 */
[----:B------:R-:W-:Y:S02]  /*3780*/  IMAD.X R25, RZ, RZ, R26, P1 ;  /* 0x000000ffff197224 */ /* 0x000fe400008e061a */
[----:B------:R-:W-:-:S03]  /*3790*/  DSETP.GT.AND P1, PT, |R14|, R6, PT ;  /* 0x000000060e00722a */ /* 0x000fc60003f24200 */
[CC--:B------:R-:W-:Y:S02]  /*37a0*/  ISETP.LT.AND.EX P0, PT, R25.reuse, R10.reuse, PT, P0 ;  /* 0x0000000a1900720c */ /* 0x0c0fe40003f01300 */
[----:B------:R-:W-:Y:S02]  /*37b0*/  @!P3 SEL R22, RZ, 0x1, !P2 ;  /* 0x00000001ff16b807 */ /* 0x000fe40005000000 */
[C---:B------:R-:W-:Y:S02]  /*37c0*/  @P2 SEL R13, R24.reuse, R13, P0 ;  /* 0x0000000d180d2207 */ /* 0x040fe40000000000 */
[----:B------:R-:W-:Y:S01]  /*37d0*/  @P2 SEL R10, R25, R10, P0 ;  /* 0x0000000a190a2207 */ /* 0x000fe20000000000 */
[----:B------:R-:W-:Y:S01]  /*37e0*/  DSETP.GT.AND P2, PT, |R16|, R6, PT ;  /* 0x000000061000722a */ /* 0x000fe20003f44200 */
[----:B------:R-:W-:Y:S02]  /*37f0*/  IADD3 R11, P0, PT, R19, 0x200, RZ ;  /* 0x00000200130b7810 */ /* 0x000fe40007f1e0ff */
[----:B------:R-:W-:-:S02]  /*3800*/  SEL R24, R24, R13, !P3 ;  /* 0x0000000d18187207 */ /* 0x000fc40005800000 */
[----:B------:R-:W-:Y:S01]  /*3810*/  SEL R25, R25, R10, !P3 ;  /* 0x0000000a19197207 */ /* 0x000fe20005800000 */
[----:B------:R-:W-:Y:S01]  /*3820*/  IMAD.X R10, RZ, RZ, R26, P0 ;  /* 0x000000ffff0a7224 */ /* 0x000fe200000e061a */
[CC--:B------:R-:W-:Y:S02]  /*3830*/  ISETP.LT.U32.AND P0, PT, R11.reuse, R24.reuse, PT ;  /* 0x000000180b00720c */ /* 0x0c0fe40003f01070 */
[----:B------:R-:W-:Y:S02]  /*3840*/  LOP3.LUT P3, RZ, R22, 0xff, RZ, 0xc0, !PT ;  /* 0x000000ff16ff7812 */ /* 0x000fe4000786c0ff */
[----:B------:R-:W-:Y:S02]  /*3850*/  ISETP.LT.AND.EX P0, PT, R10, R25, PT, P0 ;  /* 0x000000190a00720c */ /* 0x000fe40003f01300 */
[----:B------:R-:W-:Y:S02]  /*3860*/  SEL R22, R22, 0x1, !P1 ;  /* 0x0000000116167807 */ /* 0x000fe40004800000 */
[----:B------:R-:W-:-:S02]  /*3870*/  @P1 SEL R24, R11, R24, P0 ;  /* 0x000000180b181207 */ /* 0x000fc40000000000 */
[C---:B------:R-:W-:Y:S02]  /*3880*/  @P1 SEL R25, R10.reuse, R25, P0 ;  /* 0x000000190a191207 */ /* 0x040fe40000000000 */
[----:B------:R-:W-:Y:S01]  /*3890*/  SEL R24, R11, R24, !P3 ;  /* 0x000000180b187207 */ /* 0x000fe20005800000 */
[----:B------:R-:W-:Y:S01]  /*38a0*/  IMAD.U32 R11, RZ, RZ, UR14 ;  /* 0x0000000eff0b7e24 */ /* 0x000fe2000f8e00ff */
[----:B------:R-:W-:Y:S02]  /*38b0*/  SEL R25, R10, R25, !P3 ;  /* 0x000000190a197207 */ /* 0x000fe40005800000 */
[----:B------:R-:W-:Y:S01]  /*38c0*/  IADD3 R19, P0, PT, R19, 0x300, RZ ;  /* 0x0000030013137810 */ /* 0x000fe20007f1e0ff */
[----:B------:R-:W-:Y:S01]  /*38d0*/  IMAD.IADD R10, R11, 0x1, -R8 ;  /* 0x000000010b0a7824 */ /* 0x000fe200078e0a08 */
[----:B------:R-:W-:-:S03]  /*38e0*/  @!P3 SEL R22, RZ, 0x1, !P1 ;  /* 0x00000001ff16b807 */ /* 0x000fc60004800000 */
[----:B------:R-:W-:Y:S01]  /*38f0*/  IMAD.X R26, RZ, RZ, R26, P0 ;  /* 0x000000ffff1a7224 */ /* 0x000fe200000e061a */
[----:B------:R-:W-:Y:S02]  /*3900*/  ISETP.GE.U32.AND P3, PT, R10, UR4, PT ;  /* 0x000000040a007c0c */ /* 0x000fe4000bf66070 */
[C---:B------:R-:W-:Y:S02]  /*3910*/  LOP3.LUT P1, RZ, R22.reuse, 0xff, RZ, 0xc0, !PT ;  /* 0x000000ff16ff7812 */ /* 0x040fe4000782c0ff */
        /* <DEDUP_REMOVED lines=9> */
[----:B------:R-:W-:Y:S02]  /*39b0*/  VIADD R8, R8, UR4 ;  /* 0x0000000408087c36 */ /* 0x000fe40008000000 */
[----:B------:R-:W-:Y:S02]  /*39c0*/  VIADD R9, R9, UR4 ;  /* 0x0000000409097c36 */ /* 0x000fe40008000000 */
[----:B------:R-:W-:Y:S01]  /*39d0*/  VIADD R20, R20, -UR4 ;  /* 0x8000000414147c36 */ /* 0x000fe20008000000 */
[----:B------:R-:W-:Y:S01]  /*39e0*/  ISETP.GT.U32.AND P0, PT, R8, R3, PT ;  /* 0x000000030800720c */ /* 0x000fe20003f04070 */
[----:B------:R-:W-:-:S12]  /*39f0*/  VIADD R18, R18, 0x1 ;  /* 0x0000000112127836 */ /* 0x000fd80000000000 */
[----:B------:R-:W-:Y:S05]  /*3a00*/  @!P0 BRA `(.L_x_319) ;  /* 0xfffffff800bc8947 */ /* 0x000fea000383ffff */
.L_x_315:
[----:B------:R-:W-:Y:S01]  /*3a10*/  IMAD.IADD R10, R11, 0x1, -R8 ;  /* 0x000000010b0a7824 */ /* 0x000fe200078e0a08 */
[----:B------:R-:W-:Y:S04]  /*3a20*/  BSSY.RECONVERGENT B1, `(.L_x_314) ;  /* 0x0000122000017945 */ /* 0x000fe80003800200 */
[----:B------:R-:W-:-:S04]  /*3a30*/  ISETP.GE.AND P0, PT, R5, R10, PT ;  /* 0x0000000a0500720c */ /* 0x000fc80003f06270 */
[----:B------:R-:W-:-:S13]  /*3a40*/  ISETP.GE.U32.OR P0, PT, R8, R11, P0 ;  /* 0x0000000b0800720c */ /* 0x000fda0000706470 */
[----:B------:R-:W-:Y:S05]  /*3a50*/  @P0 BRA `(.L_x_320) ;  /* 0x0000001000780947 */ /* 0x000fea0003800000 */
[----:B------:R-:W-:Y:S01]  /*3a60*/  LOP3.LUT R10, RZ, R5, RZ, 0x33, !PT ;  /* 0x00000005ff0a7212 */ /* 0x000fe200078e33ff */
[----:B------:R-:W-:Y:S01]  /*3a70*/  BSSY.RECONVERGENT B2, `(.L_x_321) ;  /* 0x0000097000027945 */ /* 0x000fe20003800200 */
[----:B------:R-:W-:-:S03]  /*3a80*/  IMAD.MOV.U32 R19, RZ, RZ, R5 ;  /* 0x000000ffff137224 */ /* 0x000fc600078e0005 */
[----:B------:R-:W-:Y:S02]  /*3a90*/  IMAD.IADD R3, R10, 0x1, R11 ;  /* 0x000000010a037824 */ /* 0x000fe400078e020b */
[----:B------:R-:W-:-:S03]  /*3aa0*/  IMAD R11, R18, UR5, RZ ;  /* 0x00000005120b7c24 */ /* 0x000fc6000f8e02ff */
[----:B------:R-:W-:-:S05]  /*3ab0*/  IADD3 R2, PT, PT, R3, -UR4, -R2 ;  /* 0x8000000403027c10 */ /* 0x000fca000fffe802 */
[----:B------:R-:W-:-:S05]  /*3ac0*/  IMAD R2, R11, -0x400, R2 ;  /* 0xfffffc000b027824 */ /* 0x000fca00078e0202 */
[C---:B------:R-:W-:Y:S02]  /*3ad0*/  ISETP.GE.U32.AND P0, PT, R2.reuse, 0x700, PT ;  /* 0x000007000200780c */ /* 0x040fe40003f06070 */
[----:B------:R-:W-:-:S04]  /*3ae0*/  LEA.HI R2, R2, 0x1, RZ, 0x18 ;  /* 0x0000000102027811 */ /* 0x000fc800078fc0ff */
[----:B------:R-:W-:-:S07]  /*3af0*/  LOP3.LUT R18, R2, 0x7, RZ, 0xc0, !PT ;  /* 0x0000000702127812 */ /* 0x000fce00078ec0ff */
[----:B------:R-:W-:Y:S05]  /*3b00*/  @!P0 BRA `(.L_x_322) ;  /* 0x0000000800348947 */ /* 0x000fea0003800000 */
[----:B------:R-:W3:Y:S01]  /*3b10*/  LDC.64 R12, c[0x0][0x380] ;  /* 0x0000e000ff0c7b82 */ /* 0x000ee20000000a00 */
[----:B------:R-:W-:Y:S01]  /*3b20*/  LEA.HI R20, R20, 0x1, RZ, 0x18 ;  /* 0x0000000114147811 */ /* 0x000fe200078fc0ff */
[----:B------:R-:W-:Y:S01]  /*3b30*/  BSSY.RECONVERGENT B3, `(.L_x_323) ;  /* 0x0000089000037945 */ /* 0x000fe20003800200 */
[----:B------:R-:W-:Y:S02]  /*3b40*/  LOP3.LUT R19, R5, 0x400, RZ, 0xfc, !PT ;  /* 0x0000040005137812 */ /* 0x000fe400078efcff */
[----:B------:R-:W-:-:S05]  /*3b50*/  LOP3.LUT R20, R20, 0x1fffff8, RZ, 0xc0, !PT ;  /* 0x01fffff814147812 */ /* 0x000fca00078ec0ff */
[----:B------:R-:W-:-:S07]  /*3b60*/  IMAD.MOV R20, RZ, RZ, -R20 ;  /* 0x000000ffff147224 */ /* 0x000fce00078e0a14 */
.L_x_324:
[----:B------:R-:W-:-:S04]  /*3b70*/  VIADD R23, R9, 0xfffffc00 ;  /* 0xfffffc0009177836 */ /* 0x000fc80000000000 */
[----:B---3--:R-:W-:-:S06]  /*3b80*/  IMAD.WIDE.U32 R14, R23, 0x8, R12 ;  /* 0x00000008170e7825 */ /* 0x008fcc00078e000c */
[----:B------:R-:W3:Y:S01]  /*3b90*/  LDG.E.64 R14, desc[UR10][R14.64] ;  /* 0x0000000a0e0e7981 */ /* 0x000ee2000c1e1b00 */
[----:B------:R-:W-:-:S04]  /*3ba0*/  VIADD R21, R9, 0xfffffd00 ;  /* 0xfffffd0009157836 */ /* 0x000fc80000000000 */
[----:B------:R-:W-:-:S06]  /*3bb0*/  IMAD.WIDE.U32 R10, R21, 0x8, R12 ;  /* 0x00000008150a7825 */ /* 0x000fcc00078e000c */
[----:B------:R-:W4:Y:S01]  /*3bc0*/  LDG.E.64 R10, desc[UR10][R10.64] ;  /* 0x0000000a0a0a7981 */ /* 0x000f22000c1e1b00 */
[----:B------:R-:W-:Y:S01]  /*3bd0*/  VIADD R27, R9, 0xfffffe00 ;  /* 0xfffffe00091b7836 */ /* 0x000fe20000000000 */
[----:B------:R-:W-:-:S03]  /*3be0*/  LOP3.LUT P2, RZ, R22, 0xff, RZ, 0xc0, !PT ;  /* 0x000000ff16ff7812 */ /* 0x000fc6000784c0ff */
[----:B------:R-:W-:Y:S01]  /*3bf0*/  IMAD.WIDE.U32 R16, R27, 0x8, R12 ;  /* 0x000000081b107825 */ /* 0x000fe200078e000c */
[----:B------:R-:W-:-:S05]  /*3c00*/  IADD3 R23, P4, PT, R23, UR6, RZ ;  /* 0x0000000617177c10 */ /* 0x000fca000ff9e0ff */
[----:B------:R-:W5:Y:S01]  /*3c10*/  LDG.E.64 R16, desc[UR10][R16.64] ;  /* 0x0000000a10107981 */ /* 0x000f62000c1e1b00 */
[----:B------:R-:W-:-:S03]  /*3c20*/  ISETP.LT.U32.AND P0, PT, R23, R24, PT ;  /* 0x000000181700720c */ /* 0x000fc60003f01070 */
[C-C-:B---3--:R-:W-:Y:S02]  /*3c30*/  DSETP.GT.AND P3, PT, |R14|.reuse, R6.reuse, P2 ;  /* 0x000000060e00722a */ /* 0x148fe40001764200 */
[----:B------:R-:W-:Y:S01]  /*3c40*/  DSETP.GT.AND P1, PT, |R14|, R6, PT ;  /* 0x000000060e00722a */ /* 0x000fe20003f24200 */
[----:B------:R-:W-:-:S05]  /*3c50*/  IMAD.X R14, RZ, RZ, R4, P4 ;  /* 0x000000ffff0e7224 */ /* 0x000fca00020e0604 */
[----:B------:R-:W-:Y:S02]  /*3c60*/  @!P2 SEL R22, RZ, 0x1, !P1 ;  /* 0x00000001ff16a807 */ /* 0x000fe40004800000 */
[-C--:B------:R-:W-:Y:S02]  /*3c70*/  ISETP.LT.AND.EX P0, PT, R14, R25.reuse, PT, P0 ;  /* 0x000000190e00720c */ /* 0x080fe40003f01300 */
[----:B------:R-:W-:Y:S02]  /*3c80*/  SEL R22, R22, 0x1, !P3 ;  /* 0x0000000116167807 */ /* 0x000fe40005800000 */
[CC--:B------:R-:W-:Y:S02]  /*3c90*/  SEL R26, R23.reuse, R24.reuse, P0 ;  /* 0x00000018171a7207 */ /* 0x0c0fe40000000000 */
[----:B------:R-:W-:Y:S02]  /*3ca0*/  @!P3 SEL R26, R23, R24, !P2 ;  /* 0x00000018171ab207 */ /* 0x000fe40005000000 */
[----:B------:R-:W-:-:S02]  /*3cb0*/  SEL R23, R14, R25, P0 ;  /* 0x000000190e177207 */ /* 0x000fc40000000000 */
[----:B------:R-:W-:Y:S01]  /*3cc0*/  IADD3 R29, P0, PT, R21, UR6, RZ ;  /* 0x00000006151d7c10 */ /* 0x000fe2000ff1e0ff */
[----:B------:R-:W-:Y:S01]  /*3cd0*/  VIADD R21, R9, 0xffffff00 ;  /* 0xffffff0009157836 */ /* 0x000fe20000000000 */
[----:B------:R-:W-:Y:S01]  /*3ce0*/  @!P3 SEL R23, R14, R25, !P2 ;  /* 0x000000190e17b207 */ /* 0x000fe20005000000 */
[----:B----4-:R-:W-:Y:S01]  /*3cf0*/  DSETP.GT.AND P2, PT, |R10|, R6, PT ;  /* 0x000000060a00722a */ /* 0x010fe20003f44200 */
[----:B------:R-:W-:Y:S01]  /*3d00*/  LOP3.LUT P1, RZ, R22, 0xff, RZ, 0xc0, !PT ;  /* 0x000000ff16ff7812 */ /* 0x000fe2000782c0ff */
[----:B------:R-:W-:-:S04]  /*3d10*/  IMAD.WIDE.U32 R14, R21, 0x8, R12 ;  /* 0x00000008150e7825 */ /* 0x000fc800078e000c */
[----:B------:R-:W-:Y:S01]  /*3d20*/  IMAD.X R28, RZ, RZ, R4, P0 ;  /* 0x000000ffff1c7224 */ /* 0x000fe200000e0604 */
[----:B------:R-:W-:Y:S01]  /*3d30*/  ISETP.LT.U32.AND P0, PT, R29, R26, PT ;  /* 0x0000001a1d00720c */ /* 0x000fe20003f01070 */
[----:B------:R-:W3:Y:S03]  /*3d40*/  LDG.E.64 R14, desc[UR10][R14.64] ;  /* 0x0000000a0e0e7981 */ /* 0x000ee6000c1e1b00 */
[----:B------:R-:W-:-:S03]  /*3d50*/  ISETP.LT.AND.EX P0, PT, R28, R23, PT, P0 ;  /* 0x000000171c00720c */ /* 0x000fc60003f01300 */
[----:B------:R-:W-:Y:S01]  /*3d60*/  DSETP.GT.AND P3, PT, |R10|, R6, P1 ;  /* 0x000000060a00722a */ /* 0x000fe20000f64200 */
[----:B------:R-:W-:Y:S01]  /*3d70*/  @!P1 SEL R22, RZ, 0x1, !P2 ;  /* 0x00000001ff169807 */ /* 0x000fe20005000000 */
[----:B------:R-:W-:Y:S01]  /*3d80*/  IMAD.WIDE.U32 R10, R9, 0x8, R12 ;  /* 0x00000008090a7825 */ /* 0x000fe200078e000c */
[----:B------:R-:W-:-:S05]  /*3d90*/  SEL R24, R29, R26, P0 ;  /* 0x0000001a1d187207 */ /* 0x000fca0000000000 */
[----:B------:R-:W4:Y:S01]  /*3da0*/  LDG.E.64 R10, desc[UR10][R10.64] ;  /* 0x0000000a0a0a7981 */ /* 0x000f22000c1e1b00 */
[----:B------:R-:W-:-:S04]  /*3db0*/  SEL R22, R22, 0x1, !P3 ;  /* 0x0000000116167807 */ /* 0x000fc80005800000 */
[----:B------:R-:W-:Y:S02]  /*3dc0*/  LOP3.LUT P2, RZ, R22, 0xff, RZ, 0xc0, !PT ;  /* 0x000000ff16ff7812 */ /* 0x000fe4000784c0ff */
[CC--:B------:R-:W-:Y:S02]  /*3dd0*/  SEL R25, R28.reuse, R23.reuse, P0 ;  /* 0x000000171c197207 */ /* 0x0c0fe40000000000 */
[----:B------:R-:W-:Y:S02]  /*3de0*/  @!P3 SEL R24, R29, R26, !P1 ;  /* 0x0000001a1d18b207 */ /* 0x000fe40004800000 */
[----:B------:R-:W-:Y:S02]  /*3df0*/  @!P3 SEL R25, R28, R23, !P1 ;  /* 0x000000171c19b207 */ /* 0x000fe40004800000 */
[----:B------:R-:W-:Y:S01]  /*3e00*/  IADD3 R27, P0, PT, R27, UR6, RZ ;  /* 0x000000061b1b7c10 */ /* 0x000fe2000ff1e0ff */
[----:B-----5:R-:W-:-:S04]  /*3e10*/  DSETP.GT.AND P1, PT, |R16|, R6, PT ;  /* 0x000000061000722a */ /* 0x020fc80003f24200 */
[----:B------:R-:W-:Y:S01]  /*3e20*/  DSETP.GT.AND P3, PT, |R16|, R6, P2 ;  /* 0x000000061000722a */ /* 0x000fe20001764200 */
[----:B------:R-:W-:Y:S01]  /*3e30*/  IMAD.X R16, RZ, RZ, R4, P0 ;  /* 0x000000ffff107224 */ /* 0x000fe200000e0604 */
[CC--:B------:R-:W-:Y:S02]  /*3e40*/  ISETP.LT.U32.AND P0, PT, R27.reuse, R24.reuse, PT ;  /* 0x000000181b00720c */ /* 0x0c0fe40003f01070 */
[----:B------:R-:W-:Y:S02]  /*3e50*/  @!P2 SEL R22, RZ, 0x1, !P1 ;  /* 0x00000001ff16a807 */ /* 0x000fe40004800000 */
[----:B------:R-:W-:Y:S02]  /*3e60*/  ISETP.LT.AND.EX P0, PT, R16, R25, PT, P0 ;  /* 0x000000191000720c */ /* 0x000fe40003f01300 */
[----:B------:R-:W-:Y:S02]  /*3e70*/  SEL R22, R22, 0x1, !P3 ;  /* 0x0000000116167807 */ /* 0x000fe40005800000 */
[----:B------:R-:W-:Y:S01]  /*3e80*/  SEL R26, R27, R24, P0 ;  /* 0x000000181b1a7207 */ /* 0x000fe20000000000 */
[----:B------:R-:W-:-:S03]  /*3e90*/  VIADD R23, R9, 0x100 ;  /* 0x0000010009177836 */ /* 0x000fc60000000000 */
[----:B------:R-:W-:Y:S02]  /*3ea0*/  @!P3 SEL R26, R27, R24, !P2 ;  /* 0x000000181b1ab207 */ /* 0x000fe40005000000 */
[CC--:B------:R-:W-:Y:S02]  /*3eb0*/  SEL R24, R16.reuse, R25.reuse, P0 ;  /* 0x0000001910187207 */ /* 0x0c0fe40000000000 */
[----:B------:R-:W-:Y:S02]  /*3ec0*/  @!P3 SEL R24, R16, R25, !P2 ;  /* 0x000000191018b207 */ /* 0x000fe40005000000 */
[----:B------:R-:W-:Y:S01]  /*3ed0*/  LOP3.LUT P2, RZ, R22, 0xff, RZ, 0xc0, !PT ;  /* 0x000000ff16ff7812 */ /* 0x000fe2000784c0ff */
[----:B------:R-:W-:Y:S01]  /*3ee0*/  IMAD.WIDE.U32 R16, R23, 0x8, R12 ;  /* 0x0000000817107825 */ /* 0x000fe200078e000c */
[----:B------:R-:W-:-:S05]  /*3ef0*/  IADD3 R21, P0, PT, R21, UR6, RZ ;  /* 0x0000000615157c10 */ /* 0x000fca000ff1e0ff */
[----:B------:R-:W5:Y:S01]  /*3f00*/  LDG.E.64 R16, desc[UR10][R16.64] ;  /* 0x0000000a10107981 */ /* 0x000f62000c1e1b00 */
[----:B------:R-:W-:-:S05]  /*3f10*/  VIADD R25, R9, 0x200 ;  /* 0x0000020009197836 */ /* 0x000fca0000000000 */
[C-C-:B---3--:R-:W-:Y:S02]  /*3f20*/  DSETP.GT.AND P3, PT, |R14|.reuse, R6.reuse, P2 ;  /* 0x000000060e00722a */ /* 0x148fe40001764200 */
[----:B------:R-:W-:Y:S01]  /*3f30*/  DSETP.GT.AND P1, PT, |R14|, R6, PT ;  /* 0x000000060e00722a */ /* 0x000fe20003f24200 */
[----:B------:R-:W-:Y:S01]  /*3f40*/  IMAD.X R15, RZ, RZ, R4, P0 ;  /* 0x000000ffff0f7224 */ /* 0x000fe200000e0604 */
[----:B------:R-:W-:-:S04]  /*3f50*/  ISETP.LT.U32.AND P0, PT, R21, R26, PT ;  /* 0x0000001a1500720c */ /* 0x000fc80003f01070 */
[----:B------:R-:W-:Y:S02]  /*3f60*/  @!P2 SEL R22, RZ, 0x1, !P1 ;  /* 0x00000001ff16a807 */ /* 0x000fe40004800000 */
[----:B------:R-:W-:Y:S02]  /*3f70*/  ISETP.LT.AND.EX P0, PT, R15, R24, PT, P0 ;  /* 0x000000180f00720c */ /* 0x000fe40003f01300 */
[----:B------:R-:W-:Y:S02]  /*3f80*/  SEL R27, R22, 0x1, !P3 ;  /* 0x00000001161b7807 */ /* 0x000fe40005800000 */
[CC--:B------:R-:W-:Y:S02]  /*3f90*/  SEL R22, R21.reuse, R26.reuse, P0 ;  /* 0x0000001a15167207 */ /* 0x0c0fe40000000000 */
[----:B------:R-:W-:Y:S02]  /*3fa0*/  @!P3 SEL R22, R21, R26, !P2 ;  /* 0x0000001a1516b207 */ /* 0x000fe40005000000 */
[----:B------:R-:W-:-:S02]  /*3fb0*/  SEL R21, R15, R24, P0 ;  /* 0x000000180f157207 */ /* 0x000fc40000000000 */
[----:B------:R-:W-:Y:S01]  /*3fc0*/  @!P3 SEL R21, R15, R24, !P2 ;  /* 0x000000180f15b207 */ /* 0x000fe20005000000 */
[----:B------:R-:W-:Y:S01]  /*3fd0*/  IMAD.WIDE.U32 R14, R25, 0x8, R12 ;  /* 0x00000008190e7825 */ /* 0x000fe200078e000c */
[----:B------:R-:W-:-:S05]  /*3fe0*/  LOP3.LUT P1, RZ, R27, 0xff, RZ, 0xc0, !PT ;  /* 0x000000ff1bff7812 */ /* 0x000fca000782c0ff */
[----:B------:R-:W3:Y:S01]  /*3ff0*/  LDG.E.64 R14, desc[UR10][R14.64] ;  /* 0x0000000a0e0e7981 */ /* 0x000ee2000c1e1b00 */
[----:B----4-:R-:W-:-:S07]  /*4000*/  DSETP.GT.AND P0, PT, |R10|, R6, PT ;  /* 0x000000060a00722a */ /* 0x010fce0003f04200 */
[----:B------:R-:W-:Y:S01]  /*4010*/  DSETP.GT.AND P4, PT, |R10|, R6, P1 ;  /* 0x000000060a00722a */ /* 0x000fe20000f84200 */
[----:B------:R-:W-:Y:S02]  /*4020*/  IADD3 R11, P2, PT, R9, UR6, RZ ;  /* 0x00000006090b7c10 */ /* 0x000fe4000ff5e0ff */
[----:B------:R-:W-:Y:S02]  /*4030*/  @!P1 SEL R27, RZ, 0x1, !P0 ;  /* 0x00000001ff1b9807 */ /* 0x000fe40004000000 */
[----:B------:R-:W-:Y:S01]  /*4040*/  ISETP.LT.U32.AND P0, PT, R11, R22, PT ;  /* 0x000000160b00720c */ /* 0x000fe20003f01070 */
[----:B------:R-:W-:Y:S01]  /*4050*/  IMAD.X R28, RZ, RZ, R4, P2 ;  /* 0x000000ffff1c7224 */ /* 0x000fe200010e0604 */
[----:B------:R-:W-:Y:S01]  /*4060*/  SEL R24, R27, 0x1, !P4 ;  /* 0x000000011b187807 */ /* 0x000fe20006000000 */
[----:B------:R-:W-:-:S03]  /*4070*/  VIADD R27, R9, 0x300 ;  /* 0x00000300091b7836 */ /* 0x000fc60000000000 */
[----:B------:R-:W-:-:S04]  /*4080*/  ISETP.LT.AND.EX P0, PT, R28, R21, PT, P0 ;  /* 0x000000151c00720c */ /* 0x000fc80003f01300 */
[CC--:B------:R-:W-:Y:S02]  /*4090*/  SEL R26, R11.reuse, R22.reuse, P0 ;  /* 0x000000160b1a7207 */ /* 0x0c0fe40000000000 */
[----:B------:R-:W-:Y:S01]  /*40a0*/  @!P4 SEL R26, R11, R22, !P1 ;  /* 0x000000160b1ac207 */ /* 0x000fe20004800000 */
[----:B------:R-:W-:-:S06]  /*40b0*/  IMAD.WIDE.U32 R10, R27, 0x8, R12 ;  /* 0x000000081b0a7825 */ /* 0x000fcc00078e000c */
[----:B------:R-:W4:Y:S01]  /*40c0*/  LDG.E.64 R10, desc[UR10][R10.64] ;  /* 0x0000000a0a0a7981 */ /* 0x000f22000c1e1b00 */
[----:B------:R-:W-:Y:S01]  /*40d0*/  LOP3.LUT P2, RZ, R24, 0xff, RZ, 0xc0, !PT ;  /* 0x000000ff18ff7812 */ /* 0x000fe2000784c0ff */
[----:B-----5:R-:W-:-:S12]  /*40e0*/  DSETP.GT.AND P5, PT, |R16|, R6, PT ;  /* 0x000000061000722a */ /* 0x020fd80003fa4200 */
[----:B------:R-:W-:Y:S01]  /*40f0*/  DSETP.GT.AND P3, PT, |R16|, R6, P2 ;  /* 0x000000061000722a */ /* 0x000fe20001764200 */
[----:B------:R-:W-:Y:S02]  /*4100*/  @!P2 SEL R24, RZ, 0x1, !P5 ;  /* 0x00000001ff18a807 */ /* 0x000fe40006800000 */
[----:B------:R-:W-:-:S03]  /*4110*/  SEL R16, R28, R21, P0 ;  /* 0x000000151c107207 */ /* 0x000fc60000000000 */
[----:B------:R-:W-:Y:S02]  /*4120*/  SEL R24, R24, 0x1, !P3 ;  /* 0x0000000118187807 */ /* 0x000fe40005800000 */
[----:B------:R-:W-:Y:S02]  /*4130*/  @!P4 SEL R16, R28, R21, !P1 ;  /* 0x000000151c10c207 */ /* 0x000fe40004800000 */
[----:B------:R-:W-:Y:S02]  /*4140*/  LOP3.LUT P1, RZ, R24, 0xff, RZ, 0xc0, !PT ;  /* 0x000000ff18ff7812 */ /* 0x000fe4000782c0ff */
[----:B------:R-:W-:-:S04]  /*4150*/  IADD3 R23, P4, PT, R23, UR6, RZ ;  /* 0x0000000617177c10 */ /* 0x000fc8000ff9e0ff */
[----:B------:R-:W-:Y:S01]  /*4160*/  ISETP.LT.U32.AND P0, PT, R23, R26, PT ;  /* 0x0000001a1700720c */ /* 0x000fe20003f01070 */
[----:B------:R-:W-:-:S05]  /*4170*/  IMAD.X R17, RZ, RZ, R4, P4 ;  /* 0x000000ffff117224 */ /* 0x000fca00020e0604 */
[----:B------:R-:W-:-:S04]  /*4180*/  ISETP.LT.AND.EX P0, PT, R17, R16, PT, P0 ;  /* 0x000000101100720c */ /* 0x000fc80003f01300 */
[CC--:B------:R-:W-:Y:S02]  /*4190*/  SEL R22, R17.reuse, R16.reuse, P0 ;  /* 0x0000001011167207 */ /* 0x0c0fe40000000000 */
[----:B------:R-:W-:Y:S01]  /*41a0*/  @!P3 SEL R22, R17, R16, !P2 ;  /* 0x000000101116b207 */ /* 0x000fe20005000000 */
[----:B------:R-:W-:Y:S02]  /*41b0*/  VIADD R20, R20, 0x8 ;  /* 0x0000000814147836 */ /* 0x000fe40000000000 */
[----:B------:R-:W-:Y:S02]  /*41c0*/  VIADD R19, R19, 0x800 ;  /* 0x0000080013137836 */ /* 0x000fe40000000000 */
[----:B------:R-:W-:Y:S01]  /*41d0*/  VIADD R9, R9, 0x800 ;  /* 0x0000080009097836 */ /* 0x000fe20000000000 */
[C-C-:B---3--:R-:W-:Y:S02]  /*41e0*/  DSETP.GT.AND P5, PT, |R14|.reuse, R6.reuse, PT ;  /* 0x000000060e00722a */ /* 0x148fe40003fa4200 */
[----:B------:R-:W-:Y:S01]  /*41f0*/  DSETP.GT.AND P4, PT, |R14|, R6, P1 ;  /* 0x000000060e00722a */ /* 0x000fe20000f84200 */
[----:B------:R-:W-:-:S02]  /*4200*/  SEL R14, R23, R26, P0 ;  /* 0x0000001a170e7207 */ /* 0x000fc40000000000 */
[----:B------:R-:W-:Y:S02]  /*4210*/  IADD3 R25, P0, PT, R25, UR6, RZ ;  /* 0x0000000619197c10 */ /* 0x000fe4000ff1e0ff */
[----:B------:R-:W-:-:S03]  /*4220*/  @!P3 SEL R14, R23, R26, !P2 ;  /* 0x0000001a170eb207 */ /* 0x000fc60005000000 */
[----:B------:R-:W-:Y:S01]  /*4230*/  IMAD.X R21, RZ, RZ, R4, P0 ;  /* 0x000000ffff157224 */ /* 0x000fe200000e0604 */
[----:B------:R-:W-:Y:S02]  /*4240*/  ISETP.LT.U32.AND P0, PT, R25, R14, PT ;  /* 0x0000000e1900720c */ /* 0x000fe40003f01070 */
[----:B------:R-:W-:Y:S02]  /*4250*/  @!P1 SEL R24, RZ, 0x1, !P5 ;  /* 0x00000001ff189807 */ /* 0x000fe40006800000 */
[----:B------:R-:W-:Y:S02]  /*4260*/  ISETP.LT.AND.EX P0, PT, R21, R22, PT, P0 ;  /* 0x000000161500720c */ /* 0x000fe40003f01300 */
[----:B------:R-:W-:Y:S02]  /*4270*/  SEL R15, R24, 0x1, !P4 ;  /* 0x00000001180f7807 */ /* 0x000fe40006000000 */
[----:B------:R-:W-:Y:S02]  /*4280*/  SEL R16, R25, R14, P0 ;  /* 0x0000000e19107207 */ /* 0x000fe40000000000 */
[----:B------:R-:W-:-:S02]  /*4290*/  SEL R17, R21, R22, P0 ;  /* 0x0000001615117207 */ /* 0x000fc40000000000 */
[----:B------:R-:W-:Y:S02]  /*42a0*/  IADD3 R27, P0, PT, R27, UR6, RZ ;  /* 0x000000061b1b7c10 */ /* 0x000fe4000ff1e0ff */
[----:B------:R-:W-:Y:S02]  /*42b0*/  @!P4 SEL R16, R25, R14, !P1 ;  /* 0x0000000e1910c207 */ /* 0x000fe40004800000 */
[----:B------:R-:W-:Y:S01]  /*42c0*/  LOP3.LUT P2, RZ, R15, 0xff, RZ, 0xc0, !PT ;  /* 0x000000ff0fff7812 */ /* 0x000fe2000784c0ff */
[----:B------:R-:W-:Y:S01]  /*42d0*/  IMAD.X R14, RZ, RZ, R4, P0 ;  /* 0x000000ffff0e7224 */ /* 0x000fe200000e0604 */
[----:B------:R-:W-:Y:S02]  /*42e0*/  @!P4 SEL R17, R21, R22, !P1 ;  /* 0x000000161511c207 */ /* 0x000fe40004800000 */
[----:B------:R-:W-:-:S04]  /*42f0*/  ISETP.LT.U32.AND P0, PT, R27, R16, PT ;  /* 0x000000101b00720c */ /* 0x000fc80003f01070 */
[----:B------:R-:W-:Y:S01]  /*4300*/  ISETP.LT.AND.EX P0, PT, R14, R17, PT, P0 ;  /* 0x000000110e00720c */ /* 0x000fe20003f01300 */
[----:B----4-:R-:W-:-:S03]  /*4310*/  DSETP.GT.AND P1, PT, |R10|, R6, PT ;  /* 0x000000060a00722a */ /* 0x010fc60003f24200 */
[----:B------:R-:W-:Y:S02]  /*4320*/  SEL R24, R27, R16, P0 ;  /* 0x000000101b187207 */ /* 0x000fe40000000000 */
[----:B------:R-:W-:Y:S01]  /*4330*/  SEL R25, R14, R17, P0 ;  /* 0x000000110e197207 */ /* 0x000fe20000000000 */
[----:B------:R-:W-:Y:S01]  /*4340*/  DSETP.GT.AND P3, PT, |R10|, R6, P2 ;  /* 0x000000060a00722a */ /* 0x000fe20001764200 */
[----:B------:R-:W-:Y:S02]  /*4350*/  ISETP.NE.AND P0, PT, R20, RZ, PT ;  /* 0x000000ff1400720c */ /* 0x000fe40003f05270 */
[----:B------:R-:W-:-:S04]  /*4360*/  @!P2 SEL R15, RZ, 0x1, !P1 ;  /* 0x00000001ff0fa807 */ /* 0x000fc80004800000 */
[----:B------:R-:W-:-:S04]  /*4370*/  SEL R15, R15, 0x1, !P3 ;  /* 0x000000010f0f7807 */ /* 0x000fc80005800000 */
[----:B------:R-:W-:-:S03]  /*4380*/  PRMT R22, R15, 0x7610, R22 ;  /* 0x000076100f167816 */ /* 0x000fc60000000016 */
[----:B------:R-:W-:Y:S02]  /*4390*/  @!P3 SEL R24, R27, R16, !P2 ;  /* 0x000000101b18b207 */ /* 0x000fe40005000000 */
[----:B------:R-:W-:Y:S01]  /*43a0*/  @!P3 SEL R25, R14, R17, !P2 ;  /* 0x000000110e19b207 */ /* 0x000fe20005000000 */
[----:B------:R-:W-:Y:S06]  /*43b0*/  @P0 BRA `(.L_x_324) ;  /* 0xfffffff400ec0947 */ /* 0x000fec000383ffff */
[----:B012---:R-:W-:Y:S05]  /*43c0*/  BSYNC.RECONVERGENT B3 ;  /* 0x0000000000037941 */ /* 0x007fea0003800200 */
.L_x_323:
[----:B------:R-:W-:-:S07]  /*43d0*/  VIADD R19, R19, 0xfffffc00 ;  /* 0xfffffc0013137836 */ /* 0x000fce0000000000 */
.L_x_322:
[----:B012---:R-:W-:Y:S05]  /*43e0*/  BSYNC.RECONVERGENT B2 ;  /* 0x0000000000027941 */ /* 0x007fea0003800200 */
.L_x_321:
[----:B------:R-:W-:-:S13]  /*43f0*/  ISETP.NE.AND P0, PT, R18, RZ, PT ;  /* 0x000000ff1200720c */ /* 0x000fda0003f05270 */
[----:B------:R-:W-:Y:S05]  /*4400*/  @!P0 BRA `(.L_x_320) ;  /* 0x00000008000c8947 */ /* 0x000fea0003800000 */
[----:B------:R-:W-:Y:S01]  /*4410*/  ISETP.GE.U32.AND P0, PT, R18, 0x4, PT ;  /* 0x000000041200780c */ /* 0x000fe20003f06070 */
[----:B------:R-:W-:Y:S01]  /*4420*/  BSSY.RECONVERGENT B2, `(.L_x_325) ;  /* 0x0000045000027945 */ /* 0x000fe20003800200 */
[----:B------:R-:W-:-:S11]  /*4430*/  LOP3.LUT P1, R2, R2, 0x3, RZ, 0xc0, !PT ;  /* 0x0000000302027812 */ /* 0x000fd6000782c0ff */
[----:B------:R-:W-:Y:S05]  /*4440*/  @!P0 BRA `(.L_x_326) ;  /* 0x0000000400088947 */ /* 0x000fea0003800000 */
[----:B------:R-:W0:Y:S01]  /*4450*/  LDC.64 R14, c[0x0][0x380] ;  /* 0x0000e000ff0e7b82 */ /* 0x000e220000000a00 */
[----:B------:R-:W-:-:S04]  /*4460*/  IMAD.IADD R21, R19, 0x1, R8 ;  /* 0x0000000113157824 */ /* 0x000fc800078e0208 */
[C---:B------:R-:W-:Y:S02]  /*4470*/  VIADD R9, R21.reuse, 0x100 ;  /* 0x0000010015097836 */ /* 0x040fe40000000000 */
[----:B0-----:R-:W-:-:S06]  /*4480*/  IMAD.WIDE.U32 R12, R21, 0x8, R14 ;  /* 0x00000008150c7825 */ /* 0x001fcc00078e000e */
[----:B------:R-:W2:Y:S01]  /*4490*/  LDG.E.64 R12, desc[UR10][R12.64] ;  /* 0x0000000a0c0c7981 */ /* 0x000ea2000c1e1b00 */
        /* <DEDUP_REMOVED lines=8> */
[----:B------:R-:W-:Y:S01]  /*4520*/  LOP3.LUT P5, RZ, R22, 0xff, RZ, 0xc0, !PT ;  /* 0x000000ff16ff7812 */ /* 0x000fe200078ac0ff */
[----:B------:R-:W-:Y:S01]  /*4530*/  VIADD R19, R19, 0x400 ;  /* 0x0000040013137836 */ /* 0x000fe20000000000 */
[----:B--2---:R-:W-:-:S11]  /*4540*/  DSETP.GT.AND P0, PT, |R12|, R6, PT ;  /* 0x000000060c00722a */ /* 0x004fd60003f04200 */
[--C-:B------:R-:W-:Y:S01]  /*4550*/  DSETP.GT.AND P4, PT, |R12|, R6.reuse, P5 ;  /* 0x000000060c00722a */ /* 0x100fe20002f84200 */
[----:B------:R-:W-:Y:S01]  /*4560*/  @!P5 SEL R22, RZ, 0x1, !P0 ;  /* 0x00000001ff16d807 */ /* 0x000fe20004000000 */
[----:B---3--:R-:W-:Y:S01]  /*4570*/  DSETP.GT.AND P6, PT, |R10|, R6, PT ;  /* 0x000000060a00722a */ /* 0x008fe20003fc4200 */
[----:B------:R-:W-:-:S03]  /*4580*/  IADD3 R21, P0, PT, R21, UR6, RZ ;  /* 0x0000000615157c10 */ /* 0x000fc6000ff1e0ff */
[----:B------:R-:W-:-:S04]  /*4590*/  SEL R22, R22, 0x1, !P4 ;  /* 0x0000000116167807 */ /* 0x000fc80006000000 */
[----:B------:R-:W-:-:S13]  /*45a0*/  LOP3.LUT P2, RZ, R22, 0xff, RZ, 0xc0, !PT ;  /* 0x000000ff16ff7812 */ /* 0x000fda000784c0ff */
[----:B------:R-:W-:Y:S01]  /*45b0*/  DSETP.GT.AND P3, PT, |R10|, R6, P2 ;  /* 0x000000060a00722a */ /* 0x000fe20001764200 */
[----:B------:R-:W-:Y:S01]  /*45c0*/  @!P2 SEL R22, RZ, 0x1, !P6 ;  /* 0x00000001ff16a807 */ /* 0x000fe20007000000 */
[----:B------:R-:W-:Y:S01]  /*45d0*/  IMAD.X R10, RZ, RZ, R4, P0 ;  /* 0x000000ffff0a7224 */ /* 0x000fe200000e0604 */
        /* <DEDUP_REMOVED lines=9> */
[C-C-:B----4-:R-:W-:Y:S01]  /*4670*/  DSETP.GT.AND P4, PT, |R16|.reuse, R6.reuse, PT ;  /* 0x000000061000722a */ /* 0x150fe20003f84200 */
[----:B------:R-:W-:Y:S01]  /*4680*/  IMAD.X R10, RZ, RZ, R4, P0 ;  /* 0x000000ffff0a7224 */ /* 0x000fe200000e0604 */
[----:B------:R-:W-:Y:S01]  /*4690*/  ISETP.LT.U32.AND P0, PT, R9, R12, PT ;  /* 0x0000000c0900720c */ /* 0x000fe20003f01070 */
[----:B------:R-:W-:-:S03]  /*46a0*/  DSETP.GT.AND P5, PT, |R16|, R6, P6 ;  /* 0x000000061000722a */ /* 0x000fc600037a4200 */
        /* <DEDUP_REMOVED lines=8> */
[----:B------:R-:W-:Y:S01]  /*4730*/  IMAD.X R9, RZ, RZ, R4, P0 ;  /* 0x000000ffff097224 */ /* 0x000fe200000e0604 */
[----:B------:R-:W-:Y:S01]  /*4740*/  LOP3.LUT P2, RZ, R22, 0xff, RZ, 0xc0, !PT ;  /* 0x000000ff16ff7812 */ /* 0x000fe2000784c0ff */
[----:B-----5:R-:W-:Y:S01]  /*4750*/  DSETP.GT.AND P3, PT, |R14|, R6, PT ;  /* 0x000000060e00722a */ /* 0x020fe20003f64200 */
[----:B------:R-:W-:-:S04]  /*4760*/  ISETP.LT.U32.AND P0, PT, R23, R16, PT ;  /* 0x000000101700720c */ /* 0x000fc80003f01070 */
[----:B------:R-:W-:-:S04]  /*4770*/  ISETP.LT.AND.EX P0, PT, R9, R18, PT, P0 ;  /* 0x000000120900720c */ /* 0x000fc80003f01300 */
[----:B------:R-:W-:Y:S02]  /*4780*/  SEL R10, R23, R16, P0 ;  /* 0x00000010170a7207 */ /* 0x000fe40000000000 */
[----:B------:R-:W-:Y:S01]  /*4790*/  SEL R12, R9, R18, P0 ;  /* 0x00000012090c7207 */ /* 0x000fe20000000000 */
[----:B------:R-:W-:Y:S01]  /*47a0*/  DSETP.GT.AND P4, PT, |R14|, R6, P2 ;  /* 0x000000060e00722a */ /* 0x000fe20001784200 */
[----:B------:R-:W-:Y:S02]  /*47b0*/  IADD3 R27, P0, PT, R27, UR6, RZ ;  /* 0x000000061b1b7c10 */ /* 0x000fe4000ff1e0ff */
[----:B------:R-:W-:Y:S02]  /*47c0*/  @!P5 SEL R10, R23, R16, !P6 ;  /* 0x00000010170ad207 */ /* 0x000fe40007000000 */
[----:B------:R-:W-:Y:S01]  /*47d0*/  @!P5 SEL R12, R9, R18, !P6 ;  /* 0x00000012090cd207 */ /* 0x000fe20007000000 */
[----:B------:R-:W-:Y:S01]  /*47e0*/  IMAD.X R9, RZ, RZ, R4, P0 ;  /* 0x000000ffff097224 */ /* 0x000fe200000e0604 */
[----:B------:R-:W-:-:S02]  /*47f0*/  ISETP.LT.U32.AND P0, PT, R27, R10, PT ;  /* 0x0000000a1b00720c */ /* 0x000fc40003f01070 */
[----:B------:R-:W-:Y:S02]  /*4800*/  @!P2 SEL R22, RZ, 0x1, !P3 ;  /* 0x00000001ff16a807 */ /* 0x000fe40005800000 */
[----:B------:R-:W-:Y:S02]  /*4810*/  ISETP.LT.AND.EX P0, PT, R9, R12, PT, P0 ;  /* 0x0000000c0900720c */ /* 0x000fe40003f01300 */
[----:B------:R-:W-:Y:S02]  /*4820*/  SEL R22, R22, 0x1, !P4 ;  /* 0x0000000116167807 */ /* 0x000fe40006000000 */
[----:B------:R-:W-:Y:S02]  /*4830*/  SEL R24, R27, R10, P0 ;  /* 0x0000000a1b187207 */ /* 0x000fe40000000000 */
[----:B------:R-:W-:Y:S02]  /*4840*/  SEL R25, R9, R12, P0 ;  /* 0x0000000c09197207 */ /* 0x000fe40000000000 */
[----:B------:R-:W-:-:S02]  /*4850*/  @!P4 SEL R24, R27, R10, !P2 ;  /* 0x0000000a1b18c207 */ /* 0x000fc40005000000 */
[----:B------:R-:W-:-:S07]  /*4860*/  @!P4 SEL R25, R9, R12, !P2 ;  /* 0x0000000c0919c207 */ /* 0x000fce0005000000 */
.L_x_326:
[----:B------:R-:W-:Y:S05]  /*4870*/  BSYNC.RECONVERGENT B2 ;  /* 0x0000000000027941 */ /* 0x000fea0003800200 */
.L_x_325:
[----:B------:R-:W-:Y:S05]  /*4880*/  @!P1 BRA `(.L_x_320) ;  /* 0x0000000000ec9947 */ /* 0x000fea0003800000 */
[----:B------:R-:W-:Y:S01]  /*4890*/  ISETP.NE.AND P0, PT, R2, 0x1, PT ;  /* 0x000000010200780c */ /* 0x000fe20003f05270 */
[----:B------:R-:W-:Y:S01]  /*48a0*/  BSSY.RECONVERGENT B2, `(.L_x_327) ;  /* 0x0000025000027945 */ /* 0x000fe20003800200 */
[----:B------:R-:W-:-:S11]  /*48b0*/  LOP3.LUT P1, RZ, R3, 0x100, RZ, 0xc0, !PT ;  /* 0x0000010003ff7812 */ /* 0x000fd6000782c0ff */
[----:B------:R-:W-:Y:S05]  /*48c0*/  @!P0 BRA `(.L_x_328) ;  /* 0x0000000000888947 */ /* 0x000fea0003800000 */
[----:B------:R-:W0:Y:S01]  /*48d0*/  LDC.64 R2, c[0x0][0x380] ;  /* 0x0000e000ff027b82 */ /* 0x000e220000000a00 */
[----:B------:R-:W-:-:S04]  /*48e0*/  IMAD.IADD R9, R19, 0x1, R8 ;  /* 0x0000000113097824 */ /* 0x000fc800078e0208 */
[----:B0-----:R-:W-:-:S06]  /*48f0*/  IMAD.WIDE.U32 R10, R9, 0x8, R2 ;  /* 0x00000008090a7825 */ /* 0x001fcc00078e0002 */
[----:B------:R-:W2:Y:S01]  /*4900*/  LDG.E.64 R10, desc[UR10][R10.64] ;  /* 0x0000000a0a0a7981 */ /* 0x000ea2000c1e1b00 */
[----:B------:R-:W-:-:S04]  /*4910*/  VIADD R13, R9, 0x100 ;  /* 0x00000100090d7836 */ /* 0x000fc80000000000 */
[----:B------:R-:W-:-:S06]  /*4920*/  IMAD.WIDE.U32 R2, R13, 0x8, R2 ;  /* 0x000000080d027825 */ /* 0x000fcc00078e0002 */
[----:B------:R-:W3:Y:S01]  /*4930*/  LDG.E.64 R2, desc[UR10][R2.64] ;  /* 0x0000000a02027981 */ /* 0x000ee2000c1e1b00 */
[----:B------:R-:W-:Y:S01]  /*4940*/  LOP3.LUT P3, RZ, R22, 0xff, RZ, 0xc0, !PT ;  /* 0x000000ff16ff7812 */ /* 0x000fe2000786c0ff */
[----:B------:R-:W-:Y:S01]  /*4950*/  VIADD R19, R19, 0x200 ;  /* 0x0000020013137836 */ /* 0x000fe20000000000 */
[----:B------:R-:W-:Y:S01]  /*4960*/  IADD3 R9, P2, PT, R9, UR6, RZ ;  /* 0x0000000609097c10 */ /* 0x000fe2000ff5e0ff */
[----:B--2---:R-:W-:-:S10]  /*4970*/  DSETP.GT.AND P0, PT, |R10|, R6, PT ;  /* 0x000000060a00722a */ /* 0x004fd40003f04200 */
[----:B------:R-:W-:Y:S01]  /*4980*/  DSETP.GT.AND P4, PT, |R10|, R6, P3 ;  /* 0x000000060a00722a */ /* 0x000fe20001f84200 */
[----:B------:R-:W-:Y:S01]  /*4990*/  IMAD.X R10, RZ, RZ, R4, P2 ;  /* 0x000000ffff0a7224 */ /* 0x000fe200010e0604 */
        /* <DEDUP_REMOVED lines=10> */
[----:B------:R-:W-:Y:S01]  /*4a40*/  IMAD.X R9, RZ, RZ, R4, P0 ;  /* 0x000000ffff097224 */ /* 0x000fe200000e0604 */
[C-C-:B---3--:R-:W-:Y:S01]  /*4a50*/  DSETP.GT.AND P3, PT, |R2|.reuse, R6.reuse, PT ;  /* 0x000000060200722a */ /* 0x148fe20003f64200 */
[----:B------:R-:W-:Y:S01]  /*4a60*/  ISETP.LT.U32.AND P0, PT, R14, R11, PT ;  /* 0x0000000b0e00720c */ /* 0x000fe20003f01070 */
[----:B------:R-:W-:-:S03]  /*4a70*/  DSETP.GT.AND P4, PT, |R2|, R6, P2 ;  /* 0x000000060200722a */ /* 0x000fc60001784200 */
[CC--:B------:R-:W-:Y:S02]  /*4a80*/  ISETP.LT.AND.EX P0, PT, R9.reuse, R12.reuse, PT, P0 ;  /* 0x0000000c0900720c */ /* 0x0c0fe40003f01300 */
[----:B------:R-:W-:Y:S02]  /*4a90*/  @!P2 SEL R22, RZ, 0x1, !P3 ;  /* 0x00000001ff16a807 */ /* 0x000fe40005800000 */
[----:B------:R-:W-:Y:S02]  /*4aa0*/  SEL R24, R14, R11, P0 ;  /* 0x0000000b0e187207 */ /* 0x000fe40000000000 */
[----:B------:R-:W-:Y:S02]  /*4ab0*/  SEL R25, R9, R12, P0 ;  /* 0x0000000c09197207 */ /* 0x000fe40000000000 */
[----:B------:R-:W-:-:S03]  /*4ac0*/  SEL R22, R22, 0x1, !P4 ;  /* 0x0000000116167807 */ /* 0x000fc60006000000 */
[----:B------:R-:W-:Y:S02]  /*4ad0*/  @!P4 SEL R24, R14, R11, !P2 ;  /* 0x0000000b0e18c207 */ /* 0x000fe40005000000 */
[----:B------:R-:W-:-:S07]  /*4ae0*/  @!P4 SEL R25, R9, R12, !P2 ;  /* 0x0000000c0919c207 */ /* 0x000fce0005000000 */
.L_x_328:
[----:B------:R-:W-:Y:S05]  /*4af0*/  BSYNC.RECONVERGENT B2 ;  /* 0x0000000000027941 */ /* 0x000fea0003800200 */
.L_x_327:
[----:B------:R-:W-:Y:S05]  /*4b00*/  @P1 BRA `(.L_x_320) ;  /* 0x00000000004c1947 */ /* 0x000fea0003800000 */
[----:B------:R-:W0:Y:S01]  /*4b10*/  LDC.64 R2, c[0x0][0x380] ;  /* 0x0000e000ff027b82 */ /* 0x000e220000000a00 */
[----:B------:R-:W-:-:S04]  /*4b20*/  IMAD.IADD R9, R19, 0x1, R8 ;  /* 0x0000000113097824 */ /* 0x000fc800078e0208 */
[----:B0-----:R-:W-:-:S06]  /*4b30*/  IMAD.WIDE.U32 R2, R9, 0x8, R2 ;  /* 0x0000000809027825 */ /* 0x001fcc00078e0002 */
[----:B------:R-:W2:Y:S01]  /*4b40*/  LDG.E.64 R2, desc[UR10][R2.64] ;  /* 0x0000000a02027981 */ /* 0x000ea2000c1e1b00 */
[----:B------:R-:W-:Y:S02]  /*4b50*/  LOP3.LUT P3, RZ, R22, 0xff, RZ, 0xc0, !PT ;  /* 0x000000ff16ff7812 */ /* 0x000fe4000786c0ff */
[----:B------:R-:W-:-:S05]  /*4b60*/  IADD3 R9, P0, PT, R9, UR6, RZ ;  /* 0x0000000609097c10 */ /* 0x000fca000ff1e0ff */
[----:B------:R-:W-:Y:S01]  /*4b70*/  IMAD.X R8, RZ, RZ, R4, P0 ;  /* 0x000000ffff087224 */ /* 0x000fe200000e0604 */
        /* <DEDUP_REMOVED lines=12> */
.L_x_320:
[----:B012---:R-:W-:Y:S05]  /*4c40*/  BSYNC.RECONVERGENT B1 ;  /* 0x0000000000017941 */ /* 0x007fea0003800200 */
.L_x_314:
        /* <DEDUP_REMOVED lines=24> */
.L_x_330:
[----:B------:R-:W-:Y:S05]  /*4dd0*/  BSYNC.RECONVERGENT B1 ;  /* 0x0000000000017941 */ /* 0x000fea0003800200 */
.L_x_329:
        /* <DEDUP_REMOVED lines=23> */
.L_x_332:
[----:B------:R-:W-:Y:S05]  /*4f50*/  BSYNC.RECONVERGENT B1 ;  /* 0x0000000000017941 */ /* 0x000fea0003800200 */
.L_x_331:
        /* <DEDUP_REMOVED lines=20> */
.L_x_334:
[----:B------:R-:W-:Y:S05]  /*50a0*/  BSYNC.RECONVERGENT B1 ;  /* 0x0000000000017941 */ /* 0x000fea0003800200 */
.L_x_333:
        /* <DEDUP_REMOVED lines=20> */
.L_x_336:
[----:B------:R-:W-:Y:S05]  /*51f0*/  BSYNC.RECONVERGENT B1 ;  /* 0x0000000000017941 */ /* 0x000fea0003800200 */
.L_x_335:
        /* <DEDUP_REMOVED lines=20> */
.L_x_338:
[----:B------:R-:W-:Y:S05]  /*5340*/  BSYNC.RECONVERGENT B1 ;  /* 0x0000000000017941 */ /* 0x000fea0003800200 */
.L_x_337:
        /* <DEDUP_REMOVED lines=10> */
.L_x_340:
[----:B------:R-:W-:Y:S05]  /*53f0*/  BSYNC.RECONVERGENT B1 ;  /* 0x0000000000017941 */ /* 0x000fea0003800200 */
.L_x_339:
        /* <DEDUP_REMOVED lines=10> */
[----:B----4-:R-:W4:Y:S04]  /*54a0*/  LDS.64 R6, [UR4+0x30] ;  /* 0x00003004ff067984 */ /* 0x010f280008000a00 */
[----:B------:R-:W4:Y:S04]  /*54b0*/  LDS.U8 R15, [UR4+0x38] ;  /* 0x00003804ff0f7984 */ /* 0x000f280008000000 */
[----:B0-----:R-:W0:Y:S04]  /*54c0*/  LDS.64 R2, [UR4+0x40] ;  /* 0x00004004ff027984 */ /* 0x001e280008000a00 */
[----:B------:R-:W0:Y:S04]  /*54d0*/  LDS.U8 R10, [UR4+0x48] ;  /* 0x00004804ff0a7984 */ /* 0x000e280008000000 */
[----:B--2---:R-:W2:Y:S01]  /*54e0*/  LDS.64 R4, [UR4+0x50] ;  /* 0x00005004ff047984 */ /* 0x004ea20008000a00 */
        /* <DEDUP_REMOVED lines=33> */
[C---:B--2---:R-:W-:Y:S01]  /*5700*/  ISETP.LT.U32.AND P0, PT, R4.reuse, R11, PT ;  /* 0x0000000b0400720c */ /* 0x044fe20003f01070 */
        /* <DEDUP_REMOVED lines=34> */
.L_x_295:
[----:B------:R-:W-:Y:S05]  /*5930*/  BSYNC.RECONVERGENT B0 ;  /* 0x0000000000007941 */ /* 0x000fea0003800200 */
.L_x_270:
[----:B------:R-:W-:Y:S05]  /*5940*/  @P1 EXIT ;  /* 0x000000000000194d */ /* 0x000fea0003800000 */
[----:B012---:R-:W0:Y:S02]  /*5950*/  LDC.64 R2, c[0x0][0x398] ;  /* 0x0000e600ff027b82 */ /* 0x007e240000000a00 */
[----:B0-----:R-:W-:-:S05]  /*5960*/  IMAD.WIDE.U32 R2, R0, 0x10, R2 ;  /* 0x0000001000027825 */ /* 0x001fca00078e0002 */
[----:B------:R-:W-:Y:S04]  /*5970*/  STG.E.64 desc[UR10][R2.64+0x8], R24 ;  /* 0x0000081802007986 */ /* 0x000fe8000c101b0a */
[----:B------:R-:W-:Y:S01]  /*5980*/  STG.E.U8 desc[UR10][R2.64], R22 ;  /* 0x0000001602007986 */ /* 0x000fe2000c10110a */
[----:B------:R-:W-:Y:S05]  /*5990*/  EXIT ;  /* 0x000000000000794d */ /* 0x000fea0003800000 */
.L_x_341:
        /* <DEDUP_REMOVED lines=14> */
.L_x_1173:


//--------------------- .text._ZN3cub18CUB_300001_SM_10006detail6reduce28DeviceReduceSingleTileKernelINS2_10policy_hubIN4cuda3std3__45tupleIJblEEEjN6thrust24THRUST_300001_SM_1000_NS8cuda_cub9__find_if7functorIS9_EEE10Policy1000ENSB_12zip_iteratorINS8_IJNSD_26transform_input_iterator_tIbNSB_10device_ptrIdEE17nonZeroComparatorEENSB_17counting_iteratorIlNSB_11use_defaultESP_SP_EEEEEEEPS9_jSF_S9_S9_NS7_10__identityEEEvT0_T1_T2_T3_T4_T6_ --------------------------
	.section	.text._ZN3cub18CUB_300001_SM_10006detail6reduce28DeviceReduceSingleTileKernelINS2_10policy_hubIN4cuda3std3__45tupleIJblEEEjN6thrust24THRUST_300001_SM_1000_NS8cuda_cub9__find_if7functorIS9_EEE10Policy1000ENSB_12zip_iteratorINS8_IJNSD_26transform_input_iterator_tIbNSB_10device_ptrIdEE17nonZeroComparatorEENSB_17counting_iteratorIlNSB_11use_defaultESP_SP_EEEEEEEPS9_jSF_S9_S9_NS7_10__identityEEEvT0_T1_T2_T3_T4_T6_,"ax",@progbits
	.align	128
        .global         _ZN3cub18CUB_300001_SM_10006detail6reduce28DeviceReduceSingleTileKernelINS2_10policy_hubIN4cuda3std3__45tupleIJblEEEjN6thrust24THRUST_300001_SM_1000_NS8cuda_cub9__find_if7functorIS9_EEE10Policy1000ENSB_12zip_iteratorINS8_IJNSD_26transform_input_iterator_tIbNSB_10device_ptrIdEE17nonZeroComparatorEENSB_17counting_iteratorIlNSB_11use_defaultESP_SP_EEEEEEEPS9_jSF_S9_S9_NS7_10__identityEEEvT0_T1_T2_T3_T4_T6_
        .type           _ZN3cub18CUB_300001_SM_10006detail6reduce28DeviceReduceSingleTileKernelINS2_10policy_hubIN4cuda3std3__45tupleIJblEEEjN6thrust24THRUST_300001_SM_1000_NS8cuda_cub9__find_if7functorIS9_EEE10Policy1000ENSB_12zip_iteratorINS8_IJNSD_26transform_input_iterator_tIbNSB_10device_ptrIdEE17nonZeroComparatorEENSB_17counting_iteratorIlNSB_11use_defaultESP_SP_EEEEEEEPS9_jSF_S9_S9_NS7_10__identityEEEvT0_T1_T2_T3_T4_T6_,@function
        .size           _ZN3cub18CUB_300001_SM_10006detail6reduce28DeviceReduceSingleTileKernelINS2_10policy_hubIN4cuda3std3__45tupleIJblEEEjN6thrust24THRUST_300001_SM_1000_NS8cuda_cub9__find_if7functorIS9_EEE10Policy1000ENSB_12zip_iteratorINS8_IJNSD_26transform_input_iterator_tIbNSB_10device_ptrIdEE17nonZeroComparatorEENSB_17counting_iteratorIlNSB_11use_defaultESP_SP_EEEEEEEPS9_jSF_S9_S9_NS7_10__identityEEEvT0_T1_T2_T3_T4_T6_,(.L_x_1174 - _ZN3cub18CUB_300001_SM_10006detail6reduce28DeviceReduceSingleTileKernelINS2_10policy_hubIN4cuda3std3__45tupleIJblEEEjN6thrust24THRUST_300001_SM_1000_NS8cuda_cub9__find_if7functorIS9_EEE10Policy1000ENSB_12zip_iteratorINS8_IJNSD_26transform_input_iterator_tIbNSB_10device_ptrIdEE17nonZeroComparatorEENSB_17counting_iteratorIlNSB_11use_defaultESP_SP_EEEEEEEPS9_jSF_S9_S9_NS7_10__identityEEEvT0_T1_T2_T3_T4_T6_)
        .other          _ZN3cub18CUB_300001_SM_10006detail6reduce28DeviceReduceSingleTileKernelINS2_10policy_hubIN4cuda3std3__45tupleIJblEEEjN6thrust24THRUST_300001_SM_1000_NS8cuda_cub9__find_if7functorIS9_EEE10Policy1000ENSB_12zip_iteratorINS8_IJNSD_26transform_input_iterator_tIbNSB_10device_ptrIdEE17nonZeroComparatorEENSB_17counting_iteratorIlNSB_11use_defaultESP_SP_EEEEEEEPS9_jSF_S9_S9_NS7_10__identityEEEvT0_T1_T2_T3_T4_T6_,@"STO_CUDA_ENTRY STV_DEFAULT"
_ZN3cub18CUB_300001_SM_10006detail6reduce28DeviceReduceSingleTileKernelINS2_10policy_hubIN4cuda3std3__45tupleIJblEEEjN6thrust24THRUST_300001_SM_1000_NS8cuda_cub9__find_if7functorIS9_EEE10Policy1000ENSB_12zip_iteratorINS8_IJNSD_26transform_input_iterator_tIbNSB_10device_ptrIdEE17nonZeroComparatorEENSB_17counting_iteratorIlNSB_11use_defaultESP_SP_EEEEEEEPS9_jSF_S9_S9_NS7_10__identityEEEvT0_T1_T2_T3_T4_T6_:
.text._ZN3cub18CUB_300001_SM_10006detail6reduce28DeviceReduceSingleTileKernelINS2_10policy_hubIN4cuda3std3__45tupleIJblEEEjN6thrust24THRUST_300001_SM_1000_NS8cuda_cub9__find_if7functorIS9_EEE10Policy1000ENSB_12zip_iteratorINS8_IJNSD_26transform_input_iterator_tIbNSB_10device_ptrIdEE17nonZeroComparatorEENSB_17counting_iteratorIlNSB_11use_defaultESP_SP_EEEEEEEPS9_jSF_S9_S9_NS7_10__identityEEEvT0_T1_T2_T3_T4_T6_:
        /* <DEDUP_REMOVED lines=14> */
.L_x_342:
[----:B------:R-:W-:Y:S01]  /*00e0*/  UISETP.GT.U32.AND UP0, UPT, UR4, 0x3ff, UPT ;  /* 0x000003ff0400788c */ /* 0x000fe2000bf04070 */
[----:B------:R-:W-:Y:S08]  /*00f0*/  BSSY.RECONVERGENT B0, `(.L_x_343) ;  /* 0x0000557000007945 */ /* 0x000ff00003800200 */
[----:B------:R-:W-:Y:S05]  /*0100*/  BRA.U UP0, `(.L_x_344) ;  /* 0x0000002d00b87547 */ /* 0x000fea000b800000 */
[----:B------:R-:W0:Y:S01]  /*0110*/  S2R R3, SR_TID.X ;  /* 0x0000000000037919 */ /* 0x000e220000002100 */
[----:B------:R-:W-:Y:S01]  /*0120*/  IMAD.MOV.U32 R22, RZ, RZ, RZ ;  /* 0x000000ffff167224 */ /* 0x000fe200078e00ff */
        /* <DEDUP_REMOVED lines=11> */
[----:B------:R-:W-:Y:S01]  /*01e0*/  BSSY.RECONVERGENT B1, `(.L_x_345) ;  /* 0x000010d000017945 */ /* 0x000fe20003800200 */
[----:B------:R-:W-:-:S03]  /*01f0*/  IMAD.MOV.U32 R25, RZ, RZ, RZ ;  /* 0x000000ffff197224 */ /* 0x000fc600078e00ff */
[----:B------:R-:W-:Y:S02]  /*0200*/  ISETP.GE.U32.AND P2, PT, R2, UR4, PT ;  /* 0x0000000402007c0c */ /* 0x000fe4000bf46070 */
[----:B-----5:R-:W-:-:S05]  /*0210*/  @!P1 IADD3 R22, P3, PT, R3, R8, RZ ;  /* 0x0000000803169210 */ /* 0x020fca0007f7e0ff */
[----:B------:R-:W-:Y:S01]  /*0220*/  @!P1 IMAD.X R25, RZ, RZ, R9, P3 ;  /* 0x000000ffff199224 */ /* 0x000fe200018e0609 */
[----:B----4-:R-:W-:-:S06]  /*0230*/  @!P1 DSETP.GT.AND P0, PT, |R4|, R6, PT ;  /* 0x000000060400922a */ /* 0x010fcc0003f04200 */
[----:B------:R-:W-:-:S04]  /*0240*/  @!P1 SEL R4, RZ, 0x1, !P0 ;  /* 0x00000001ff049807 */ /* 0x000fc80004000000 */
[----:B------:R-:W-:Y:S01]  /*0250*/  @!P1 PRMT R23, R4, 0x7610, R23 ;  /* 0x0000761004179816 */ /* 0x000fe20000000017 */
[----:B--23--:R-:W-:Y:S06]  /*0260*/  @P2 BRA `(.L_x_346) ;  /* 0x0000001000102947 */ /* 0x00cfec0003800000 */
        /* <DEDUP_REMOVED lines=11> */
.L_x_349:
        /* <DEDUP_REMOVED lines=11> */
[C---:B------:R-:W-:Y:S01]  /*03d0*/  IADD3 R21, P3, PT, R2.reuse, UR6, RZ ;  /* 0x0000000602157c10 */ /* 0x040fe2000ff7e0ff */
[----:B------:R-:W-:-:S04]  /*03e0*/  VIADD R2, R2, 0x800 ;  /* 0x0000080002027836 */ /* 0x000fc80000000000 */
[----:B------:R-:W-:Y:S01]  /*03f0*/  IMAD.X R24, RZ, RZ, UR7, P3 ;  /* 0x00000007ff187e24 */ /* 0x000fe200098e06ff */
[----:B--2---:R-:W-:-:S05]  /*0400*/  DSETP.GT.AND P0, PT, |R32|, UR10, PT ;  /* 0x0000000a20007e2a */ /* 0x004fca000bf04200 */
[----:B------:R-:W-:Y:S01]  /*0410*/  DSETP.GT.AND P4, PT, |R32|, UR10, P6 ;  /* 0x0000000a20007e2a */ /* 0x000fe2000b784200 */
[----:B------:R-:W-:Y:S01]  /*0420*/  @!P6 SEL R23, RZ, 0x1, !P0 ;  /* 0x00000001ff17e807 */ /* 0x000fe20004000000 */
[----:B---3--:R-:W-:-:S04]  /*0430*/  DSETP.GT.AND P0, PT, |R28|, UR10, PT ;  /* 0x0000000a1c007e2a */ /* 0x008fc8000bf04200 */
[----:B------:R-:W-:-:S04]  /*0440*/  SEL R23, R23, 0x1, !P4 ;  /* 0x0000000117177807 */ /* 0x000fc80006000000 */
[----:B------:R-:W-:-:S13]  /*0450*/  LOP3.LUT P5, RZ, R23, 0xff, RZ, 0xc0, !PT ;  /* 0x000000ff17ff7812 */ /* 0x000fda00078ac0ff */
[----:B------:R-:W-:Y:S01]  /*0460*/  DSETP.GT.AND P2, PT, |R28|, UR10, P5 ;  /* 0x0000000a1c007e2a */ /* 0x000fe2000af44200 */
[----:B------:R-:W-:Y:S02]  /*0470*/  @!P5 SEL R23, RZ, 0x1, !P0 ;  /* 0x00000001ff17d807 */ /* 0x000fe40004000000 */
[----:B------:R-:W-:-:S03]  /*0480*/  ISETP.LT.U32.AND P0, PT, R21, R22, PT ;  /* 0x000000161500720c */ /* 0x000fc60003f01070 */
[----:B------:R-:W-:Y:S02]  /*0490*/  SEL R23, R23, 0x1, !P2 ;  /* 0x0000000117177807 */ /* 0x000fe40005000000 */
[CC--:B------:R-:W-:Y:S02]  /*04a0*/  ISETP.LT.AND.EX P0, PT, R24.reuse, R25.reuse, PT, P0 ;  /* 0x000000191800720c */ /* 0x0c0fe40003f01300 */
[----:B------:R-:W-:Y:S02]  /*04b0*/  LOP3.LUT P3, RZ, R23, 0xff, RZ, 0xc0, !PT ;  /* 0x000000ff17ff7812 */ /* 0x000fe4000786c0ff */
[CC--:B------:R-:W-:Y:S02]  /*04c0*/  SEL R29, R21.reuse, R22.reuse, P0 ;  /* 0x00000016151d7207 */ /* 0x0c0fe40000000000 */
[----:B0-----:R-:W-:Y:S01]  /*04d0*/  SEL R26, R24, R25, P0 ;  /* 0x00000019181a7207 */ /* 0x001fe20000000000 */
[----:B----4-:R-:W-:Y:S01]  /*04e0*/  DSETP.GT.AND P0, PT, |R18|, UR10, PT ;  /* 0x0000000a12007e2a */ /* 0x010fe2000bf04200 */
[----:B------:R-:W-:-:S02]  /*04f0*/  @!P4 SEL R29, R21, R22, !P6 ;  /* 0x00000016151dc207 */ /* 0x000fc40007000000 */
[----:B------:R-:W-:-:S05]  /*0500*/  @!P4 SEL R26, R24, R25, !P6 ;  /* 0x00000019181ac207 */ /* 0x000fca0007000000 */
[----:B------:R-:W-:Y:S01]  /*0510*/  DSETP.GT.AND P4, PT, |R18|, UR10, P3 ;  /* 0x0000000a12007e2a */ /* 0x000fe20009f84200 */
[----:B------:R-:W-:Y:S02]  /*0520*/  @!P3 SEL R23, RZ, 0x1, !P0 ;  /* 0x00000001ff17b807 */ /* 0x000fe40004000000 */
[----:B------:R-:W-:-:S03]  /*0530*/  IADD3 R18, P6, PT, R21, 0x100, RZ ;  /* 0x0000010015127810 */ /* 0x000fc60007fde0ff */
[----:B------:R-:W-:Y:S02]  /*0540*/  SEL R23, R23, 0x1, !P4 ;  /* 0x0000000117177807 */ /* 0x000fe40006000000 */
[----:B------:R-:W-:Y:S01]  /*0550*/  IMAD.X R19, RZ, RZ, R24, P6 ;  /* 0x000000ffff137224 */ /* 0x000fe200030e0618 */
[----:B------:R-:W-:Y:S02]  /*0560*/  ISETP.LT.U32.AND P0, PT, R18, R29, PT ;  /* 0x0000001d1200720c */ /* 0x000fe40003f01070 */
[----:B------:R-:W-:Y:S02]  /*0570*/  LOP3.LUT P6, RZ, R23, 0xff, RZ, 0xc0, !PT ;  /* 0x000000ff17ff7812 */ /* 0x000fe400078cc0ff */
[----:B------:R-:W-:-:S04]  /*0580*/  ISETP.LT.AND.EX P0, PT, R19, R26, PT, P0 ;  /* 0x0000001a1300720c */ /* 0x000fc80003f01300 */
[CC--:B------:R-:W-:Y:S02]  /*0590*/  SEL R25, R18.reuse, R29.reuse, P0 ;  /* 0x0000001d12197207 */ /* 0x0c0fe40000000000 */
[CC--:B------:R-:W-:Y:S01]  /*05a0*/  SEL R27, R19.reuse, R26.reuse, P0 ;  /* 0x0000001a131b7207 */ /* 0x0c0fe20000000000 */
[----:B-----5:R-:W-:Y:S01]  /*05b0*/  DSETP.GT.AND P0, PT, |R12|, UR10, PT ;  /* 0x0000000a0c007e2a */ /* 0x020fe2000bf04200 */
[----:B------:R-:W-:Y:S02]  /*05c0*/  @!P2 SEL R25, R18, R29, !P5 ;  /* 0x0000001d1219a207 */ /* 0x000fe40006800000 */
[----:B------:R-:W-:-:S03]  /*05d0*/  @!P2 SEL R27, R19, R26, !P5 ;  /* 0x0000001a131ba207 */ /* 0x000fc60006800000 */
[----:B------:R-:W-:Y:S01]  /*05e0*/  @!P6 SEL R23, RZ, 0x1, !P0 ;  /* 0x00000001ff17e807 */ /* 0x000fe20004000000 */
[----:B------:R-:W-:Y:S01]  /*05f0*/  DSETP.GT.AND P0, PT, |R12|, UR10, P6 ;  /* 0x0000000a0c007e2a */ /* 0x000fe2000b704200 */
[----:B------:R-:W-:-:S05]  /*0600*/  IADD3 R12, P2, PT, R21, 0x200, RZ ;  /* 0x00000200150c7810 */ /* 0x000fca0007f5e0ff */
[----:B------:R-:W-:Y:S01]  /*0610*/  SEL R23, R23, 0x1, !P0 ;  /* 0x0000000117177807 */ /* 0x000fe20004000000 */
[----:B------:R-:W-:Y:S01]  /*0620*/  IMAD.X R18, RZ, RZ, R24, P2 ;  /* 0x000000ffff127224 */ /* 0x000fe200010e0618 */
[----:B------:R-:W-:Y:S02]  /*0630*/  ISETP.LT.U32.AND P2, PT, R12, R25, PT ;  /* 0x000000190c00720c */ /* 0x000fe40003f41070 */
[----:B------:R-:W-:Y:S02]  /*0640*/  LOP3.LUT P5, RZ, R23, 0xff, RZ, 0xc0, !PT ;  /* 0x000000ff17ff7812 */ /* 0x000fe400078ac0ff */
[----:B------:R-:W-:-:S04]  /*0650*/  ISETP.LT.AND.EX P2, PT, R18, R27, PT, P2 ;  /* 0x0000001b1200720c */ /* 0x000fc80003f41320 */
[----:B------:R-:W-:Y:S02]  /*0660*/  SEL R13, R12, R25, P2 ;  /* 0x000000190c0d7207 */ /* 0x000fe40001000000 */
[----:B------:R-:W-:Y:S01]  /*0670*/  SEL R19, R18, R27, P2 ;  /* 0x0000001b12137207 */ /* 0x000fe20001000000 */
[C---:B------:R-:W-:Y:S01]  /*0680*/  DSETP.GT.AND P2, PT, |R10|.reuse, UR10, PT ;  /* 0x0000000a0a007e2a */ /* 0x040fe2000bf44200 */
[----:B------:R-:W-:Y:S02]  /*0690*/  @!P4 SEL R13, R12, R25, !P3 ;  /* 0x000000190c0dc207 */ /* 0x000fe40005800000 */
[----:B------:R-:W-:Y:S01]  /*06a0*/  @!P4 SEL R19, R18, R27, !P3 ;  /* 0x0000001b1213c207 */ /* 0x000fe20005800000 */
[----:B------:R-:W-:Y:S02]  /*06b0*/  DSETP.GT.AND P3, PT, |R10|, UR10, P5 ;  /* 0x0000000a0a007e2a */ /* 0x000fe4000af64200 */
[----:B------:R-:W-:Y:S02]  /*06c0*/  @!P5 SEL R23, RZ, 0x1, !P2 ;  /* 0x00000001ff17d807 */ /* 0x000fe40005000000 */
[----:B------:R-:W-:-:S02]  /*06d0*/  IADD3 R10, P4, PT, R21, 0x300, RZ ;  /* 0x00000300150a7810 */ /* 0x000fc40007f9e0ff */
[----:B------:R-:W-:Y:S02]  /*06e0*/  SEL R23, R23, 0x1, !P3 ;  /* 0x0000000117177807 */ /* 0x000fe40005800000 */
[----:B------:R-:W-:Y:S01]  /*06f0*/  ISETP.LT.U32.AND P2, PT, R10, R13, PT ;  /* 0x0000000d0a00720c */ /* 0x000fe20003f41070 */
[----:B------:R-:W-:Y:S01]  /*0700*/  IMAD.X R12, RZ, RZ, R24, P4 ;  /* 0x000000ffff0c7224 */ /* 0x000fe200020e0618 */
[----:B------:R-:W-:-:S04]  /*0710*/  LOP3.LUT P4, RZ, R23, 0xff, RZ, 0xc0, !PT ;  /* 0x000000ff17ff7812 */ /* 0x000fc8000788c0ff */
[----:B------:R-:W-:-:S04]  /*0720*/  ISETP.LT.AND.EX P2, PT, R12, R19, PT, P2 ;  /* 0x000000130c00720c */ /* 0x000fc80003f41320 */
[----:B------:R-:W-:Y:S02]  /*0730*/  SEL R11, R10, R13, P2 ;  /* 0x0000000d0a0b7207 */ /* 0x000fe40001000000 */
[----:B------:R-:W-:Y:S02]  /*0740*/  SEL R18, R12, R19, P2 ;  /* 0x000000130c127207 */ /* 0x000fe40001000000 */
[----:B------:R-:W-:Y:S01]  /*0750*/  @!P0 SEL R11, R10, R13, !P6 ;  /* 0x0000000d0a0b8207 */ /* 0x000fe20007000000 */
[C---:B------:R-:W-:Y:S01]  /*0760*/  DSETP.GT.AND P2, PT, |R6|.reuse, UR10, P4 ;  /* 0x0000000a06007e2a */ /* 0x040fe2000a744200 */
[----:B------:R-:W-:Y:S01]  /*0770*/  @!P0 SEL R18, R12, R19, !P6 ;  /* 0x000000130c128207 */ /* 0x000fe20007000000 */
[----:B------:R-:W-:Y:S01]  /*0780*/  DSETP.GT.AND P6, PT, |R6|, UR10, PT ;  /* 0x0000000a06007e2a */ /* 0x000fe2000bfc4200 */
[----:B------:R-:W-:-:S05]  /*0790*/  IADD3 R10, P0, PT, R21, 0x400, RZ ;  /* 0x00000400150a7810 */ /* 0x000fca0007f1e0ff */
[----:B------:R-:W-:Y:S01]  /*07a0*/  @!P4 SEL R23, RZ, 0x1, !P6 ;  /* 0x00000001ff17c807 */ /* 0x000fe20007000000 */
[----:B------:R-:W-:Y:S01]  /*07b0*/  IMAD.X R7, RZ, RZ, R24, P0 ;  /* 0x000000ffff077224 */ /* 0x000fe200000e0618 */
[CC--:B------:R-:W-:Y:S02]  /*07c0*/  ISETP.LT.U32.AND P0, PT, R10.reuse, R11.reuse, PT ;  /* 0x0000000b0a00720c */ /* 0x0c0fe40003f01070 */
[----:B------:R-:W-:Y:S02]  /*07d0*/  SEL R23, R23, 0x1, !P2 ;  /* 0x0000000117177807 */ /* 0x000fe40005000000 */
[----:B------:R-:W-:Y:S02]  /*07e0*/  ISETP.LT.AND.EX P0, PT, R7, R18, PT, P0 ;  /* 0x000000120700720c */ /* 0x000fe40003f01300 */
[----:B------:R-:W-:Y:S02]  /*07f0*/  LOP3.LUT P6, RZ, R23, 0xff, RZ, 0xc0, !PT ;  /* 0x000000ff17ff7812 */ /* 0x000fe400078cc0ff */
[----:B------:R-:W-:-:S02]  /*0800*/  SEL R13, R10, R11, P0 ;  /* 0x0000000b0a0d7207 */ /* 0x000fc40000000000 */
[-C--:B------:R-:W-:Y:S02]  /*0810*/  SEL R12, R7, R18.reuse, P0 ;  /* 0x00000012070c7207 */ /* 0x080fe40000000000 */
        /* <DEDUP_REMOVED lines=37> */
.L_x_348:
[----:B------:R-:W-:Y:S05]  /*0a70*/  BSYNC.RECONVERGENT B2 ;  /* 0x0000000000027941 */ /* 0x000fea0003800200 */
.L_x_347:
        /* <DEDUP_REMOVED lines=13> */
[----:B------:R0:W5:Y:S02]  /*0b50*/  LDG.E.64 R4, desc[UR8][R6.64+0x1800] ;  /* 0x0018000806047981 */ /* 0x000164000c1e1b00 */
[----:B0-----:R-:W-:Y:S01]  /*0b60*/  VIADD R6, R2, 0x100 ;  /* 0x0000010002067836 */ /* 0x001fe20000000000 */
[----:B--2---:R-:W-:-:S02]  /*0b70*/  DSETP.GT.AND P0, PT, |R12|, UR14, PT ;  /* 0x0000000e0c007e2a */ /* 0x004fc4000bf04200 */
[----:B------:R-:W-:Y:S02]  /*0b80*/  DSETP.GT.AND P4, PT, |R12|, UR14, P5 ;  /* 0x0000000e0c007e2a */ /* 0x000fe4000af84200 */
[----:B----4-:R-:W-:Y:S02]  /*0b90*/  DSETP.GT.AND P6, PT, |R8|, UR14, PT ;  /* 0x0000000e08007e2a */ /* 0x010fe4000bfc4200 */
[----:B------:R-:W-:Y:S02]  /*0ba0*/  @!P5 SEL R23, RZ, 0x1, !P0 ;  /* 0x00000001ff17d807 */ /* 0x000fe40004000000 */
[----:B---3--:R-:W-:Y:S02]  /*0bb0*/  IADD3 R15, P0, PT, R2, UR12, RZ ;  /* 0x0000000c020f7c10 */ /* 0x008fe4000ff1e0ff */
[----:B------:R-:W-:-:S03]  /*0bc0*/  SEL R23, R23, 0x1, !P4 ;  /* 0x0000000117177807 */ /* 0x000fc60006000000 */
[----:B------:R-:W-:Y:S01]  /*0bd0*/  IMAD.X R12, RZ, RZ, UR13, P0 ;  /* 0x0000000dff0c7e24 */ /* 0x000fe200080e06ff */
[----:B------:R-:W-:Y:S02]  /*0be0*/  LOP3.LUT P2, RZ, R23, 0xff, RZ, 0xc0, !PT ;  /* 0x000000ff17ff7812 */ /* 0x000fe4000784c0ff */
[----:B------:R-:W-:-:S04]  /*0bf0*/  ISETP.LT.U32.AND P0, PT, R15, R22, PT ;  /* 0x000000160f00720c */ /* 0x000fc80003f01070 */
[----:B------:R-:W-:-:S04]  /*0c00*/  ISETP.LT.AND.EX P0, PT, R12, R25, PT, P0 ;  /* 0x000000190c00720c */ /* 0x000fc80003f01300 */
[CC--:B------:R-:W-:Y:S02]  /*0c10*/  SEL R13, R15.reuse, R22.reuse, P0 ;  /* 0x000000160f0d7207 */ /* 0x0c0fe40000000000 */
[-C--:B------:R-:W-:Y:S01]  /*0c20*/  SEL R14, R12, R25.reuse, P0 ;  /* 0x000000190c0e7207 */ /* 0x080fe20000000000 */
[----:B------:R-:W-:Y:S01]  /*0c30*/  DSETP.GT.AND P3, PT, |R8|, UR14, P2 ;  /* 0x0000000e08007e2a */ /* 0x000fe20009764200 */
[----:B------:R-:W-:Y:S02]  /*0c40*/  @!P2 SEL R23, RZ, 0x1, !P6 ;  /* 0x00000001ff17a807 */ /* 0x000fe40007000000 */
[----:B------:R-:W-:Y:S01]  /*0c50*/  IADD3 R8, P0, PT, R6, UR12, RZ ;  /* 0x0000000c06087c10 */ /* 0x000fe2000ff1e0ff */
[----:B------:R-:W-:Y:S01]  /*0c60*/  VIADD R6, R2, 0x200 ;  /* 0x0000020002067836 */ /* 0x000fe20000000000 */
[----:B------:R-:W-:Y:S02]  /*0c70*/  @!P4 SEL R13, R15, R22, !P5 ;  /* 0x000000160f0dc207 */ /* 0x000fe40006800000 */
[----:B------:R-:W-:Y:S01]  /*0c80*/  SEL R23, R23, 0x1, !P3 ;  /* 0x0000000117177807 */ /* 0x000fe20005800000 */
[----:B------:R-:W-:Y:S01]  /*0c90*/  IMAD.X R9, RZ, RZ, UR13, P0 ;  /* 0x0000000dff097e24 */ /* 0x000fe200080e06ff */
[----:B------:R-:W-:Y:S01]  /*0ca0*/  @!P4 SEL R14, R12, R25, !P5 ;  /* 0x000000190c0ec207 */ /* 0x000fe20006800000 */
[----:B-----5:R-:W-:Y:S01]  /*0cb0*/  DSETP.GT.AND P4, PT, |R10|, UR14, PT ;  /* 0x0000000e0a007e2a */ /* 0x020fe2000bf84200 */
[----:B------:R-:W-:-:S02]  /*0cc0*/  LOP3.LUT P6, RZ, R23, 0xff, RZ, 0xc0, !PT ;  /* 0x000000ff17ff7812 */ /* 0x000fc400078cc0ff */
[----:B------:R-:W-:-:S04]  /*0cd0*/  ISETP.LT.U32.AND P0, PT, R8, R13, PT ;  /* 0x0000000d0800720c */ /* 0x000fc80003f01070 */
[----:B------:R-:W-:-:S04]  /*0ce0*/  ISETP.LT.AND.EX P0, PT, R9, R14, PT, P0 ;  /* 0x0000000e0900720c */ /* 0x000fc80003f01300 */
[CC--:B------:R-:W-:Y:S02]  /*0cf0*/  SEL R12, R8.reuse, R13.reuse, P0 ;  /* 0x0000000d080c7207 */ /* 0x0c0fe40000000000 */
[----:B------:R-:W-:Y:S01]  /*0d00*/  @!P3 SEL R12, R8, R13, !P2 ;  /* 0x0000000d080cb207 */ /* 0x000fe20005000000 */
[----:B------:R-:W-:Y:S01]  /*0d10*/  DSETP.GT.AND P5, PT, |R10|, UR14, P6 ;  /* 0x0000000e0a007e2a */ /* 0x000fe2000b7a4200 */
[----:B------:R-:W-:Y:S02]  /*0d20*/  @!P6 SEL R23, RZ, 0x1, !P4 ;  /* 0x00000001ff17e807 */ /* 0x000fe40006000000 */
[-C--:B------:R-:W-:Y:S02]  /*0d30*/  SEL R11, R9, R14.reuse, P0 ;  /* 0x0000000e090b7207 */ /* 0x080fe40000000000 */
[----:B------:R-:W-:Y:S01]  /*0d40*/  IADD3 R7, P0, PT, R6, UR12, RZ ;  /* 0x0000000c06077c10 */ /* 0x000fe2000ff1e0ff */
[C---:B------:R-:W-:Y:S01]  /*0d50*/  VIADD R6, R2.reuse, 0x300 ;  /* 0x0000030002067836 */ /* 0x040fe20000000000 */
[----:B------:R-:W-:Y:S01]  /*0d60*/  SEL R23, R23, 0x1, !P5 ;  /* 0x0000000117177807 */ /* 0x000fe20006800000 */
        /* <DEDUP_REMOVED lines=22> */
.L_x_351:
[----:B------:R-:W-:Y:S05]  /*0ed0*/  BSYNC.RECONVERGENT B2 ;  /* 0x0000000000027941 */ /* 0x000fea0003800200 */
.L_x_350:
        /* <DEDUP_REMOVED lines=12> */
[----:B------:R-:W-:Y:S01]  /*0fa0*/  VIADD R10, R2, 0x100 ;  /* 0x00000100020a7836 */ /* 0x000fe20000000000 */
        /* <DEDUP_REMOVED lines=10> */
[CC--:B0-----:R-:W-:Y:S02]  /*1050*/  SEL R4, R9.reuse, R22.reuse, P0 ;  /* 0x0000001609047207 */ /* 0x0c1fe40000000000 */
        /* <DEDUP_REMOVED lines=8> */
[CC--:B------:R-:W-:Y:S02]  /*10e0*/  ISETP.LT.AND.EX P0, PT, R8.reuse, R5.reuse, PT, P0 ;  /* 0x000000050800720c */ /* 0x0c0fe40003f01300 */
[----:B------:R-:W-:Y:S02]  /*10f0*/  @!P2 SEL R23, RZ, 0x1, !P3 ;  /* 0x00000001ff17a807 */ /* 0x000fe40005800000 */
[-C--:B------:R-:W-:Y:S02]  /*1100*/  SEL R22, R11, R4.reuse, P0 ;  /* 0x000000040b167207 */ /* 0x080fe40000000000 */
[----:B------:R-:W-:Y:S02]  /*1110*/  SEL R25, R8, R5, P0 ;  /* 0x0000000508197207 */ /* 0x000fe40000000000 */
[----:B------:R-:W-:Y:S02]  /*1120*/  SEL R23, R23, 0x1, !P4 ;  /* 0x0000000117177807 */ /* 0x000fe40006000000 */
[----:B------:R-:W-:-:S02]  /*1130*/  @!P4 SEL R22, R11, R4, !P2 ;  /* 0x000000040b16c207 */ /* 0x000fc40005000000 */
[----:B------:R-:W-:-:S07]  /*1140*/  @!P4 SEL R25, R8, R5, !P2 ;  /* 0x000000050819c207 */ /* 0x000fce0005000000 */
.L_x_353:
[----:B------:R-:W-:Y:S05]  /*1150*/  BSYNC.RECONVERGENT B2 ;  /* 0x0000000000027941 */ /* 0x000fea0003800200 */
.L_x_352:
        /* <DEDUP_REMOVED lines=21> */
.L_x_346:
[----:B------:R-:W-:Y:S05]  /*12b0*/  BSYNC.RECONVERGENT B1 ;  /* 0x0000000000017941 */ /* 0x000fea0003800200 */
.L_x_345:
[----:B------:R-:W-:-:S09]  /*12c0*/  UISETP.GE.U32.AND UP0, UPT, UR4, 0x100, UPT ;  /* 0x000001000400788c */ /* 0x000fd2000bf06070 */
[----:B------:R-:W-:Y:S05]  /*12d0*/  BRA.U !UP0, `(.L_x_354) ;  /* 0x0000000d08407547 */ /* 0x000fea000b800000 */
        /* <DEDUP_REMOVED lines=24> */
.L_x_356:
[----:B------:R-:W-:Y:S05]  /*1460*/  BSYNC.RECONVERGENT B1 ;  /* 0x0000000000017941 */ /* 0x000fea0003800200 */
.L_x_355:
        /* <DEDUP_REMOVED lines=23> */
.L_x_358:
[----:B------:R-:W-:Y:S05]  /*15e0*/  BSYNC.RECONVERGENT B1 ;  /* 0x0000000000017941 */ /* 0x000fea0003800200 */
.L_x_357:
        /* <DEDUP_REMOVED lines=20> */
.L_x_360:
[----:B------:R-:W-:Y:S05]  /*1730*/  BSYNC.RECONVERGENT B1 ;  /* 0x0000000000017941 */ /* 0x000fea0003800200 */
.L_x_359:
        /* <DEDUP_REMOVED lines=20> */
.L_x_362:
[----:B------:R-:W-:Y:S05]  /*1880*/  BSYNC.RECONVERGENT B1 ;  /* 0x0000000000017941 */ /* 0x000fea0003800200 */
.L_x_361:
        /* <DEDUP_REMOVED lines=20> */
.L_x_364:
[----:B------:R-:W-:Y:S05]  /*19d0*/  BSYNC.RECONVERGENT B1 ;  /* 0x0000000000017941 */ /* 0x000fea0003800200 */
.L_x_363:
[----:B------:R-:W-:Y:S04]  /*19e0*/  BSSY.RECONVERGENT B1, `(.L_x_365) ;  /* 0x000000b000017945 */ /* 0x000fe80003800200 */
[----:B------:R-:W-:Y:S05]  /*19f0*/  @P1 BRA `(.L_x_366) ;  /* 0x0000000000241947 */ /* 0x000fea0003800000 */
[----:B----4-:R-:W4:Y:S01]  /*1a00*/  S2R R5, SR_CgaCtaId ;  /* 0x0000000000057919 */ /* 0x010f220000008800 */
[----:B--2---:R-:W-:Y:S01]  /*1a10*/  MOV R4, 0x400 ;  /* 0x0000040000047802 */ /* 0x004fe20000000f00 */
[----:B------:R-:W-:Y:S01]  /*1a20*/  IMAD.MOV.U32 R24, RZ, RZ, R22 ;  /* 0x000000ffff187224 */ /* 0x000fe200078e0016 */
[----:B0-----:R-:W-:-:S04]  /*1a30*/  SHF.R.U32.HI R2, RZ, 0x1, R3 ;  /* 0x00000001ff027819 */ /* 0x001fc80000011603 */
[----:B------:R-:W-:Y:S02]  /*1a40*/  LOP3.LUT R2, R2, 0x1f0, RZ, 0xc0, !PT ;  /* 0x000001f002027812 */ /* 0x000fe400078ec0ff */
[----:B----4-:R-:W-:-:S05]  /*1a50*/  LEA R5, R5, R4, 0x18 ;  /* 0x0000000405057211 */ /* 0x010fca00078ec0ff */
[----:B------:R-:W-:-:S05]  /*1a60*/  IMAD.IADD R2, R2, 0x1, R5 ;  /* 0x0000000102027824 */ /* 0x000fca00078e0205 */
[----:B------:R0:W-:Y:S04]  /*1a70*/  STS.64 [R2+0x10], R24 ;  /* 0x0000101802007388 */ /* 0x0001e80000000a00 */
[----:B------:R0:W-:Y:S02]  /*1a80*/  STS.U8 [R2+0x8], R23 ;  /* 0x0000081702007388 */ /* 0x0001e40000000000 */
.L_x_366:
[----:B------:R-:W-:Y:S05]  /*1a90*/  BSYNC.RECONVERGENT B1 ;  /* 0x0000000000017941 */ /* 0x000fea0003800200 */
.L_x_365:
        /* <DEDUP_REMOVED lines=8> */
[----:B--2-4-:R-:W2:Y:S04]  /*1b20*/  LDS.64 R4, [UR5+0x20] ;  /* 0x00002005ff047984 */ /* 0x014ea80008000a00 */
[----:B------:R-:W4:Y:S04]  /*1b30*/  LDS.U8 R12, [UR5+0x28] ;  /* 0x00002805ff0c7984 */ /* 0x000f280008000000 */
[----:B------:R-:W1:Y:S04]  /*1b40*/  LDS.64 R6, [UR5+0x30] ;  /* 0x00003005ff067984 */ /* 0x000e680008000a00 */
[----:B------:R-:W1:Y:S04]  /*1b50*/  LDS.U8 R14, [UR5+0x38] ;  /* 0x00003805ff0e7984 */ /* 0x000e680008000000 */
[----:B------:R-:W1:Y:S04]  /*1b60*/  LDS.64 R8, [UR5+0x40] ;  /* 0x00004005ff087984 */ /* 0x000e680008000a00 */
[----:B------:R-:W1:Y:S04]  /*1b70*/  LDS.U8 R15, [UR5+0x48] ;  /* 0x00004805ff0f7984 */ /* 0x000e680008000000 */
[----:B0-----:R-:W0:Y:S01]  /*1b80*/  LDS.64 R2, [UR5+0x50] ;  /* 0x00005005ff027984 */ /* 0x001e220008000a00 */
[----:B-----5:R-:W-:-:S04]  /*1b90*/  ISETP.NE.AND P2, PT, R10, RZ, PT ;  /* 0x000000ff0a00720c */ /* 0x020fc80003f45270 */
[----:B------:R-:W-:Y:S02]  /*1ba0*/  @P4 SEL R10, R23, 0x1, !P2 ;  /* 0x00000001170a4807 */ /* 0x000fe40005000000 */
[-C--:B--2---:R-:W-:Y:S01]  /*1bb0*/  ISETP.LT.U32.AND P0, PT, R4, R22.reuse, PT ;  /* 0x000000160400720c */ /* 0x084fe20003f01070 */
[----:B------:R-:W-:Y:S01]  /*1bc0*/  LDS.U8 R23, [UR5+0x78] ;  /* 0x00007805ff177984 */ /* 0x000fe20008000000 */
[----:B------:R-:W-:Y:S02]  /*1bd0*/  LOP3.LUT P3, RZ, R10, 0xff, RZ, 0xc0, !PT ;  /* 0x000000ff0aff7812 */ /* 0x000fe4000786c0ff */
[----:B------:R-:W-:Y:S02]  /*1be0*/  ISETP.LT.AND.EX P0, PT, R5, R25, PT, P0 ;  /* 0x000000190500720c */ /* 0x000fe40003f01300 */
[----:B----4-:R-:W-:Y:S02]  /*1bf0*/  ISETP.NE.AND P5, PT, R12, RZ, PT ;  /* 0x000000ff0c00720c */ /* 0x010fe40003fa5270 */
[----:B-1-3--:R-:W-:-:S02]  /*1c00*/  @P2 SEL R22, R4, R22, P0 ;  /* 0x0000001604162207 */ /* 0x00afc40000000000 */
[C---:B------:R-:W-:Y:S02]  /*1c10*/  @P2 SEL R25, R5.reuse, R25, P0 ;  /* 0x0000001905192207 */ /* 0x040fe40000000000 */
[----:B------:R-:W-:Y:S02]  /*1c20*/  SEL R11, R4, R22, !P4 ;  /* 0x00000016040b7207 */ /* 0x000fe40006000000 */
[----:B------:R-:W-:Y:S02]  /*1c30*/  SEL R13, R5, R25, !P4 ;  /* 0x00000019050d7207 */ /* 0x000fe40006000000 */
[----:B------:R-:W-:Y:S01]  /*1c40*/  ISETP.LT.U32.AND P0, PT, R6, R11, PT ;  /* 0x0000000b0600720c */ /* 0x000fe20003f01070 */
        /* <DEDUP_REMOVED lines=10> */
[----:B------:R-:W-:Y:S01]  /*1cf0*/  ISETP.LT.U32.AND P0, PT, R8, R11, PT ;  /* 0x0000000b0800720c */ /* 0x000fe20003f01070 */
[----:B------:R-:W-:Y:S01]  /*1d00*/  LDS.64 R6, [UR5+0x70] ;  /* 0x00007005ff067984 */ /* 0x000fe20008000a00 */
[----:B------:R-:W-:-:S02]  /*1d10*/  @P2 SEL R14, R12, 0x1, !P4 ;  /* 0x000000010c0e2807 */ /* 0x000fc40006000000 */
[----:B------:R-:W-:Y:S01]  /*1d20*/  ISETP.LT.AND.EX P0, PT, R9, R13, PT, P0 ;  /* 0x0000000d0900720c */ /* 0x000fe20003f01300 */
[----:B------:R-:W2:Y:S01]  /*1d30*/  LDS.U8 R12, [UR5+0x68] ;  /* 0x00006805ff0c7984 */ /* 0x000ea20008000000 */
[----:B------:R-:W-:Y:S02]  /*1d40*/  ISETP.NE.AND P3, PT, R15, RZ, PT ;  /* 0x000000ff0f00720c */ /* 0x000fe40003f65270 */
[----:B------:R-:W-:Y:S02]  /*1d50*/  @P4 SEL R11, R8, R11, P0 ;  /* 0x0000000b080b4207 */ /* 0x000fe40000000000 */
[----:B------:R-:W-:Y:S02]  /*1d60*/  LOP3.LUT P5, RZ, R14, 0xff, RZ, 0xc0, !PT ;  /* 0x000000ff0eff7812 */ /* 0x000fe400078ac0ff */
[----:B------:R-:W-:Y:S02]  /*1d70*/  @P4 SEL R13, R9, R13, P0 ;  /* 0x0000000d090d4207 */ /* 0x000fe40000000000 */
[----:B------:R-:W-:-:S02]  /*1d80*/  SEL R11, R8, R11, !P2 ;  /* 0x0000000b080b7207 */ /* 0x000fc40005000000 */
[----:B------:R-:W-:Y:S02]  /*1d90*/  SEL R13, R9, R13, !P2 ;  /* 0x0000000d090d7207 */ /* 0x000fe40005000000 */
[----:B0-----:R-:W-:Y:S01]  /*1da0*/  ISETP.LT.U32.AND P0, PT, R2, R11, PT ;  /* 0x0000000b0200720c */ /* 0x001fe20003f01070 */
[----:B------:R-:W0:Y:S03]  /*1db0*/  LDS.64 R8, [UR5+0x80] ;  /* 0x00008005ff087984 */ /* 0x000e260008000a00 */
[----:B------:R-:W-:Y:S02]  /*1dc0*/  ISETP.LT.AND.EX P0, PT, R3, R13, PT, P0 ;  /* 0x0000000d0300720c */ /* 0x000fe40003f01300 */
[----:B------:R-:W-:Y:S02]  /*1dd0*/  @P5 SEL R15, R14, 0x1, !P3 ;  /* 0x000000010e0f5807 */ /* 0x000fe40005800000 */
[----:B------:R-:W-:-:S02]  /*1de0*/  @P3 SEL R11, R2, R11, P0 ;  /* 0x0000000b020b3207 */ /* 0x000fc40000000000 */
[----:B-1----:R-:W-:Y:S02]  /*1df0*/  ISETP.NE.AND P2, PT, R10, RZ, PT ;  /* 0x000000ff0a00720c */ /* 0x002fe40003f45270 */
[----:B------:R-:W-:Y:S02]  /*1e00*/  @P3 SEL R13, R3, R13, P0 ;  /* 0x0000000d030d3207 */ /* 0x000fe40000000000 */
[----:B------:R-:W-:Y:S02]  /*1e10*/  SEL R11, R2, R11, !P5 ;  /* 0x0000000b020b7207 */ /* 0x000fe40006800000 */
[----:B------:R-:W-:Y:S02]  /*1e20*/  LOP3.LUT P4, RZ, R15, 0xff, RZ, 0xc0, !PT ;  /* 0x000000ff0fff7812 */ /* 0x000fe4000788c0ff */
[----:B------:R-:W-:Y:S02]  /*1e30*/  SEL R13, R3, R13, !P5 ;  /* 0x0000000d030d7207 */ /* 0x000fe40006800000 */
[----:B------:R-:W-:-:S04]  /*1e40*/  ISETP.LT.U32.AND P0, PT, R4, R11, PT ;  /* 0x0000000b0400720c */ /* 0x000fc80003f01070 */
[----:B------:R-:W-:Y:S02]  /*1e50*/  ISETP.LT.AND.EX P0, PT, R5, R13, PT, P0 ;  /* 0x0000000d0500720c */ /* 0x000fe40003f01300 */
[----:B--2---:R-:W-:Y:S02]  /*1e60*/  ISETP.NE.AND P3, PT, R12, RZ, PT ;  /* 0x000000ff0c00720c */ /* 0x004fe40003f65270 */
[C---:B------:R-:W-:Y:S02]  /*1e70*/  @P2 SEL R11, R4.reuse, R11, P0 ;  /* 0x0000000b040b2207 */ /* 0x040fe40000000000 */
        /* <DEDUP_REMOVED lines=14> */
[----:B0-----:R-:W-:-:S04]  /*1f60*/  ISETP.LT.U32.AND P0, PT, R8, R3, PT ;  /* 0x000000030800720c */ /* 0x001fc80003f01070 */
[----:B------:R-:W-:-:S04]  /*1f70*/  ISETP.LT.AND.EX P0, PT, R9, R7, PT, P0 ;  /* 0x000000070900720c */ /* 0x000fc80003f01300 */
[----:B------:R-:W-:Y:S02]  /*1f80*/  @P4 SEL R3, R8, R3, P0 ;  /* 0x0000000308034207 */ /* 0x000fe40000000000 */
[C---:B------:R-:W-:Y:S02]  /*1f90*/  @P4 SEL R7, R9.reuse, R7, P0 ;  /* 0x0000000709074207 */ /* 0x040fe40000000000 */
[----:B------:R-:W-:Y:S02]  /*1fa0*/  @P2 SEL R23, R12, 0x1, !P4 ;  /* 0x000000010c172807 */ /* 0x000fe40006000000 */
[----:B------:R-:W-:Y:S02]  /*1fb0*/  SEL R22, R8, R3, !P2 ;  /* 0x0000000308167207 */ /* 0x000fe40005000000 */
[----:B------:R-:W-:Y:S01]  /*1fc0*/  SEL R25, R9, R7, !P2 ;  /* 0x0000000709197207 */ /* 0x000fe20005000000 */
[----:B------:R-:W-:Y:S06]  /*1fd0*/  BRA `(.L_x_367) ;  /* 0x0000003400a07947 */ /* 0x000fec0003800000 */
.L_x_354:
        /* <DEDUP_REMOVED lines=23> */
[----:B--2---:R-:W-:Y:S01]  /*2150*/  IMAD.MOV.U32 R9, RZ, RZ, 0x1 ;  /* 0x00000001ff097424 */ /* 0x004fe200078e00ff */
[----:B------:R-:W-:-:S04]  /*2160*/  LOP3.LUT P4, R8, R23, 0xff, RZ, 0xc0, !PT ;  /* 0x000000ff17087812 */ /* 0x000fc8000788c0ff */
[----:B------:R-:W-:-:S13]  /*2170*/  PLOP3.LUT P0, PT, P4, P0, PT, 0x2f, 0xf2 ;  /* 0x0000000000f2781c */ /* 0x000fda0002700577 */
[-C--:B0-----:R-:W-:Y:S02]  /*2180*/  @!P0 ISETP.LT.U32.AND P4, PT, R7, R22.reuse, PT ;  /* 0x000000160700820c */ /* 0x081fe40003f81070 */
        /* <DEDUP_REMOVED lines=9> */
.L_x_369:
[----:B------:R-:W-:Y:S05]  /*2220*/  BSYNC.RECONVERGENT B1 ;  /* 0x0000000000017941 */ /* 0x000fea0003800200 */
.L_x_368:
[----:B0-----:R-:W-:Y:S01]  /*2230*/  LOP3.LUT R7, R23, 0xff, RZ, 0xc0, !PT ;  /* 0x000000ff17077812 */ /* 0x001fe200078ec0ff */
[----:B------:R0:W3:Y:S01]  /*2240*/  SHFL.DOWN PT, R6, R25, 0x2, R2 ;  /* 0x0840000019067989 */ /* 0x0000e200000e0002 */
[----:B------:R-:W-:Y:S01]  /*2250*/  ISETP.GT.AND P4, PT, R5, R2, PT ;  /* 0x000000020500720c */ /* 0x000fe20003f84270 */
[----:B------:R-:W-:Y:S02]  /*2260*/  BSSY.RECONVERGENT B1, `(.L_x_370) ;  /* 0x0000012000017945 */ /* 0x000fe40003800200 */
[----:B------:R0:W0:Y:S04]  /*2270*/  SHFL.DOWN PT, R5, R22, 0x2, R2 ;  /* 0x0840000016057989 */ /* 0x00002800000e0002 */
[----:B----4-:R4:W0:Y:S01]  /*2280*/  SHFL.DOWN PT, R4, R7, 0x2, R2 ;  /* 0x0840000007047989 */ /* 0x01082200000e0002 */
[----:B------:R-:W-:Y:S05]  /*2290*/  @P5 BRA `(.L_x_371) ;  /* 0x0000000000385947 */ /* 0x000fea0003800000 */
[----:B0-----:R-:W-:Y:S01]  /*22a0*/  LOP3.LUT P0, RZ, R4, 0xff, RZ, 0xc0, !PT ;  /* 0x000000ff04ff7812 */ /* 0x001fe2000780c0ff */
[----:B------:R-:W-:Y:S01]  /*22b0*/  IMAD.MOV.U32 R8, RZ, RZ, 0x1 ;  /* 0x00000001ff087424 */ /* 0x000fe200078e00ff */
[----:B----4-:R-:W-:-:S04]  /*22c0*/  LOP3.LUT P5, R7, R23, 0xff, RZ, 0xc0, !PT ;  /* 0x000000ff17077812 */ /* 0x010fc800078ac0ff */
[----:B------:R-:W-:-:S13]  /*22d0*/  PLOP3.LUT P0, PT, P5, P0, PT, 0x2f, 0xf2 ;  /* 0x0000000000f2781c */ /* 0x000fda0002f00577 */
[-C--:B------:R-:W-:Y:S02]  /*22e0*/  @!P0 ISETP.LT.U32.AND P5, PT, R5, R22.reuse, PT ;  /* 0x000000160500820c */ /* 0x080fe40003fa1070 */
        /* <DEDUP_REMOVED lines=9> */
.L_x_371:
[----:B------:R-:W-:Y:S05]  /*2380*/  BSYNC.RECONVERGENT B1 ;  /* 0x0000000000017941 */ /* 0x000fea0003800200 */
.L_x_370:
[----:B----4-:R-:W-:Y:S01]  /*2390*/  LOP3.LUT R7, R23, 0xff, RZ, 0xc0, !PT ;  /* 0x000000ff17077812 */ /* 0x010fe200078ec0ff */
[----:B0-----:R0:W4:Y:S01]  /*23a0*/  SHFL.DOWN PT, R5, R22, 0x4, R2 ;  /* 0x0880000016057989 */ /* 0x00112200000e0002 */
        /* <DEDUP_REMOVED lines=18> */
.L_x_373:
[----:B------:R-:W-:Y:S05]  /*24d0*/  BSYNC.RECONVERGENT B1 ;  /* 0x0000000000017941 */ /* 0x000fea0003800200 */
.L_x_372:
        /* <DEDUP_REMOVED lines=20> */
.L_x_375:
[----:B------:R-:W-:Y:S05]  /*2620*/  BSYNC.RECONVERGENT B1 ;  /* 0x0000000000017941 */ /* 0x000fea0003800200 */
.L_x_374:
[----:B0-----:R-:W-:Y:S01]  /*2630*/  LOP3.LUT R7, R23, 0xff, RZ, 0xc0, !PT ;  /* 0x000000ff17077812 */ /* 0x001fe200078ec0ff */
[----:B----4-:R0:W4:Y:S01]  /*2640*/  SHFL.DOWN PT, R5, R22, 0x10, R2 ;  /* 0x0a00000016057989 */ /* 0x01012200000e0002 */
[----:B------:R-:W-:Y:S03]  /*2650*/  BSSY.RECONVERGENT B1, `(.L_x_376) ;  /* 0x0000012000017945 */ /* 0x000fe60003800200 */
[----:B------:R0:W0:Y:S04]  /*2660*/  SHFL.DOWN PT, R4, R7, 0x10, R2 ;  /* 0x0a00000007047989 */ /* 0x00002800000e0002 */
[----:B---3--:R3:W0:Y:S01]  /*2670*/  SHFL.DOWN PT, R6, R25, 0x10, R2 ;  /* 0x0a00000019067989 */ /* 0x00862200000e0002 */
        /* <DEDUP_REMOVED lines=15> */
.L_x_377:
[----:B------:R-:W-:Y:S05]  /*2770*/  BSYNC.RECONVERGENT B1 ;  /* 0x0000000000017941 */ /* 0x000fea0003800200 */
.L_x_376:
[----:B------:R-:W-:Y:S04]  /*2780*/  BSSY.RECONVERGENT B1, `(.L_x_378) ;  /* 0x000000b000017945 */ /* 0x000fe80003800200 */
[----:B------:R-:W-:Y:S05]  /*2790*/  @P1 BRA `(.L_x_379) ;  /* 0x0000000000241947 */ /* 0x000fea0003800000 */
[----:B----4-:R-:W4:Y:S01]  /*27a0*/  S2R R5, SR_CgaCtaId ;  /* 0x0000000000057919 */ /* 0x010f220000008800 */
[----:B0-----:R-:W-:Y:S01]  /*27b0*/  MOV R4, 0x400 ;  /* 0x0000040000047802 */ /* 0x001fe20000000f00 */
[----:B------:R-:W-:Y:S01]  /*27c0*/  IMAD.MOV.U32 R24, RZ, RZ, R22 ;  /* 0x000000ffff187224 */ /* 0x000fe200078e0016 */
[----:B--23--:R-:W-:-:S04]  /*27d0*/  SHF.R.U32.HI R2, RZ, 0x1, R3 ;  /* 0x00000001ff027819 */ /* 0x00cfc80000011603 */
[----:B------:R-:W-:Y:S02]  /*27e0*/  LOP3.LUT R2, R2, 0x1f0, RZ, 0xc0, !PT ;  /* 0x000001f002027812 */ /* 0x000fe400078ec0ff */
[----:B----4-:R-:W-:-:S05]  /*27f0*/  LEA R5, R5, R4, 0x18 ;  /* 0x0000000405057211 */ /* 0x010fca00078ec0ff */
[----:B------:R-:W-:-:S05]  /*2800*/  IMAD.IADD R2, R2, 0x1, R5 ;  /* 0x0000000102027824 */ /* 0x000fca00078e0205 */
[----:B------:R0:W-:Y:S04]  /*2810*/  STS.64 [R2+0x10], R24 ;  /* 0x0000101802007388 */ /* 0x0001e80000000a00 */
[----:B------:R0:W-:Y:S02]  /*2820*/  STS.U8 [R2+0x8], R23 ;  /* 0x0000081702007388 */ /* 0x0001e40000000000 */
.L_x_379:
[----:B------:R-:W-:Y:S05]  /*2830*/  BSYNC.RECONVERGENT B1 ;  /* 0x0000000000017941 */ /* 0x000fea0003800200 */
.L_x_378:
[----:B------:R-:W-:Y:S01]  /*2840*/  BAR.SYNC.DEFER_BLOCKING 0x0 ;  /* 0x0000000000007b1d */ /* 0x000fe20000010000 */
[----:B------:R-:W-:-:S13]  /*2850*/  ISETP.NE.AND P1, PT, R3, RZ, PT ;  /* 0x000000ff0300720c */ /* 0x000fda0003f25270 */
[----:B------:R-:W-:Y:S05]  /*2860*/  @P1 BRA `(.L_x_367) ;  /* 0x0000002c007c1947 */ /* 0x000fea0003800000 */
[----:B------:R-:W-:Y:S02]  /*2870*/  UISETP.GE.U32.AND UP0, UPT, UR4, 0x21, UPT ;  /* 0x000000210400788c */ /* 0x000fe4000bf06070 */
[----:B------:R-:W-:Y:S02]  /*2880*/  UISETP.GE.U32.AND UP1, UPT, UR4, 0x41, UPT ;  /* 0x000000410400788c */ /* 0x000fe4000bf26070 */
[----:B------:R-:W-:Y:S02]  /*2890*/  UISETP.GE.U32.AND UP2, UPT, UR4, 0x61, UPT ;  /* 0x000000610400788c */ /* 0x000fe4000bf46070 */
[----:B------:R-:W-:Y:S02]  /*28a0*/  UISETP.GE.U32.AND UP3, UPT, UR4, 0x81, UPT ;  /* 0x000000810400788c */ /* 0x000fe4000bf66070 */
[----:B------:R-:W-:Y:S02]  /*28b0*/  UISETP.GE.U32.AND UP4, UPT, UR4, 0xa1, UPT ;  /* 0x000000a10400788c */ /* 0x000fe4000bf86070 */
[----:B------:R-:W-:-:S02]  /*28c0*/  UISETP.GE.U32.AND UP5, UPT, UR4, 0xc1, UPT ;  /* 0x000000c10400788c */ /* 0x000fc4000bfa6070 */
[----:B------:R-:W-:Y:S01]  /*28d0*/  UISETP.GE.U32.AND UP6, UPT, UR4, 0xe1, UPT ;  /* 0x000000e10400788c */ /* 0x000fe2000bfc6070 */
[----:B------:R-:W-:Y:S10]  /*28e0*/  BRA.U !UP0, `(.L_x_380) ;  /* 0x00000001083c7547 */ /* 0x000ff4000b800000 */
[----:B------:R-:W5:Y:S01]  /*28f0*/  S2UR UR6, SR_CgaCtaId ;  /* 0x00000000000679c3 */ /* 0x000f620000008800 */
[----:B------:R-:W-:Y:S01]  /*2900*/  UMOV UR5, 0x400 ;  /* 0x0000040000057882 */ /* 0x000fe20000000000 */
[----:B------:R-:W-:Y:S01]  /*2910*/  LOP3.LUT P3, RZ, R23, 0xff, RZ, 0xc0, !PT ;  /* 0x000000ff17ff7812 */ /* 0x000fe2000786c0ff */
[----:B-----5:R-:W-:-:S09]  /*2920*/  ULEA UR5, UR6, UR5, 0x18 ;  /* 0x0000000506057291 */ /* 0x020fd2000f8ec0ff */
[----:B0-----:R-:W0:Y:S04]  /*2930*/  LDS.U8 R4, [UR5+0x18] ;  /* 0x00001805ff047984 */ /* 0x001e280008000000 */
[----:B--23--:R-:W2:Y:S01]  /*2940*/  LDS.64 R2, [UR5+0x20] ;  /* 0x00002005ff027984 */ /* 0x00cea20008000a00 */
[----:B0-----:R-:W-:Y:S02]  /*2950*/  ISETP.NE.AND P2, PT, R4, RZ, PT ;  /* 0x000000ff0400720c */ /* 0x001fe40003f45270 */
[----:B--2---:R-:W-:Y:S02]  /*2960*/  ISETP.LT.U32.AND P0, PT, R2, R22, PT ;  /* 0x000000160200720c */ /* 0x004fe40003f01070 */
[----:B------:R-:W-:Y:S02]  /*2970*/  @P3 SEL R4, R23, 0x1, !P2 ;  /* 0x0000000117043807 */ /* 0x000fe40005000000 */
[----:B------:R-:W-:-:S02]  /*2980*/  ISETP.LT.AND.EX P0, PT, R3, R25, PT, P0 ;  /* 0x000000190300720c */ /* 0x000fc40003f01300 */
[----:B------:R-:W-:-:S05]  /*2990*/  PRMT R23, R4, 0x7610, R23 ;  /* 0x0000761004177816 */ /* 0x000fca0000000017 */
[C---:B------:R-:W-:Y:S02]  /*29a0*/  @P2 SEL R22, R2.reuse, R22, P0 ;  /* 0x0000001602162207 */ /* 0x040fe40000000000 */
[C---:B------:R-:W-:Y:S02]  /*29b0*/  @P2 SEL R25, R3.reuse, R25, P0 ;  /* 0x0000001903192207 */ /* 0x040fe40000000000 */
[----:B------:R-:W-:Y:S02]  /*29c0*/  SEL R22, R2, R22, !P3 ;  /* 0x0000001602167207 */ /* 0x000fe40005800000 */
[----:B------:R-:W-:-:S07]  /*29d0*/  SEL R25, R3, R25, !P3 ;  /* 0x0000001903197207 */ /* 0x000fce0005800000 */
.L_x_380:
[----:B------:R-:W-:Y:S05]  /*29e0*/  BRA.U !UP1, `(.L_x_381) ;  /* 0x00000001093c7547 */ /* 0x000fea000b800000 */
        /* <DEDUP_REMOVED lines=15> */
.L_x_381:
        /* <DEDUP_REMOVED lines=16> */
.L_x_382:
        /* <DEDUP_REMOVED lines=16> */
.L_x_383:
        /* <DEDUP_REMOVED lines=16> */
.L_x_384:
        /* <DEDUP_REMOVED lines=16> */
.L_x_385:
        /* <DEDUP_REMOVED lines=17> */
.L_x_344:
        /* <DEDUP_REMOVED lines=10> */
[----:B------:R-:W-:Y:S01]  /*3090*/  UIADD3 UR5, UPT, UPT, UR4, -0x400, URZ ;  /* 0xfffffc0004057890 */ /* 0x000fe2000fffe0ff */
[----:B------:R-:W-:-:S02]  /*30a0*/  IMAD.U32 R5, RZ, RZ, UR11 ;  /* 0x0000000bff057e24 */ /* 0x000fc4000f8e00ff */
[----:B------:R-:W-:Y:S01]  /*30b0*/  IMAD.MOV.U32 R27, RZ, RZ, 0x400 ;  /* 0x00000400ff1b7424 */ /* 0x000fe200078e00ff */
[----:B------:R-:W-:-:S03]  /*30c0*/  UISETP.GE.U32.AND UP0, UPT, UR5, 0x400, UPT ;  /* 0x000004000500788c */ /* 0x000fc6000bf06070 */
[--C-:B----4-:R-:W-:Y:S01]  /*30d0*/  DSETP.GT.AND P0, PT, |R6|, R4.reuse, PT ;  /* 0x000000040600722a */ /* 0x110fe20003f04200 */
[C---:B------:R-:W-:Y:S02]  /*30e0*/  VIADD R7, R24.reuse, 0x100 ;  /* 0x0000010018077836 */ /* 0x040fe40000000000 */
[----:B------:R-:W-:Y:S01]  /*30f0*/  VIADD R6, R24, 0x200 ;  /* 0x0000020018067836 */ /* 0x000fe20000000000 */
[--C-:B-----5:R-:W-:Y:S02]  /*3100*/  DSETP.GT.AND P3, PT, |R10|, R4.reuse, PT ;  /* 0x000000040a00722a */ /* 0x120fe40003f64200 */
[----:B------:R-:W-:Y:S01]  /*3110*/  SEL R22, R7, R24, !P0 ;  /* 0x0000001807167207 */ /* 0x000fe20004000000 */
[----:B---3--:R-:W-:Y:S01]  /*3120*/  DSETP.LEU.AND P0, PT, |R8|, R4, !P0 ;  /* 0x000000040800722a */ /* 0x008fe2000470b200 */
[----:B------:R-:W-:Y:S02]  /*3130*/  IADD3 R15, P1, PT, R6, UR6, RZ ;  /* 0x00000006060f7c10 */ /* 0x000fe4000ff3e0ff */
        /* <DEDUP_REMOVED lines=21> */
[----:B------:R-:W-:Y:S06]  /*3290*/  BRA.U !UP0, `(.L_x_386) ;  /* 0x00000005082c7547 */ /* 0x000fec000b800000 */
[----:B------:R-:W-:Y:S01]  /*32a0*/  IMAD.MOV.U32 R27, RZ, RZ, 0x400 ;  /* 0x00000400ff1b7424 */ /* 0x000fe200078e00ff */
[----:B------:R-:W0:Y:S01]  /*32b0*/  LDCU.64 UR10, c[0x3][URZ] ;  /* 0x00c00000ff0a77ac */ /* 0x000e220008000a00 */
[----:B------:R-:W2:Y:S01]  /*32c0*/  LDCU UR4, c[0x0][0x3a0] ;  /* 0x00007400ff0477ac */ /* 0x000ea20008000800 */
[----:B------:R-:W3:Y:S04]  /*32d0*/  LDCU.64 UR6, c[0x0][0x390] ;  /* 0x00007200ff0677ac */ /* 0x000ee80008000a00 */
.L_x_391:
[----:B------:R-:W-:-:S05]  /*32e0*/  IMAD.WIDE.U32 R4, R27, 0x8, R2 ;  /* 0x000000081b047825 */ /* 0x000fca00078e0002 */
[----:B------:R4:W5:Y:S04]  /*32f0*/  LDG.E.64 R8, desc[UR8][R4.64] ;  /* 0x0000000804087981 */ /* 0x000968000c1e1b00 */
[----:B------:R4:W5:Y:S04]  /*3300*/  LDG.E.64 R10, desc[UR8][R4.64+0x800] ;  /* 0x00080008040a7981 */ /* 0x000968000c1e1b00 */
[----:B------:R4:W5:Y:S04]  /*3310*/  LDG.E.64 R12, desc[UR8][R4.64+0x1000] ;  /* 0x00100008040c7981 */ /* 0x000968000c1e1b00 */
[----:B------:R4:W5:Y:S01]  /*3320*/  LDG.E.64 R6, desc[UR8][R4.64+0x1800] ;  /* 0x0018000804067981 */ /* 0x000962000c1e1b00 */
[----:B------:R-:W-:Y:S01]  /*3330*/  LOP3.LUT P2, RZ, R23, 0xff, RZ, 0xc0, !PT ;  /* 0x000000ff17ff7812 */ /* 0x000fe2000784c0ff */
[----:B------:R-:W-:Y:S01]  /*3340*/  BSSY.RECONVERGENT B1, `(.L_x_387) ;  /* 0x0000014000017945 */ /* 0x000fe20003800200 */
[----:B---3--:R-:W-:-:S04]  /*3350*/  IADD3 R15, P0, P1, R24, UR6, R27 ;  /* 0x00000006180f7c10 */ /* 0x008fc8000f91e01b */
[----:B------:R-:W-:-:S07]  /*3360*/  IADD3.X R14, PT, PT, RZ, UR7, RZ, P0, P1 ;  /* 0x00000007ff0e7c10 */ /* 0x000fce00087e24ff */
        /* <DEDUP_REMOVED lines=11> */
.L_x_388:
[----:B0-----:R-:W-:Y:S02]  /*3420*/  IMAD.U32 R4, RZ, RZ, UR10 ;  /* 0x0000000aff047e24 */ /* 0x001fe4000f8e00ff */
[----:B------:R-:W-:Y:S02]  /*3430*/  IMAD.U32 R5, RZ, RZ, UR11 ;  /* 0x0000000bff057e24 */ /* 0x000fe4000f8e00ff */
[----:B------:R-:W-:Y:S02]  /*3440*/  IMAD.MOV.U32 R22, RZ, RZ, R15 ;  /* 0x000000ffff167224 */ /* 0x000fe400078e000f */
[----:B------:R-:W-:Y:S02]  /*3450*/  IMAD.MOV.U32 R25, RZ, RZ, R14 ;  /* 0x000000ffff197224 */ /* 0x000fe400078e000e */
[----:B-----5:R-:W-:-:S06]  /*3460*/  DSETP.GT.AND P0, PT, |R8|, R4, PT ;  /* 0x000000040800722a */ /* 0x020fcc0003f04200 */
[----:B------:R-:W-:-:S08]  /*3470*/  SEL R23, RZ, 0x1, !P0 ;  /* 0x00000001ff177807 */ /* 0x000fd00004000000 */
.L_x_389:
[----:B--2---:R-:W-:Y:S05]  /*3480*/  BSYNC.RECONVERGENT B1 ;  /* 0x0000000000017941 */ /* 0x004fea0003800200 */
.L_x_387:
        /* <DEDUP_REMOVED lines=12> */
[----:B------:R-:W-:Y:S02]  /*3550*/  SEL R22, R22, R9, !P2 ;  /* 0x0000000916167207 */ /* 0x000fe40005000000 */
[----:B------:R-:W-:Y:S02]  /*3560*/  IADD3 R9, P0, PT, R15, 0x200, RZ ;  /* 0x000002000f097810 */ /* 0x000fe40007f1e0ff */
[----:B------:R-:W-:Y:S02]  /*3570*/  @!P2 SEL R23, RZ, 0x1, !P3 ;  /* 0x00000001ff17a807 */ /* 0x000fe40005800000 */
[----:B------:R-:W-:Y:S01]  /*3580*/  SEL R25, R25, R8, !P2 ;  /* 0x0000000819197207 */ /* 0x000fe20005000000 */
[----:B------:R-:W-:Y:S01]  /*3590*/  IMAD.X R8, RZ, RZ, R14, P0 ;  /* 0x000000ffff087224 */ /* 0x000fe200000e060e */
[----:B------:R-:W-:Y:S01]  /*35a0*/  ISETP.LT.U32.AND P0, PT, R9, R22, PT ;  /* 0x000000160900720c */ /* 0x000fe20003f01070 */
[----:B------:R-:W-:Y:S01]  /*35b0*/  DSETP.GT.AND P2, PT, |R6|, R4, PT ;  /* 0x000000040600722a */ /* 0x000fe20003f44200 */
[----:B------:R-:W-:-:S02]  /*35c0*/  LOP3.LUT P3, RZ, R23, 0xff, RZ, 0xc0, !PT ;  /* 0x000000ff17ff7812 */ /* 0x000fc4000786c0ff */
[CC--:B------:R-:W-:Y:S02]  /*35d0*/  ISETP.LT.AND.EX P0, PT, R8.reuse, R25.reuse, PT, P0 ;  /* 0x000000190800720c */ /* 0x0c0fe40003f01300 */
[----:B------:R-:W-:Y:S02]  /*35e0*/  SEL R23, R23, 0x1, !P1 ;  /* 0x0000000117177807 */ /* 0x000fe40004800000 */
[C---:B------:R-:W-:Y:S02]  /*35f0*/  @P1 SEL R25, R8.reuse, R25, P0 ;  /* 0x0000001908191207 */ /* 0x040fe40000000000 */
[----:B------:R-:W-:Y:S02]  /*3600*/  @P1 SEL R22, R9, R22, P0 ;  /* 0x0000001609161207 */ /* 0x000fe40000000000 */
[----:B------:R-:W-:Y:S02]  /*3610*/  SEL R25, R8, R25, !P3 ;  /* 0x0000001908197207 */ /* 0x000fe40005800000 */
[----:B------:R-:W-:-:S02]  /*3620*/  IADD3 R8, PT, PT, -R27, UR4, RZ ;  /* 0x000000041b087c10 */ /* 0x000fc4000fffe1ff */
[----:B------:R-:W-:Y:S02]  /*3630*/  IADD3 R7, P0, PT, R15, 0x300, RZ ;  /* 0x000003000f077810 */ /* 0x000fe40007f1e0ff */
[----:B------:R-:W-:Y:S02]  /*3640*/  @!P3 SEL R23, RZ, 0x1, !P1 ;  /* 0x00000001ff17b807 */ /* 0x000fe40004800000 */
[----:B------:R-:W-:Y:S01]  /*3650*/  SEL R22, R9, R22, !P3 ;  /* 0x0000001609167207 */ /* 0x000fe20005800000 */
[----:B------:R-:W-:Y:S01]  /*3660*/  IMAD.X R6, RZ, RZ, R14, P0 ;  /* 0x000000ffff067224 */ /* 0x000fe200000e060e */
[----:B------:R-:W-:Y:S02]  /*3670*/  ISETP.GE.U32.AND P3, PT, R8, 0x400, PT ;  /* 0x000004000800780c */ /* 0x000fe40003f66070 */
[----:B------:R-:W-:Y:S02]  /*3680*/  LOP3.LUT P1, RZ, R23, 0xff, RZ, 0xc0, !PT ;  /* 0x000000ff17ff7812 */ /* 0x000fe4000782c0ff */
[----:B------:R-:W-:-:S02]  /*3690*/  ISETP.LT.U32.AND P0, PT, R7, R22, PT ;  /* 0x000000160700720c */ /* 0x000fc40003f01070 */
        /* <DEDUP_REMOVED lines=8> */
[----:B------:R-:W-:-:S05]  /*3720*/  VIADD R27, R27, 0x400 ;  /* 0x000004001b1b7836 */ /* 0x000fca0000000000 */
[----:B------:R-:W-:-:S13]  /*3730*/  ISETP.GT.U32.AND P0, PT, R27, UR5, PT ;  /* 0x000000051b007c0c */ /* 0x000fda000bf04070 */
[----:B------:R-:W-:Y:S05]  /*3740*/  @!P0 BRA `(.L_x_391) ;  /* 0xfffffff800e48947 */ /* 0x000fea000383ffff */
.L_x_386:
[----:B------:R-:W-:Y:S01]  /*3750*/  IADD3 R3, PT, PT, -R27, UR4, RZ ;  /* 0x000000041b037c10 */ /* 0x000fe2000fffe1ff */
[----:B------:R-:W-:Y:S03]  /*3760*/  BSSY.RECONVERGENT B1, `(.L_x_390) ;  /* 0x000011f000017945 */ /* 0x000fe60003800200 */
[----:B------:R-:W-:-:S04]  /*3770*/  ISETP.GE.AND P0, PT, R24, R3, PT ;  /* 0x000000031800720c */ /* 0x000fc80003f06270 */
[----:B------:R-:W-:-:S13]  /*3780*/  ISETP.GE.U32.OR P0, PT, R27, UR4, P0 ;  /* 0x000000041b007c0c */ /* 0x000fda0008706470 */
[----:B------:R-:W-:Y:S05]  /*3790*/  @P0 BRA `(.L_x_392) ;  /* 0x00000010006c0947 */ /* 0x000fea0003800000 */
[----:B------:R-:W-:Y:S01]  /*37a0*/  LOP3.LUT R26, RZ, R24, RZ, 0x33, !PT ;  /* 0x00000018ff1a7212 */ /* 0x000fe200078e33ff */
[----:B------:R-:W-:Y:S01]  /*37b0*/  BSSY.RECONVERGENT B2, `(.L_x_393) ;  /* 0x0000094000027945 */ /* 0x000fe20003800200 */
[----:B------:R-:W-:Y:S02]  /*37c0*/  IMAD.MOV.U32 R30, RZ, RZ, R24 ;  /* 0x000000ffff1e7224 */ /* 0x000fe400078e0018 */
[----:B------:R-:W-:-:S04]  /*37d0*/  IADD3 R26, PT, PT, -R27, UR4, R26 ;  /* 0x000000041b1a7c10 */ /* 0x000fc8000fffe11a */
[C---:B------:R-:W-:Y:S02]  /*37e0*/  ISETP.GE.U32.AND P0, PT, R26.reuse, 0x700, PT ;  /* 0x000007001a00780c */ /* 0x040fe40003f06070 */
[----:B------:R-:W-:-:S04]  /*37f0*/  LEA.HI R28, R26, 0x1, RZ, 0x18 ;  /* 0x000000011a1c7811 */ /* 0x000fc800078fc0ff */
[----:B------:R-:W-:-:S07]  /*3800*/  LOP3.LUT R32, R28, 0x7, RZ, 0xc0, !PT ;  /* 0x000000071c207812 */ /* 0x000fce00078ec0ff */
[----:B------:R-:W-:Y:S05]  /*3810*/  @!P0 BRA `(.L_x_394) ;  /* 0x0000000800348947 */ /* 0x000fea0003800000 */
[----:B------:R-:W0:Y:S01]  /*3820*/  LDC.64 R2, c[0x0][0x380] ;  /* 0x0000e000ff027b82 */ /* 0x000e220000000a00 */
[----:B------:R-:W-:Y:S01]  /*3830*/  LOP3.LUT R31, R28, 0x1fffff8, RZ, 0xc0, !PT ;  /* 0x01fffff81c1f7812 */ /* 0x000fe200078ec0ff */
[----:B------:R-:W-:Y:S01]  /*3840*/  BSSY.RECONVERGENT B3, `(.L_x_395) ;  /* 0x0000089000037945 */ /* 0x000fe20003800200 */
[C---:B------:R-:W-:Y:S01]  /*3850*/  LOP3.LUT R30, R24.reuse, 0x400, RZ, 0xfc, !PT ;  /* 0x00000400181e7812 */ /* 0x040fe200078efcff */
[----:B------:R-:W-:Y:S02]  /*3860*/  IMAD.IADD R29, R24, 0x1, R27 ;  /* 0x00000001181d7824 */ /* 0x000fe400078e021b */
[----:B------:R-:W-:-:S07]  /*3870*/  IMAD.MOV R31, RZ, RZ, -R31 ;  /* 0x000000ffff1f7224 */ /* 0x000fce00078e0a1f */
.L_x_396:
[----:B0-----:R-:W-:-:S06]  /*3880*/  IMAD.WIDE.U32 R6, R29, 0x8, R2 ;  /* 0x000000081d067825 */ /* 0x001fcc00078e0002 */
[----:B------:R-:W2:Y:S01]  /*3890*/  LDG.E.64 R6, desc[UR8][R6.64] ;  /* 0x0000000806067981 */ /* 0x000ea2000c1e1b00 */
[----:B------:R-:W-:-:S04]  /*38a0*/  VIADD R37, R29, 0x100 ;  /* 0x000001001d257836 */ /* 0x000fc80000000000 */
        /* <DEDUP_REMOVED lines=20> */
[----:B------:R-:W-:Y:S01]  /*39f0*/  LOP3.LUT P5, RZ, R23, 0xff, RZ, 0xc0, !PT ;  /* 0x000000ff17ff7812 */ /* 0x000fe200078ac0ff */
[----:B------:R-:W-:Y:S02]  /*3a00*/  VIADD R31, R31, 0x8 ;  /* 0x000000081f1f7836 */ /* 0x000fe40000000000 */
[----:B------:R-:W-:Y:S01]  /*3a10*/  VIADD R30, R30, 0x800 ;  /* 0x000008001e1e7836 */ /* 0x000fe20000000000 */
[----:B--2---:R-:W-:-:S09]  /*3a20*/  DSETP.GT.AND P0, PT, |R6|, R4, PT ;  /* 0x000000040600722a */ /* 0x004fd20003f04200 */
[----:B------:R-:W-:Y:S01]  /*3a30*/  DSETP.GT.AND P3, PT, |R6|, R4, P5 ;  /* 0x000000040600722a */ /* 0x000fe20002f64200 */
[----:B------:R-:W-:-:S05]  /*3a40*/  @!P5 SEL R23, RZ, 0x1, !P0 ;  /* 0x00000001ff17d807 */ /* 0x000fca0004000000 */
[----:B------:R-:W-:Y:S01]  /*3a50*/  SEL R6, R23, 0x1, !P3 ;  /* 0x0000000117067807 */ /* 0x000fe20005800000 */
[----:B---3--:R-:W-:-:S03]  /*3a60*/  DSETP.GT.AND P0, PT, |R8|, R4, PT ;  /* 0x000000040800722a */ /* 0x008fc60003f04200 */
[----:B------:R-:W-:-:S13]  /*3a70*/  LOP3.LUT P1, RZ, R6, 0xff, RZ, 0xc0, !PT ;  /* 0x000000ff06ff7812 */ /* 0x000fda000782c0ff */
[--C-:B------:R-:W-:Y:S01]  /*3a80*/  DSETP.GT.AND P2, PT, |R8|, R4.reuse, P1 ;  /* 0x000000040800722a */ /* 0x100fe20000f44200 */
[----:B------:R-:W-:Y:S02]  /*3a90*/  @!P1 SEL R6, RZ, 0x1, !P0 ;  /* 0x00000001ff069807 */ /* 0x000fe40004000000 */
[C---:B------:R-:W-:Y:S01]  /*3aa0*/  IADD3 R9, P6, PT, R29.reuse, UR6, RZ ;  /* 0x000000061d097c10 */ /* 0x040fe2000ffde0ff */
[----:B------:R-:W-:Y:S02]  /*3ab0*/  VIADD R29, R29, 0x800 ;  /* 0x000008001d1d7836 */ /* 0x000fe40000000000 */
[----:B------:R-:W-:Y:S02]  /*3ac0*/  SEL R7, R6, 0x1, !P2 ;  /* 0x0000000106077807 */ /* 0x000fe40005000000 */
[----:B------:R-:W-:Y:S01]  /*3ad0*/  IMAD.X R34, RZ, RZ, UR7, P6 ;  /* 0x00000007ff227e24 */ /* 0x000fe2000b0e06ff */
[----:B------:R-:W-:Y:S01]  /*3ae0*/  ISETP.LT.U32.AND P0, PT, R9, R22, PT ;  /* 0x000000160900720c */ /* 0x000fe20003f01070 */
[----:B----4-:R-:W-:Y:S01]  /*3af0*/  DSETP.GT.AND P6, PT, |R10|, R4, PT ;  /* 0x000000040a00722a */ /* 0x010fe20003fc4200 */
[----:B------:R-:W-:-:S02]  /*3b00*/  LOP3.LUT P4, RZ, R7, 0xff, RZ, 0xc0, !PT ;  /* 0x000000ff07ff7812 */ /* 0x000fc4000788c0ff */
[----:B------:R-:W-:-:S04]  /*3b10*/  ISETP.LT.AND.EX P0, PT, R34, R25, PT, P0 ;  /* 0x000000192200720c */ /* 0x000fc80003f01300 */
[CC--:B------:R-:W-:Y:S02]  /*3b20*/  SEL R8, R9.reuse, R22.reuse, P0 ;  /* 0x0000001609087207 */ /* 0x0c0fe40000000000 */
[CC--:B------:R-:W-:Y:S02]  /*3b30*/  SEL R6, R34.reuse, R25.reuse, P0 ;  /* 0x0000001922067207 */ /* 0x0c0fe40000000000 */
[----:B------:R-:W-:Y:S02]  /*3b40*/  @!P3 SEL R8, R9, R22, !P5 ;  /* 0x000000160908b207 */ /* 0x000fe40006800000 */
[----:B------:R-:W-:Y:S01]  /*3b50*/  @!P3 SEL R6, R34, R25, !P5 ;  /* 0x000000192206b207 */ /* 0x000fe20006800000 */
[----:B------:R-:W-:Y:S01]  /*3b60*/  DSETP.GT.AND P0, PT, |R10|, R4, P4 ;  /* 0x000000040a00722a */ /* 0x000fe20002704200 */
[----:B------:R-:W-:Y:S02]  /*3b70*/  @!P4 SEL R7, RZ, 0x1, !P6 ;  /* 0x00000001ff07c807 */ /* 0x000fe40007000000 */
[----:B------:R-:W-:-:S03]  /*3b80*/  IADD3 R37, P6, PT, R37, UR6, RZ ;  /* 0x0000000625257c10 */ /* 0x000fc6000ffde0ff */
[----:B------:R-:W-:Y:S02]  /*3b90*/  SEL R7, R7, 0x1, !P0 ;  /* 0x0000000107077807 */ /* 0x000fe40004000000 */
[----:B------:R-:W-:Y:S01]  /*3ba0*/  IMAD.X R9, RZ, RZ, UR7, P6 ;  /* 0x00000007ff097e24 */ /* 0x000fe2000b0e06ff */
[----:B------:R-:W-:Y:S01]  /*3bb0*/  ISETP.LT.U32.AND P3, PT, R37, R8, PT ;  /* 0x000000082500720c */ /* 0x000fe20003f61070 */
[----:B-----5:R-:W-:Y:S01]  /*3bc0*/  DSETP.GT.AND P6, PT, |R12|, R4, PT ;  /* 0x000000040c00722a */ /* 0x020fe20003fc4200 */
[----:B------:R-:W-:Y:S02]  /*3bd0*/  LOP3.LUT P5, RZ, R7, 0xff, RZ, 0xc0, !PT ;  /* 0x000000ff07ff7812 */ /* 0x000fe400078ac0ff */
[----:B------:R-:W-:-:S04]  /*3be0*/  ISETP.LT.AND.EX P3, PT, R9, R6, PT, P3 ;  /* 0x000000060900720c */ /* 0x000fc80003f61330 */
[----:B------:R-:W-:Y:S02]  /*3bf0*/  SEL R10, R37, R8, P3 ;  /* 0x00000008250a7207 */ /* 0x000fe40001800000 */
[----:B------:R-:W-:Y:S02]  /*3c00*/  SEL R11, R9, R6, P3 ;  /* 0x00000006090b7207 */ /* 0x000fe40001800000 */
        /* <DEDUP_REMOVED lines=8> */
[----:B------:R-:W-:Y:S01]  /*3c90*/  DSETP.GT.AND P6, PT, |R14|, R4, PT ;  /* 0x000000040e00722a */ /* 0x000fe20003fc4200 */
[----:B------:R-:W-:Y:S02]  /*3ca0*/  LOP3.LUT P2, RZ, R7, 0xff, RZ, 0xc0, !PT ;  /* 0x000000ff07ff7812 */ /* 0x000fe4000784c0ff */
        /* <DEDUP_REMOVED lines=10> */
[-C--:B------:R-:W-:Y:S02]  /*3d50*/  ISETP.LT.U32.AND P0, PT, R33, R8.reuse, PT ;  /* 0x000000082100720c */ /* 0x080fe40003f01070 */
[----:B------:R-:W-:Y:S02]  /*3d60*/  LOP3.LUT P4, RZ, R7, 0xff, RZ, 0xc0, !PT ;  /* 0x000000ff07ff7812 */ /* 0x000fe4000788c0ff */
[----:B------:R-:W-:Y:S02]  /*3d70*/  ISETP.LT.AND.EX P0, PT, R6, R9, PT, P0 ;  /* 0x000000090600720c */ /* 0x000fe40003f01300 */
[----:B------:R-:W-:Y:S02]  /*3d80*/  IADD3 R35, P6, PT, R35, UR6, RZ ;  /* 0x0000000623237c10 */ /* 0x000fe4000ffde0ff */
[----:B------:R-:W-:-:S02]  /*3d90*/  SEL R10, R33, R8, P0 ;  /* 0x00000008210a7207 */ /* 0x000fc40000000000 */
[CC--:B------:R-:W-:Y:S01]  /*3da0*/  SEL R11, R6.reuse, R9.reuse, P0 ;  /* 0x00000009060b7207 */ /* 0x0c0fe20000000000 */
[C-C-:B------:R-:W-:Y:S01]  /*3db0*/  DSETP.GT.AND P0, PT, |R16|.reuse, R4.reuse, PT ;  /* 0x000000041000722a */ /* 0x140fe20003f04200 */
[----:B------:R-:W-:Y:S02]  /*3dc0*/  @!P3 SEL R10, R33, R8, !P5 ;  /* 0x00000008210ab207 */ /* 0x000fe40006800000 */
[----:B------:R-:W-:Y:S01]  /*3dd0*/  @!P3 SEL R11, R6, R9, !P5 ;  /* 0x00000009060bb207 */ /* 0x000fe20006800000 */
[----:B------:R-:W-:Y:S01]  /*3de0*/  IMAD.X R6, RZ, RZ, UR7, P6 ;  /* 0x00000007ff067e24 */ /* 0x000fe2000b0e06ff */
[----:B------:R-:W-:Y:S01]  /*3df0*/  ISETP.LT.U32.AND P5, PT, R35, R10, PT ;  /* 0x0000000a2300720c */ /* 0x000fe20003fa1070 */
[----:B------:R-:W-:Y:S01]  /*3e00*/  DSETP.GT.AND P3, PT, |R16|, R4, P4 ;  /* 0x000000041000722a */ /* 0x000fe20002764200 */
[----:B------:R-:W-:Y:S02]  /*3e10*/  @!P4 SEL R7, RZ, 0x1, !P0 ;  /* 0x00000001ff07c807 */ /* 0x000fe40004000000 */
[----:B------:R-:W-:-:S03]  /*3e20*/  ISETP.LT.AND.EX P0, PT, R6, R11, PT, P5 ;  /* 0x0000000b0600720c */ /* 0x000fc60003f01350 */
[----:B------:R-:W-:Y:S02]  /*3e30*/  SEL R7, R7, 0x1, !P3 ;  /* 0x0000000107077807 */ /* 0x000fe40005800000 */
[-C--:B------:R-:W-:Y:S02]  /*3e40*/  SEL R8, R35, R10.reuse, P0 ;  /* 0x0000000a23087207 */ /* 0x080fe40000000000 */
[CC--:B------:R-:W-:Y:S02]  /*3e50*/  SEL R9, R6.reuse, R11.reuse, P0 ;  /* 0x0000000b06097207 */ /* 0x0c0fe40000000000 */
[----:B------:R-:W-:Y:S02]  /*3e60*/  IADD3 R41, P0, PT, R41, UR6, RZ ;  /* 0x0000000629297c10 */ /* 0x000fe4000ff1e0ff */
[----:B------:R-:W-:Y:S02]  /*3e70*/  @!P1 SEL R8, R35, R10, !P2 ;  /* 0x0000000a23089207 */ /* 0x000fe40005000000 */
[----:B------:R-:W-:Y:S01]  /*3e80*/  @!P1 SEL R9, R6, R11, !P2 ;  /* 0x0000000b06099207 */ /* 0x000fe20005000000 */
[----:B------:R-:W-:Y:S01]  /*3e90*/  IMAD.X R6, RZ, RZ, UR7, P0 ;  /* 0x00000007ff067e24 */ /* 0x000fe200080e06ff */
[----:B------:R-:W-:Y:S01]  /*3ea0*/  LOP3.LUT P5, RZ, R7, 0xff, RZ, 0xc0, !PT ;  /* 0x000000ff07ff7812 */ /* 0x000fe200078ac0ff */
[----:B------:R-:W-:Y:S01]  /*3eb0*/  DSETP.GT.AND P2, PT, |R18|, R4, PT ;  /* 0x000000041200722a */ /* 0x000fe20003f44200 */
[----:B------:R-:W-:-:S04]  /*3ec0*/  ISETP.LT.U32.AND P0, PT, R41, R8, PT ;  /* 0x000000082900720c */ /* 0x000fc80003f01070 */
[----:B------:R-:W-:-:S04]  /*3ed0*/  ISETP.LT.AND.EX P0, PT, R6, R9, PT, P0 ;  /* 0x000000090600720c */ /* 0x000fc80003f01300 */
[-C--:B------:R-:W-:Y:S02]  /*3ee0*/  SEL R10, R41, R8.reuse, P0 ;  /* 0x00000008290a7207 */ /* 0x080fe40000000000 */
[CC--:B------:R-:W-:Y:S01]  /*3ef0*/  SEL R11, R6.reuse, R9.reuse, P0 ;  /* 0x00000009060b7207 */ /* 0x0c0fe20000000000 */
[----:B------:R-:W-:Y:S01]  /*3f00*/  DSETP.GT.AND P1, PT, |R18|, R4, P5 ;  /* 0x000000041200722a */ /* 0x000fe20002f24200 */
        /* <DEDUP_REMOVED lines=8> */
[----:B------:R-:W-:Y:S02]  /*3f90*/  SEL R8, R43, R10, P0 ;  /* 0x0000000a2b087207 */ /* 0x000fe40000000000 */
[----:B------:R-:W-:Y:S02]  /*3fa0*/  SEL R9, R6, R11, P0 ;  /* 0x0000000b06097207 */ /* 0x000fe40000000000 */
[----:B------:R-:W-:-:S02]  /*3fb0*/  IADD3 R45, P0, PT, R45, UR6, RZ ;  /* 0x000000062d2d7c10 */ /* 0x000fc4000ff1e0ff */
[----:B------:R-:W-:Y:S02]  /*3fc0*/  @!P1 SEL R8, R43, R10, !P5 ;  /* 0x0000000a2b089207 */ /* 0x000fe40006800000 */
[----:B------:R-:W-:Y:S02]  /*3fd0*/  LOP3.LUT P2, RZ, R7, 0xff, RZ, 0xc0, !PT ;  /* 0x000000ff07ff7812 */ /* 0x000fe4000784c0ff */
[----:B------:R-:W-:Y:S01]  /*3fe0*/  @!P1 SEL R9, R6, R11, !P5 ;  /* 0x0000000b06099207 */ /* 0x000fe20006800000 */
[----:B------:R-:W-:Y:S01]  /*3ff0*/  IMAD.X R6, RZ, RZ, UR7, P0 ;  /* 0x00000007ff067e24 */ /* 0x000fe200080e06ff */
[----:B------:R-:W-:Y:S01]  /*4000*/  ISETP.LT.U32.AND P0, PT, R45, R8, PT ;  /* 0x000000082d00720c */ /* 0x000fe20003f01070 */
[----:B------:R-:W-:-:S03]  /*4010*/  DSETP.GT.AND P1, PT, |R20|, R4, PT ;  /* 0x000000041400722a */ /* 0x000fc60003f24200 */
[----:B------:R-:W-:-:S04]  /*4020*/  ISETP.LT.AND.EX P0, PT, R6, R9, PT, P0 ;  /* 0x000000090600720c */ /* 0x000fc80003f01300 */
[----:B------:R-:W-:Y:S01]  /*4030*/  SEL R22, R45, R8, P0 ;  /* 0x000000082d167207 */ /* 0x000fe20000000000 */
[----:B------:R-:W-:Y:S01]  /*4040*/  DSETP.GT.AND P3, PT, |R20|, R4, P2 ;  /* 0x000000041400722a */ /* 0x000fe20001764200 */
[----:B------:R-:W-:Y:S02]  /*4050*/  SEL R25, R6, R9, P0 ;  /* 0x0000000906197207 */ /* 0x000fe40000000000 */
[----:B------:R-:W-:Y:S02]  /*4060*/  ISETP.NE.AND P0, PT, R31, RZ, PT ;  /* 0x000000ff1f00720c */ /* 0x000fe40003f05270 */
[----:B------:R-:W-:-:S04]  /*4070*/  @!P2 SEL R7, RZ, 0x1, !P1 ;  /* 0x00000001ff07a807 */ /* 0x000fc80004800000 */
[----:B------:R-:W-:-:S04]  /*4080*/  SEL R7, R7, 0x1, !P3 ;  /* 0x0000000107077807 */ /* 0x000fc80005800000 */
[----:B------:R-:W-:Y:S02]  /*4090*/  PRMT R23, R7, 0x7610, R23 ;  /* 0x0000761007177816 */ /* 0x000fe40000000017 */
[----:B------:R-:W-:Y:S02]  /*40a0*/  @!P3 SEL R22, R45, R8, !P2 ;  /* 0x000000082d16b207 */ /* 0x000fe40005000000 */
[----:B------:R-:W-:Y:S01]  /*40b0*/  @!P3 SEL R25, R6, R9, !P2 ;  /* 0x000000090619b207 */ /* 0x000fe20005000000 */
[----:B------:R-:W-:Y:S06]  /*40c0*/  @P0 BRA `(.L_x_396) ;  /* 0xfffffff400ec0947 */ /* 0x000fec000383ffff */
[----:B------:R-:W-:Y:S05]  /*40d0*/  BSYNC.RECONVERGENT B3 ;  /* 0x0000000000037941 */ /* 0x000fea0003800200 */
.L_x_395:
[----:B------:R-:W-:-:S07]  /*40e0*/  VIADD R30, R30, 0xfffffc00 ;  /* 0xfffffc001e1e7836 */ /* 0x000fce0000000000 */
.L_x_394:
[----:B------:R-:W-:Y:S05]  /*40f0*/  BSYNC.RECONVERGENT B2 ;  /* 0x0000000000027941 */ /* 0x000fea0003800200 */
.L_x_393:
        /* <DEDUP_REMOVED lines=30> */
[----:B------:R-:W-:Y:S01]  /*42e0*/  IMAD.X R8, RZ, RZ, UR7, P0 ;  /* 0x00000007ff087e24 */ /* 0x000fe200080e06ff */
[----:B------:R-:W-:-:S03]  /*42f0*/  ISETP.LT.U32.AND P0, PT, R13, R22, PT ;  /* 0x000000160d00720c */ /* 0x000fc60003f01070 */
[----:B------:R-:W-:Y:S02]  /*4300*/  SEL R23, R23, 0x1, !P3 ;  /* 0x0000000117177807 */ /* 0x000fe40005800000 */
[CC--:B------:R-:W-:Y:S02]  /*4310*/  ISETP.LT.AND.EX P0, PT, R8.reuse, R25.reuse, PT, P0 ;  /* 0x000000190800720c */ /* 0x0c0fe40003f01300 */
[----:B------:R-:W-:Y:S02]  /*4320*/  LOP3.LUT P6, RZ, R23, 0xff, RZ, 0xc0, !PT ;  /* 0x000000ff17ff7812 */ /* 0x000fe400078cc0ff */
[----:B------:R-:W-:Y:S02]  /*4330*/  SEL R12, R13, R22, P0 ;  /* 0x000000160d0c7207 */ /* 0x000fe40000000000 */
[----:B------:R-:W-:Y:S02]  /*4340*/  SEL R11, R8, R25, P0 ;  /* 0x00000019080b7207 */ /* 0x000fe40000000000 */
[----:B------:R-:W-:-:S02]  /*4350*/  IADD3 R15, P0, PT, R15, UR6, RZ ;  /* 0x000000060f0f7c10 */ /* 0x000fc4000ff1e0ff */
[----:B------:R-:W-:Y:S02]  /*4360*/  @!P4 SEL R12, R13, R22, !P5 ;  /* 0x000000160d0cc207 */ /* 0x000fe40006800000 */
[----:B------:R-:W-:Y:S01]  /*4370*/  @!P4 SEL R11, R8, R25, !P5 ;  /* 0x00000019080bc207 */ /* 0x000fe20006800000 */
[C-C-:B----4-:R-:W-:Y:S01]  /*4380*/  DSETP.GT.AND P4, PT, |R6|.reuse, R4.reuse, PT ;  /* 0x000000040600722a */ /* 0x150fe20003f84200 */
[----:B------:R-:W-:Y:S01]  /*4390*/  IMAD.X R8, RZ, RZ, UR7, P0 ;  /* 0x00000007ff087e24 */ /* 0x000fe200080e06ff */
        /* <DEDUP_REMOVED lines=12> */
[----:B-----5:R-:W-:Y:S01]  /*4460*/  DSETP.GT.AND P3, PT, |R2|, R4, PT ;  /* 0x000000040200722a */ /* 0x020fe20003f64200 */
        /* <DEDUP_REMOVED lines=17> */
.L_x_398:
[----:B------:R-:W-:Y:S05]  /*4580*/  BSYNC.RECONVERGENT B2 ;  /* 0x0000000000027941 */ /* 0x000fea0003800200 */
.L_x_397:
        /* <DEDUP_REMOVED lines=39> */
.L_x_400:
[----:B------:R-:W-:Y:S05]  /*4800*/  BSYNC.RECONVERGENT B2 ;  /* 0x0000000000027941 */ /* 0x000fea0003800200 */
.L_x_399:
[----:B------:R-:W-:Y:S05]  /*4810*/  @P1 BRA `(.L_x_392) ;  /* 0x00000000004c1947 */ /* 0x000fea0003800000 */
[----:B------:R-:W0:Y:S01]  /*4820*/  LDC.64 R2, c[0x0][0x380] ;  /* 0x0000e000ff027b82 */ /* 0x000e220000000a00 */
[----:B------:R-:W-:-:S04]  /*4830*/  IMAD.IADD R27, R30, 0x1, R27 ;  /* 0x000000011e1b7824 */ /* 0x000fc800078e021b */
[----:B0-----:R-:W-:-:S06]  /*4840*/  IMAD.WIDE.U32 R2, R27, 0x8, R2 ;  /* 0x000000081b027825 */ /* 0x001fcc00078e0002 */
[----:B------:R-:W2:Y:S01]  /*4850*/  LDG.E.64 R2, desc[UR8][R2.64] ;  /* 0x0000000802027981 */ /* 0x000ea2000c1e1b00 */
[----:B------:R-:W-:Y:S02]  /*4860*/  LOP3.LUT P3, RZ, R23, 0xff, RZ, 0xc0, !PT ;  /* 0x000000ff17ff7812 */ /* 0x000fe4000786c0ff */
[----:B------:R-:W-:-:S04]  /*4870*/  IADD3 R27, P1, PT, R27, UR6, RZ ;  /* 0x000000061b1b7c10 */ /* 0x000fc8000ff3e0ff */
[----:B------:R-:W-:Y:S01]  /*4880*/  ISETP.LT.U32.AND P0, PT, R27, R22, PT ;  /* 0x000000161b00720c */ /* 0x000fe20003f01070 */
[----:B------:R-:W-:-:S05]  /*4890*/  IMAD.X R6, RZ, RZ, UR7, P1 ;  /* 0x00000007ff067e24 */ /* 0x000fca00088e06ff */
[CC--:B------:R-:W-:Y:S01]  /*48a0*/  ISETP.LT.AND.EX P0, PT, R6.reuse, R25.reuse, PT, P0 ;  /* 0x000000190600720c */ /* 0x0c0fe20003f01300 */
[C-C-:B--2---:R-:W-:Y:S02]  /*48b0*/  DSETP.GT.AND P2, PT, |R2|.reuse, R4.reuse, P3 ;  /* 0x000000040200722a */ /* 0x144fe40001f44200 */
[----:B------:R-:W-:Y:S01]  /*48c0*/  DSETP.GT.AND P1, PT, |R2|, R4, PT ;  /* 0x000000040200722a */ /* 0x000fe20003f24200 */
[----:B------:R-:W-:Y:S02]  /*48d0*/  SEL R4, R27, R22, P0 ;  /* 0x000000161b047207 */ /* 0x000fe40000000000 */
[----:B------:R-:W-:-:S03]  /*48e0*/  SEL R5, R6, R25, P0 ;  /* 0x0000001906057207 */ /* 0x000fc60000000000 */
[----:B------:R-:W-:-:S04]  /*48f0*/  @!P3 SEL R23, RZ, 0x1, !P1 ;  /* 0x00000001ff17b807 */ /* 0x000fc80004800000 */
[----:B------:R-:W-:Y:S02]  /*4900*/  SEL R23, R23, 0x1, !P2 ;  /* 0x0000000117177807 */ /* 0x000fe40005000000 */
[----:B------:R-:W-:Y:S02]  /*4910*/  @!P2 SEL R4, R27, R22, !P3 ;  /* 0x000000161b04a207 */ /* 0x000fe40005800000 */
[----:B------:R-:W-:-:S03]  /*4920*/  @!P2 SEL R5, R6, R25, !P3 ;  /* 0x000000190605a207 */ /* 0x000fc60005800000 */
[----:B------:R-:W-:Y:S02]  /*4930*/  IMAD.MOV.U32 R22, RZ, RZ, R4 ;  /* 0x000000ffff167224 */ /* 0x000fe400078e0004 */
[----:B------:R-:W-:-:S07]  /*4940*/  IMAD.MOV.U32 R25, RZ, RZ, R5 ;  /* 0x000000ffff197224 */ /* 0x000fce00078e0005 */
.L_x_392:
[----:B------:R-:W-:Y:S05]  /*4950*/  BSYNC.RECONVERGENT B1 ;  /* 0x0000000000017941 */ /* 0x000fea0003800200 */
.L_x_390:
        /* <DEDUP_REMOVED lines=24> */
.L_x_402:
[----:B------:R-:W-:Y:S05]  /*4ae0*/  BSYNC.RECONVERGENT B1 ;  /* 0x0000000000017941 */ /* 0x000fea0003800200 */
.L_x_401:
        /* <DEDUP_REMOVED lines=23> */
.L_x_404:
[----:B------:R-:W-:Y:S05]  /*4c60*/  BSYNC.RECONVERGENT B1 ;  /* 0x0000000000017941 */ /* 0x000fea0003800200 */
.L_x_403:
        /* <DEDUP_REMOVED lines=20> */
.L_x_406:
[----:B------:R-:W-:Y:S05]  /*4db0*/  BSYNC.RECONVERGENT B1 ;  /* 0x0000000000017941 */ /* 0x000fea0003800200 */
.L_x_405:
        /* <DEDUP_REMOVED lines=20> */
.L_x_408:
[----:B------:R-:W-:Y:S05]  /*4f00*/  BSYNC.RECONVERGENT B1 ;  /* 0x0000000000017941 */ /* 0x000fea0003800200 */
.L_x_407:
        /* <DEDUP_REMOVED lines=20> */
.L_x_410:
[----:B------:R-:W-:Y:S05]  /*5050*/  BSYNC.RECONVERGENT B1 ;  /* 0x0000000000017941 */ /* 0x000fea0003800200 */
.L_x_409:
[----:B------:R-:W-:Y:S04]  /*5060*/  BSSY.RECONVERGENT B1, `(.L_x_411) ;  /* 0x000000c000017945 */ /* 0x000fe80003800200 */
[----:B------:R-:W-:Y:S05]  /*5070*/  @P1 BRA `(.L_x_412) ;  /* 0x0000000000281947 */ /* 0x000fea0003800000 */
[----:B--2---:R-:W2:Y:S01]  /*5080*/  S2R R4, SR_CgaCtaId ;  /* 0x0000000000047919 */ /* 0x004ea20000008800 */
[----:B----4-:R-:W-:Y:S02]  /*5090*/  MOV R3, 0x400 ;  /* 0x0000040000037802 */ /* 0x010fe40000000f00 */
[----:B0-----:R-:W-:-:S04]  /*50a0*/  SHF.R.U32.HI R2, RZ, 0x1, R24 ;  /* 0x00000001ff027819 */ /* 0x001fc80000011618 */
[----:B------:R-:W-:Y:S02]  /*50b0*/  LOP3.LUT R2, R2, 0x1f0, RZ, 0xc0, !PT ;  /* 0x000001f002027812 */ /* 0x000fe400078ec0ff */
[----:B--2---:R-:W-:-:S05]  /*50c0*/  LEA R3, R4, R3, 0x18 ;  /* 0x0000000304037211 */ /* 0x004fca00078ec0ff */
[----:B------:R-:W-:Y:S02]  /*50d0*/  IMAD.IADD R4, R2, 0x1, R3 ;  /* 0x0000000102047824 */ /* 0x000fe400078e0203 */
[----:B------:R-:W-:Y:S02]  /*50e0*/  IMAD.MOV.U32 R2, RZ, RZ, R22 ;  /* 0x000000ffff027224 */ /* 0x000fe400078e0016 */
[----:B------:R-:W-:Y:S01]  /*50f0*/  IMAD.MOV.U32 R3, RZ, RZ, R25 ;  /* 0x000000ffff037224 */ /* 0x000fe200078e0019 */
[----:B------:R0:W-:Y:S04]  /*5100*/  STS.U8 [R4+0x8], R23 ;  /* 0x0000081704007388 */ /* 0x0001e80000000000 */
[----:B------:R0:W-:Y:S02]  /*5110*/  STS.64 [R4+0x10], R2 ;  /* 0x0000100204007388 */ /* 0x0001e40000000a00 */
.L_x_412:
[----:B------:R-:W-:Y:S05]  /*5120*/  BSYNC.RECONVERGENT B1 ;  /* 0x0000000000017941 */ /* 0x000fea0003800200 */
.L_x_411:
        /* <DEDUP_REMOVED lines=8> */
[----:B0-2---:R-:W0:Y:S04]  /*51b0*/  LDS.64 R4, [UR5+0x20] ;  /* 0x00002005ff047984 */ /* 0x005e280008000a00 */
[----:B------:R-:W2:Y:S04]  /*51c0*/  LDS.U8 R12, [UR5+0x28] ;  /* 0x00002805ff0c7984 */ /* 0x000ea80008000000 */
[----:B------:R-:W1:Y:S04]  /*51d0*/  LDS.64 R6, [UR5+0x30] ;  /* 0x00003005ff067984 */ /* 0x000e680008000a00 */
[----:B------:R-:W1:Y:S04]  /*51e0*/  LDS.U8 R14, [UR5+0x38] ;  /* 0x00003805ff0e7984 */ /* 0x000e680008000000 */
[----:B------:R-:W1:Y:S04]  /*51f0*/  LDS.64 R8, [UR5+0x40] ;  /* 0x00004005ff087984 */ /* 0x000e680008000a00 */
[----:B------:R-:W1:Y:S04]  /*5200*/  LDS.U8 R15, [UR5+0x48] ;  /* 0x00004805ff0f7984 */ /* 0x000e680008000000 */
[----:B----4-:R-:W4:Y:S01]  /*5210*/  LDS.64 R2, [UR5+0x50] ;  /* 0x00005005ff027984 */ /* 0x010f220008000a00 */
[----:B-----5:R-:W-:-:S04]  /*5220*/  ISETP.NE.AND P2, PT, R10, RZ, PT ;  /* 0x000000ff0a00720c */ /* 0x020fc80003f45270 */
[----:B------:R-:W-:Y:S02]  /*5230*/  @P4 SEL R10, R23, 0x1, !P2 ;  /* 0x00000001170a4807 */ /* 0x000fe40005000000 */
[-C--:B0-----:R-:W-:Y:S01]  /*5240*/  ISETP.LT.U32.AND P0, PT, R4, R22.reuse, PT ;  /* 0x000000160400720c */ /* 0x081fe20003f01070 */
[----:B------:R-:W-:Y:S01]  /*5250*/  LDS.U8 R23, [UR5+0x78] ;  /* 0x00007805ff177984 */ /* 0x000fe20008000000 */
[----:B------:R-:W-:Y:S02]  /*5260*/  LOP3.LUT P3, RZ, R10, 0xff, RZ, 0xc0, !PT ;  /* 0x000000ff0aff7812 */ /* 0x000fe4000786c0ff */
[----:B------:R-:W-:Y:S02]  /*5270*/  ISETP.LT.AND.EX P0, PT, R5, R25, PT, P0 ;  /* 0x000000190500720c */ /* 0x000fe40003f01300 */
[----:B--2---:R-:W-:Y:S02]  /*5280*/  ISETP.NE.AND P5, PT, R12, RZ, PT ;  /* 0x000000ff0c00720c */ /* 0x004fe40003fa5270 */
        /* <DEDUP_REMOVED lines=8> */
[----:B------:R-:W0:Y:S01]  /*5310*/  LDS.U8 R10, [UR5+0x58] ;  /* 0x00005805ff0a7984 */ /* 0x000e220008000000 */
        /* <DEDUP_REMOVED lines=10> */
[----:B------:R-:W1:Y:S01]  /*53c0*/  LDS.U8 R12, [UR5+0x68] ;  /* 0x00006805ff0c7984 */ /* 0x000e620008000000 */
        /* <DEDUP_REMOVED lines=11> */
[----:B0-----:R-:W-:Y:S02]  /*5480*/  ISETP.NE.AND P2, PT, R10, RZ, PT ;  /* 0x000000ff0a00720c */ /* 0x001fe40003f45270 */
[----:B------:R-:W-:Y:S02]  /*5490*/  @P3 SEL R13, R3, R13, P0 ;  /* 0x0000000d030d3207 */ /* 0x000fe40000000000 */
[----:B------:R-:W-:Y:S02]  /*54a0*/  SEL R11, R2, R11, !P5 ;  /* 0x0000000b020b7207 */ /* 0x000fe40006800000 */
[----:B------:R-:W-:Y:S02]  /*54b0*/  LOP3.LUT P4, RZ, R15, 0xff, RZ, 0xc0, !PT ;  /* 0x000000ff0fff7812 */ /* 0x000fe4000788c0ff */
[----:B------:R-:W-:Y:S02]  /*54c0*/  SEL R13, R3, R13, !P5 ;  /* 0x0000000d030d7207 */ /* 0x000fe40006800000 */
[----:B------:R-:W-:-:S04]  /*54d0*/  ISETP.LT.U32.AND P0, PT, R4, R11, PT ;  /* 0x0000000b0400720c */ /* 0x000fc80003f01070 */
[----:B------:R-:W-:Y:S02]  /*54e0*/  ISETP.LT.AND.EX P0, PT, R5, R13, PT, P0 ;  /* 0x0000000d0500720c */ /* 0x000fe40003f01300 */
[----:B-1----:R-:W-:Y:S02]  /*54f0*/  ISETP.NE.AND P3, PT, R12, RZ, PT ;  /* 0x000000ff0c00720c */ /* 0x002fe40003f65270 */
        /* <DEDUP_REMOVED lines=22> */
.L_x_367:
[----:B------:R-:W-:Y:S05]  /*5660*/  BSYNC.RECONVERGENT B0 ;  /* 0x0000000000007941 */ /* 0x000fea0003800200 */
.L_x_343:
[----:B------:R-:W-:Y:S05]  /*5670*/  @P1 EXIT ;  /* 0x000000000000194d */ /* 0x000fea0003800000 */
[----:B0-----:R-:W0:Y:S01]  /*5680*/  LDC.64 R6, c[0x0][0x3b0] ;  /* 0x0000ec00ff067b82 */ /* 0x001e220000000a00 */
[----:B----4-:R-:W-:Y:S02]  /*5690*/  PRMT R5, R23, 0x7610, R5 ;  /* 0x0000761017057816 */ /* 0x010fe40000000005 */
[----:B-1----:R-:W-:Y:S02]  /*56a0*/  ISETP.NE.AND P1, PT, R0, RZ, PT ;  /* 0x000000ff0000720c */ /* 0x002fe40003f25270 */
[----:B------:R-:W-:-:S03]  /*56b0*/  LOP3.LUT P2, RZ, R5, 0xff, RZ, 0xc0, !PT ;  /* 0x000000ff05ff7812 */ /* 0x000fc6000784c0ff */
[----:B--23--:R-:W1:Y:S08]  /*56c0*/  LDC.64 R2, c[0x0][0x398] ;  /* 0x0000e600ff027b82 */ /* 0x00ce700000000a00 */
        /* <DEDUP_REMOVED lines=10> */
.L_x_413:
        /* <DEDUP_REMOVED lines=9> */
.L_x_1174:


//--------------------- .text._ZN3cub18CUB_300001_SM_10006detail11EmptyKernelIvEEvv --------------------------
	.section	.text._ZN3cub18CUB_300001_SM_10006detail11EmptyKernelIvEEvv,"ax",@progbits
	.align	128
        .global         _ZN3cub18CUB_300001_SM_10006detail11EmptyKernelIvEEvv
        .type           _ZN3cub18CUB_300001_SM_10006detail11EmptyKernelIvEEvv,@function
        .size           _ZN3cub18CUB_300001_SM_10006detail11EmptyKernelIvEEvv,(.L_x_1175 - _ZN3cub18CUB_300001_SM_10006detail11EmptyKernelIvEEvv)
        .other          _ZN3cub18CUB_300001_SM_10006detail11EmptyKernelIvEEvv,@"STO_CUDA_ENTRY STV_DEFAULT"
_ZN3cub18CUB_300001_SM_10006detail11EmptyKernelIvEEvv:
.text._ZN3cub18CUB_300001_SM_10006detail11EmptyKernelIvEEvv:
[----:B------:R-:W-:Y:S01]  /*0000*/  LDC R1, c[0x0][0x37c] ;  /* 0x0000df00ff017b82 */ /* 0x000fe20000000800 */
[----:B------:R-:W-:Y:S05]  /*0010*/  EXIT ;  /* 0x000000000000794d */ /* 0x000fea0003800000 */
.L_x_414:
        /* <DEDUP_REMOVED lines=14> */
.L_x_1175:


//--------------------- .text._ZN6thrust24THRUST_300001_SM_1000_NS8cuda_cub4core6detail13_kernel_agentINS1_8__reduce11ReduceAgentIPN4cuda3std3__45tupleIJdlEEESC_SB_lNS1_9__extrema9arg_max_fIdl13absComparatorEEEEJSC_SC_iSG_EEEvDpT0_ --------------------------
	.section	.text._ZN6thrust24THRUST_300001_SM_1000_NS8cuda_cub4core6detail13_kernel_agentINS1_8__reduce11ReduceAgentIPN4cuda3std3__45tupleIJdlEEESC_SB_lNS1_9__extrema9arg_max_fIdl13absComparatorEEEEJSC_SC_iSG_EEEvDpT0_,"ax",@progbits
	.align	128
        .global         _ZN6thrust24THRUST_300001_SM_1000_NS8cuda_cub4core6detail13_kernel_agentINS1_8__reduce11ReduceAgentIPN4cuda3std3__45tupleIJdlEEESC_SB_lNS1_9__extrema9arg_max_fIdl13absComparatorEEEEJSC_SC_iSG_EEEvDpT0_
        .type           _ZN6thrust24THRUST_300001_SM_1000_NS8cuda_cub4core6detail13_kernel_agentINS1_8__reduce11ReduceAgentIPN4cuda3std3__45tupleIJdlEEESC_SB_lNS1_9__extrema9arg_max_fIdl13absComparatorEEEEJSC_SC_iSG_EEEvDpT0_,@function
        .size           _ZN6thrust24THRUST_300001_SM_1000_NS8cuda_cub4core6detail13_kernel_agentINS1_8__reduce11ReduceAgentIPN4cuda3std3__45tupleIJdlEEESC_SB_lNS1_9__extrema9arg_max_fIdl13absComparatorEEEEJSC_SC_iSG_EEEvDpT0_,(.L_x_1176 - _ZN6thrust24THRUST_300001_SM_1000_NS8cuda_cub4core6detail13_kernel_agentINS1_8__reduce11ReduceAgentIPN4cuda3std3__45tupleIJdlEEESC_SB_lNS1_9__extrema9arg_max_fIdl13absComparatorEEEEJSC_SC_iSG_EEEvDpT0_)
        .other          _ZN6thrust24THRUST_300001_SM_1000_NS8cuda_cub4core6detail13_kernel_agentINS1_8__reduce11ReduceAgentIPN4cuda3std3__45tupleIJdlEEESC_SB_lNS1_9__extrema9arg_max_fIdl13absComparatorEEEEJSC_SC_iSG_EEEvDpT0_,@"STO_CUDA_ENTRY STV_DEFAULT"
_ZN6thrust24THRUST_300001_SM_1000_NS8cuda_cub4core6detail13_kernel_agentINS1_8__reduce11ReduceAgentIPN4cuda3std3__45tupleIJdlEEESC_SB_lNS1_9__extrema9arg_max_fIdl13absComparatorEEEEJSC_SC_iSG_EEEvDpT0_:
.text._ZN6thrust24THRUST_300001_SM_1000_NS8cuda_cub4core6detail13_kernel_agentINS1_8__reduce11ReduceAgentIPN4cuda3std3__45tupleIJdlEEESC_SB_lNS1_9__extrema9arg_max_fIdl13absComparatorEEEEJSC_SC_iSG_EEEvDpT0_:
[----:B------:R-:W-:Y:S01]  /*0000*/  LDC R1, c[0x0][0x37c] ;  /* 0x0000df00ff017b82 */ /* 0x000fe20000000800 */
[----:B------:R-:W0:Y:S02]  /*0010*/  LDCU UR8, c[0x0][0x390] ;  /* 0x00007200ff0877ac */ /* 0x000e240008000800 */
[----:B0-----:R-:W-:-:S13]  /*0020*/  ISETP.NE.AND P0, PT, RZ, UR8, PT ;  /* 0x00000008ff007c0c */ /* 0x001fda000bf05270 */
[----:B------:R-:W-:Y:S05]  /*0030*/  @!P0 EXIT ;  /* 0x000000000000894d */ /* 0x000fea0003800000 */
[----:B------:R-:W-:Y:S01]  /*0040*/  UISETP.GT.AND UP0, UPT, UR8, 0x4ff, UPT ;  /* 0x000004ff0800788c */ /* 0x000fe2000bf04270 */
[----:B------:R-:W-:Y:S01]  /*0050*/  BSSY.RECONVERGENT B0, `(.L_x_415) ;  /* 0x00006c1000007945 */ /* 0x000fe20003800200 */
[----:B------:R-:W0:Y:S07]  /*0060*/  LDCU.64 UR10, c[0x0][0x358] ;  /* 0x00006b00ff0a77ac */ /* 0x000e2e0008000a00 */
[----:B------:R-:W-:Y:S05]  /*0070*/  BRA.U UP0, `(.L_x_416) ;  /* 0x0000003900807547 */ /* 0x000fea000b800000 */
[----:B------:R-:W1:Y:S01]  /*0080*/  S2R R0, SR_TID.X ;  /* 0x0000000000007919 */ /* 0x000e620000002100 */
[----:B------:R-:W2:Y:S01]  /*0090*/  LDCU UR4, c[0x0][0x390] ;  /* 0x00007200ff0477ac */ /* 0x000ea20008000800 */
[----:B------:R-:W-:Y:S01]  /*00a0*/  BSSY.RECONVERGENT B1, `(.L_x_417) ;  /* 0x000000b000017945 */ /* 0x000fe20003800200 */
[----:B------:R-:W-:Y:S02]  /*00b0*/  CS2R R14, SRZ ;  /* 0x00000000000e7805 */ /* 0x000fe4000001ff00 */
[----:B------:R-:W-:Y:S02]  /*00c0*/  CS2R R12, SRZ ;  /* 0x00000000000c7805 */ /* 0x000fe4000001ff00 */
[----:B-1----:R-:W-:Y:S01]  /*00d0*/  ISETP.GE.AND P0, PT, R0, UR8, PT ;  /* 0x0000000800007c0c */ /* 0x002fe2000bf06270 */
[----:B------:R-:W-:-:S12]  /*00e0*/  IMAD.MOV.U32 R19, RZ, RZ, R0 ;  /* 0x000000ffff137224 */ /* 0x000fd800078e0000 */
[----:B--2---:R-:W-:Y:S05]  /*00f0*/  @P0 BRA `(.L_x_418) ;  /* 0x0000000000140947 */ /* 0x004fea0003800000 */
[----:B------:R-:W1:Y:S02]  /*0100*/  LDC.64 R2, c[0x0][0x380] ;  /* 0x0000e000ff027b82 */ /* 0x000e640000000a00 */
[----:B-1----:R-:W-:-:S05]  /*0110*/  IMAD.WIDE.U32 R2, R0, 0x10, R2 ;  /* 0x0000001000027825 */ /* 0x002fca00078e0002 */
[----:B0-----:R1:W5:Y:S04]  /*0120*/  LDG.E.64.CONSTANT R14, desc[UR10][R2.64] ;  /* 0x0000000a020e7981 */ /* 0x001368000c1e9b00 */
[----:B------:R1:W5:Y:S01]  /*0130*/  LDG.E.64.CONSTANT R12, desc[UR10][R2.64+0x8] ;  /* 0x0000080a020c7981 */ /* 0x000362000c1e9b00 */
[----:B------:R-:W-:-:S07]  /*0140*/  VIADD R19, R0, 0x100 ;  /* 0x0000010000137836 */ /* 0x000fce0000000000 */
.L_x_418:
[----:B0-----:R-:W-:Y:S05]  /*0150*/  BSYNC.RECONVERGENT B1 ;  /* 0x0000000000017941 */ /* 0x001fea0003800200 */
.L_x_417:
[----:B------:R-:W-:Y:S01]  /*0160*/  ISETP.GE.AND P0, PT, R19, UR8, PT ;  /* 0x0000000813007c0c */ /* 0x000fe2000bf06270 */
[----:B------:R-:W-:-:S12]  /*0170*/  BSSY.RECONVERGENT B1, `(.L_x_419) ;  /* 0x0000099000017945 */ /* 0x000fd80003800200 */
[----:B------:R-:W-:Y:S05]  /*0180*/  @P0 BRA `(.L_x_420) ;  /* 0x00000008005c0947 */ /* 0x000fea0003800000 */
[----:B------:R-:W-:Y:S01]  /*0190*/  LOP3.LUT R4, RZ, R19, RZ, 0x33, !PT ;  /* 0x00000013ff047212 */ /* 0x000fe200078e33ff */
[----:B------:R-:W-:Y:S04]  /*01a0*/  BSSY.RECONVERGENT B2, `(.L_x_421) ;  /* 0x000002e000027945 */ /* 0x000fe80003800200 */
[----:B------:R-:W-:-:S05]  /*01b0*/  VIADD R4, R4, UR8 ;  /* 0x0000000804047c36 */ /* 0x000fca0008000000 */
[----:B-1----:R-:W-:-:S04]  /*01c0*/  LOP3.LUT R2, R4, 0x300, RZ, 0xc0, !PT ;  /* 0x0000030004027812 */ /* 0x002fc800078ec0ff */
[----:B------:R-:W-:-:S13]  /*01d0*/  ISETP.NE.AND P0, PT, R2, 0x300, PT ;  /* 0x000003000200780c */ /* 0x000fda0003f05270 */
[----:B------:R-:W-:Y:S05]  /*01e0*/  @!P0 BRA `(.L_x_422) ;  /* 0x0000000000a48947 */ /* 0x000fea0003800000 */
[----:B------:R-:W0:Y:S01]  /*01f0*/  LDC.64 R2, c[0x0][0x380] ;  /* 0x0000e000ff027b82 */ /* 0x000e220000000a00 */
[----:B------:R-:W-:-:S04]  /*0200*/  LEA.HI R5, R4, 0x1, RZ, 0x18 ;  /* 0x0000000104057811 */ /* 0x000fc800078fc0ff */
[----:B------:R-:W-:-:S05]  /*0210*/  LOP3.LUT R5, R5, 0x3, RZ, 0xc0, !PT ;  /* 0x0000000305057812 */ /* 0x000fca00078ec0ff */
[----:B------:R-:W-:Y:S02]  /*0220*/  IMAD.MOV R5, RZ, RZ, -R5 ;  /* 0x000000ffff057224 */ /* 0x000fe400078e0a05 */
[----:B0-----:R-:W-:-:S04]  /*0230*/  IMAD.WIDE.U32 R2, R19, 0x10, R2 ;  /* 0x0000001013027825 */ /* 0x001fc800078e0002 */
[----:B------:R-:W-:-:S07]  /*0240*/  IMAD.MOV.U32 R16, RZ, RZ, R2 ;  /* 0x000000ffff107224 */ /* 0x000fce00078e0002 */
.L_x_425:
[----:B------:R-:W-:-:S05]  /*0250*/  IMAD.MOV.U32 R2, RZ, RZ, R16 ;  /* 0x000000ffff027224 */ /* 0x000fca00078e0010 */
[----:B------:R-:W2:Y:S04]  /*0260*/  LDG.E.64.CONSTANT R8, desc[UR10][R2.64] ;  /* 0x0000000a02087981 */ /* 0x000ea8000c1e9b00 */
[----:B------:R-:W3:Y:S01]  /*0270*/  LDG.E.64.CONSTANT R10, desc[UR10][R2.64+0x8] ;  /* 0x0000080a020a7981 */ /* 0x000ee2000c1e9b00 */
[----:B------:R-:W-:Y:S01]  /*0280*/  VIADD R5, R5, 0x1 ;  /* 0x0000000105057836 */ /* 0x000fe20000000000 */
[----:B------:R-:W-:Y:S01]  /*0290*/  BSSY.RECONVERGENT B3, `(.L_x_423) ;  /* 0x000001b000037945 */ /* 0x000fe20003800200 */
[----:B-----5:R-:W-:Y:S01]  /*02a0*/  IMAD.MOV.U32 R21, RZ, RZ, R13 ;  /* 0x000000ffff157224 */ /* 0x020fe200078e000d */
[----:B------:R-:W-:Y:S01]  /*02b0*/  IADD3 R16, P3, PT, R2, 0x1000, RZ ;  /* 0x0000100002107810 */ /* 0x000fe20007f7e0ff */
[----:B------:R-:W-:Y:S01]  /*02c0*/  IMAD.MOV.U32 R17, RZ, RZ, R12 ;  /* 0x000000ffff117224 */ /* 0x000fe200078e000c */
[----:B------:R-:W-:Y:S01]  /*02d0*/  ISETP.NE.AND P2, PT, R5, RZ, PT ;  /* 0x000000ff0500720c */ /* 0x000fe20003f45270 */
[----:B------:R-:W-:-:S02]  /*02e0*/  IMAD.MOV.U32 R6, RZ, RZ, R14 ;  /* 0x000000ffff067224 */ /* 0x000fc400078e000e */
[----:B------:R-:W-:Y:S01]  /*02f0*/  IMAD.MOV.U32 R7, RZ, RZ, R15 ;  /* 0x000000ffff077224 */ /* 0x000fe200078e000f */
[----:B--2---:R-:W-:Y:S01]  /*0300*/  DSETP.GEU.AND P0, PT, |R14|, |R8|, PT ;  /* 0x400000080e00722a */ /* 0x004fe20003f0e200 */
[----:B------:R-:W-:Y:S02]  /*0310*/  IMAD.MOV.U32 R14, RZ, RZ, R8 ;  /* 0x000000ffff0e7224 */ /* 0x000fe400078e0008 */
[----:B---3--:R-:W-:Y:S02]  /*0320*/  IMAD.MOV.U32 R12, RZ, RZ, R10 ;  /* 0x000000ffff0c7224 */ /* 0x008fe400078e000a */
[----:B------:R-:W-:Y:S02]  /*0330*/  IMAD.MOV.U32 R13, RZ, RZ, R11 ;  /* 0x000000ffff0d7224 */ /* 0x000fe400078e000b */
[----:B------:R-:W-:-:S07]  /*0340*/  IMAD.MOV.U32 R15, RZ, RZ, R9 ;  /* 0x000000ffff0f7224 */ /* 0x000fce00078e0009 */
[----:B------:R-:W-:Y:S05]  /*0350*/  @!P0 BRA `(.L_x_424) ;  /* 0x0000000000388947 */ /* 0x000fea0003800000 */
[----:B------:R-:W-:Y:S01]  /*0360*/  DSETP.GEU.AND P0, PT, |R8|, |R6|, PT ;  /* 0x400000060800722a */ /* 0x000fe20003f0e200 */
[----:B------:R-:W-:Y:S02]  /*0370*/  IMAD.MOV.U32 R14, RZ, RZ, R6 ;  /* 0x000000ffff0e7224 */ /* 0x000fe400078e0006 */
[----:B------:R-:W-:Y:S02]  /*0380*/  IMAD.MOV.U32 R15, RZ, RZ, R7 ;  /* 0x000000ffff0f7224 */ /* 0x000fe400078e0007 */
[----:B------:R-:W-:Y:S02]  /*0390*/  IMAD.MOV.U32 R12, RZ, RZ, R17 ;  /* 0x000000ffff0c7224 */ /* 0x000fe400078e0011 */
[----:B------:R-:W-:-:S07]  /*03a0*/  IMAD.MOV.U32 R13, RZ, RZ, R21 ;  /* 0x000000ffff0d7224 */ /* 0x000fce00078e0015 */
[----:B------:R-:W-:Y:S05]  /*03b0*/  @!P0 BRA `(.L_x_424) ;  /* 0x0000000000208947 */ /* 0x000fea0003800000 */
[CC--:B------:R-:W-:Y:S02]  /*03c0*/  ISETP.GE.U32.AND P1, PT, R17.reuse, R10.reuse, PT ;  /* 0x0000000a1100720c */ /* 0x0c0fe40003f26070 */
[----:B------:R-:W-:Y:S02]  /*03d0*/  ISETP.LT.U32.AND P0, PT, R17, R10, PT ;  /* 0x0000000a1100720c */ /* 0x000fe40003f01070 */
[CC--:B------:R-:W-:Y:S02]  /*03e0*/  ISETP.GE.AND.EX P1, PT, R21.reuse, R11.reuse, PT, P1 ;  /* 0x0000000b1500720c */ /* 0x0c0fe40003f26310 */
[----:B------:R-:W-:Y:S02]  /*03f0*/  ISETP.LT.AND.EX P0, PT, R21, R11, PT, P0 ;  /* 0x0000000b1500720c */ /* 0x000fe40003f01300 */
[----:B------:R-:W-:Y:S02]  /*0400*/  FSEL R14, R6, R8, !P1 ;  /* 0x00000008060e7208 */ /* 0x000fe40004800000 */
[----:B------:R-:W-:-:S02]  /*0410*/  FSEL R15, R7, R9, !P1 ;  /* 0x00000009070f7208 */ /* 0x000fc40004800000 */
[----:B------:R-:W-:Y:S02]  /*0420*/  SEL R12, R17, R10, P0 ;  /* 0x0000000a110c7207 */ /* 0x000fe40000000000 */
[----:B------:R-:W-:-:S07]  /*0430*/  SEL R13, R21, R11, P0 ;  /* 0x0000000b150d7207 */ /* 0x000fce0000000000 */
.L_x_424:
[----:B------:R-:W-:Y:S05]  /*0440*/  BSYNC.RECONVERGENT B3 ;  /* 0x0000000000037941 */ /* 0x000fea0003800200 */
.L_x_423:
[----:B------:R-:W-:Y:S02]  /*0450*/  IMAD.X R3, RZ, RZ, R3, P3 ;  /* 0x000000ffff037224 */ /* 0x000fe400018e0603 */
[----:B------:R-:W-:Y:S01]  /*0460*/  VIADD R19, R19, 0x100 ;  /* 0x0000010013137836 */ /* 0x000fe20000000000 */
[----:B------:R-:W-:Y:S06]  /*0470*/  @P2 BRA `(.L_x_425) ;  /* 0xfffffffc00742947 */ /* 0x000fec000383ffff */
.L_x_422:
[----:B------:R-:W-:Y:S05]  /*0480*/  BSYNC.RECONVERGENT B2 ;  /* 0x0000000000027941 */ /* 0x000fea0003800200 */
.L_x_421:
[----:B------:R-:W0:Y:S01]  /*0490*/  LDC.64 R8, c[0x0][0x380] ;  /* 0x0000e000ff087b82 */ /* 0x000e220000000a00 */
[----:B------:R-:W-:-:S13]  /*04a0*/  ISETP.GE.U32.AND P0, PT, R4, 0x300, PT ;  /* 0x000003000400780c */ /* 0x000fda0003f06070 */
[----:B------:R-:W-:Y:S05]  /*04b0*/  @!P0 BRA `(.L_x_420) ;  /* 0x0000000400908947 */ /* 0x000fea0003800000 */
.L_x_434:
[----:B0-----:R-:W-:-:S05]  /*04c0*/  IMAD.WIDE R20, R19, 0x10, R8 ;  /* 0x0000001013147825 */ /* 0x001fca00078e0208 */
[----:B------:R-:W2:Y:S04]  /*04d0*/  LDG.E.64.CONSTANT R10, desc[UR10][R20.64] ;  /* 0x0000000a140a7981 */ /* 0x000ea8000c1e9b00 */
[----:B------:R-:W3:Y:S04]  /*04e0*/  LDG.E.64.CONSTANT R16, desc[UR10][R20.64+0x8] ;  /* 0x0000080a14107981 */ /* 0x000ee8000c1e9b00 */
[----:B-----5:R0:W5:Y:S04]  /*04f0*/  LDG.E.64.CONSTANT R6, desc[UR10][R20.64+0x1000] ;  /* 0x0010000a14067981 */ /* 0x020168000c1e9b00 */
[----:B------:R0:W5:Y:S01]  /*0500*/  LDG.E.64.CONSTANT R4, desc[UR10][R20.64+0x1008] ;  /* 0x0010080a14047981 */ /* 0x000162000c1e9b00 */
[----:B------:R-:W-:Y:S01]  /*0510*/  BSSY.RECONVERGENT B2, `(.L_x_426) ;  /* 0x0000015000027945 */ /* 0x000fe20003800200 */
[----:B--2---:R-:W-:Y:S01]  /*0520*/  DSETP.GEU.AND P0, PT, |R14|, |R10|, PT ;  /* 0x4000000a0e00722a */ /* 0x004fe20003f0e200 */
[----:B------:R-:W-:-:S02]  /*0530*/  IMAD.MOV.U32 R2, RZ, RZ, R10 ;  /* 0x000000ffff027224 */ /* 0x000fc400078e000a */
[----:B------:R-:W-:Y:S02]  /*0540*/  IMAD.MOV.U32 R3, RZ, RZ, R11 ;  /* 0x000000ffff037224 */ /* 0x000fe400078e000b */
[----:B---3--:R-:W-:Y:S02]  /*0550*/  IMAD.MOV.U32 R23, RZ, RZ, R16 ;  /* 0x000000ffff177224 */ /* 0x008fe400078e0010 */
[----:B------:R-:W-:-:S07]  /*0560*/  IMAD.MOV.U32 R25, RZ, RZ, R17 ;  /* 0x000000ffff197224 */ /* 0x000fce00078e0011 */
[----:B0-----:R-:W-:Y:S05]  /*0570*/  @!P0 BRA `(.L_x_427) ;  /* 0x0000000000388947 */ /* 0x001fea0003800000 */
[----:B------:R-:W-:Y:S01]  /*0580*/  DSETP.GEU.AND P0, PT, |R10|, |R14|, PT ;  /* 0x4000000e0a00722a */ /* 0x000fe20003f0e200 */
[----:B------:R-:W-:Y:S02]  /*0590*/  IMAD.MOV.U32 R23, RZ, RZ, R12 ;  /* 0x000000ffff177224 */ /* 0x000fe400078e000c */
[----:B------:R-:W-:Y:S02]  /*05a0*/  IMAD.MOV.U32 R25, RZ, RZ, R13 ;  /* 0x000000ffff197224 */ /* 0x000fe400078e000d */
[----:B------:R-:W-:Y:S02]  /*05b0*/  IMAD.MOV.U32 R2, RZ, RZ, R14 ;  /* 0x000000ffff027224 */ /* 0x000fe400078e000e */
[----:B------:R-:W-:-:S07]  /*05c0*/  IMAD.MOV.U32 R3, RZ, RZ, R15 ;  /* 0x000000ffff037224 */ /* 0x000fce00078e000f */
[----:B------:R-:W-:Y:S05]  /*05d0*/  @!P0 BRA `(.L_x_427) ;  /* 0x0000000000208947 */ /* 0x000fea0003800000 */
[CC--:B------:R-:W-:Y:S02]  /*05e0*/  ISETP.LT.U32.AND P1, PT, R12.reuse, R16.reuse, PT ;  /* 0x000000100c00720c */ /* 0x0c0fe40003f21070 */
[CC--:B------:R-:W-:Y:S02]  /*05f0*/  ISETP.GE.U32.AND P0, PT, R12.reuse, R16.reuse, PT ;  /* 0x000000100c00720c */ /* 0x0c0fe40003f06070 */
[CC--:B------:R-:W-:Y:S02]  /*0600*/  ISETP.LT.AND.EX P1, PT, R13.reuse, R17.reuse, PT, P1 ;  /* 0x000000110d00720c */ /* 0x0c0fe40003f21310 */
[CC--:B------:R-:W-:Y:S02]  /*0610*/  ISETP.GE.AND.EX P0, PT, R13.reuse, R17.reuse, PT, P0 ;  /* 0x000000110d00720c */ /* 0x0c0fe40003f06300 */
[----:B------:R-:W-:Y:S02]  /*0620*/  SEL R23, R12, R16, P1 ;  /* 0x000000100c177207 */ /* 0x000fe40000800000 */
[----:B------:R-:W-:-:S02]  /*0630*/  SEL R25, R13, R17, P1 ;  /* 0x000000110d197207 */ /* 0x000fc40000800000 */
[----:B------:R-:W-:Y:S02]  /*0640*/  FSEL R2, R14, R10, !P0 ;  /* 0x0000000a0e027208 */ /* 0x000fe40004000000 */
[----:B------:R-:W-:-:S07]  /*0650*/  FSEL R3, R15, R11, !P0 ;  /* 0x0000000b0f037208 */ /* 0x000fce0004000000 */
.L_x_427:
[----:B------:R-:W-:Y:S05]  /*0660*/  BSYNC.RECONVERGENT B2 ;  /* 0x0000000000027941 */ /* 0x000fea0003800200 */
.L_x_426:
[----:B------:R0:W5:Y:S04]  /*0670*/  LDG.E.64.CONSTANT R14, desc[UR10][R20.64+0x2000] ;  /* 0x0020000a140e7981 */ /* 0x000168000c1e9b00 */
[----:B------:R0:W5:Y:S04]  /*0680*/  LDG.E.64.CONSTANT R12, desc[UR10][R20.64+0x2008] ;  /* 0x0020080a140c7981 */ /* 0x000168000c1e9b00 */
[----:B------:R0:W5:Y:S04]  /*0690*/  LDG.E.64.CONSTANT R10, desc[UR10][R20.64+0x3000] ;  /* 0x0030000a140a7981 */ /* 0x000168000c1e9b00 */
[----:B------:R0:W5:Y:S02]  /*06a0*/  LDG.E.64.CONSTANT R16, desc[UR10][R20.64+0x3008] ;  /* 0x0030080a14107981 */ /* 0x000164000c1e9b00 */
[----:B-----5:R-:W-:Y:S01]  /*06b0*/  DSETP.GEU.AND P0, PT, |R2|, |R6|, PT ;  /* 0x400000060200722a */ /* 0x020fe20003f0e200 */
[----:B------:R-:W-:Y:S01]  /*06c0*/  BSSY.RECONVERGENT B2, `(.L_x_428) ;  /* 0x0000014000027945 */ /* 0x000fe20003800200 */
[----:B------:R-:W-:-:S02]  /*06d0*/  IMAD.MOV.U32 R26, RZ, RZ, R6 ;  /* 0x000000ffff1a7224 */ /* 0x000fc400078e0006 */
[----:B------:R-:W-:Y:S02]  /*06e0*/  IMAD.MOV.U32 R27, RZ, RZ, R7 ;  /* 0x000000ffff1b7224 */ /* 0x000fe400078e0007 */
[----:B------:R-:W-:Y:S02]  /*06f0*/  IMAD.MOV.U32 R29, RZ, RZ, R4 ;  /* 0x000000ffff1d7224 */ /* 0x000fe400078e0004 */
[----:B------:R-:W-:-:S06]  /*0700*/  IMAD.MOV.U32 R18, RZ, RZ, R5 ;  /* 0x000000ffff127224 */ /* 0x000fcc00078e0005 */
[----:B0-----:R-:W-:Y:S05]  /*0710*/  @!P0 BRA `(.L_x_429) ;  /* 0x0000000000388947 */ /* 0x001fea0003800000 */
        /* <DEDUP_REMOVED lines=14> */
.L_x_429:
[----:B------:R-:W-:Y:S05]  /*0800*/  BSYNC.RECONVERGENT B2 ;  /* 0x0000000000027941 */ /* 0x000fea0003800200 */
.L_x_428:
[----:B------:R-:W-:Y:S01]  /*0810*/  DSETP.GEU.AND P0, PT, |R26|, |R14|, PT ;  /* 0x4000000e1a00722a */ /* 0x000fe20003f0e200 */
[----:B------:R-:W-:Y:S01]  /*0820*/  BSSY.RECONVERGENT B2, `(.L_x_430) ;  /* 0x0000014000027945 */ /* 0x000fe20003800200 */
[----:B------:R-:W-:Y:S02]  /*0830*/  IMAD.MOV.U32 R2, RZ, RZ, R14 ;  /* 0x000000ffff027224 */ /* 0x000fe400078e000e */
[----:B------:R-:W-:Y:S02]  /*0840*/  IMAD.MOV.U32 R3, RZ, RZ, R15 ;  /* 0x000000ffff037224 */ /* 0x000fe400078e000f */
[----:B------:R-:W-:Y:S02]  /*0850*/  IMAD.MOV.U32 R5, RZ, RZ, R12 ;  /* 0x000000ffff057224 */ /* 0x000fe400078e000c */
[----:B------:R-:W-:-:S06]  /*0860*/  IMAD.MOV.U32 R7, RZ, RZ, R13 ;  /* 0x000000ffff077224 */ /* 0x000fcc00078e000d */
        /* <DEDUP_REMOVED lines=15> */
.L_x_431:
[----:B------:R-:W-:Y:S05]  /*0960*/  BSYNC.RECONVERGENT B2 ;  /* 0x0000000000027941 */ /* 0x000fea0003800200 */
.L_x_430:
        /* <DEDUP_REMOVED lines=21> */
.L_x_433:
[----:B------:R-:W-:Y:S05]  /*0ac0*/  BSYNC.RECONVERGENT B2 ;  /* 0x0000000000027941 */ /* 0x000fea0003800200 */
.L_x_432:
[----:B------:R-:W-:-:S05]  /*0ad0*/  VIADD R19, R19, 0x400 ;  /* 0x0000040013137836 */ /* 0x000fca0000000000 */
[----:B------:R-:W-:-:S13]  /*0ae0*/  ISETP.GE.AND P0, PT, R19, UR4, PT ;  /* 0x0000000413007c0c */ /* 0x000fda000bf06270 */
[----:B------:R-:W-:Y:S05]  /*0af0*/  @!P0 BRA `(.L_x_434) ;  /* 0xfffffff800708947 */ /* 0x000fea000383ffff */
.L_x_420:
[----:B------:R-:W-:Y:S05]  /*0b00*/  BSYNC.RECONVERGENT B1 ;  /* 0x0000000000017941 */ /* 0x000fea0003800200 */
.L_x_419:
[----:B------:R-:W2:Y:S02]  /*0b10*/  LDCU UR6, c[0x0][0x390] ;  /* 0x00007200ff0677ac */ /* 0x000ea40008000800 */
[----:B--2---:R-:W-:-:S09]  /*0b20*/  UISETP.GE.AND UP0, UPT, UR6, 0x100, UPT ;  /* 0x000001000600788c */ /* 0x004fd2000bf06270 */
[----:B------:R-:W-:Y:S05]  /*0b30*/  BRA.U !UP0, `(.L_x_435) ;  /* 0x0000001508507547 */ /* 0x000fea000b800000 */
[----:B0-----:R-:W0:Y:S01]  /*0b40*/  S2R R9, SR_LANEID ;  /* 0x0000000000097919 */ /* 0x001e220000000000 */
[----:B------:R-:W-:Y:S01]  /*0b50*/  BSSY.RECONVERGENT B1, `(.L_x_436) ;  /* 0x000001f000017945 */ /* 0x000fe20003800200 */
[----:B-----5:R-:W-:Y:S01]  /*0b60*/  IMAD.MOV.U32 R11, RZ, RZ, R12 ;  /* 0x000000ffff0b7224 */ /* 0x020fe200078e000c */
[----:B------:R2:W3:Y:S01]  /*0b70*/  SHFL.DOWN PT, R4, R14, 0x1, 0x1f ;  /* 0x08201f000e047f89 */ /* 0x0004e200000e0000 */
[----:B------:R-:W-:Y:S02]  /*0b80*/  IMAD.MOV.U32 R16, RZ, RZ, R13 ;  /* 0x000000ffff107224 */ /* 0x000fe400078e000d */
[----:B-1----:R-:W-:Y:S01]  /*0b90*/  IMAD.MOV.U32 R2, RZ, RZ, R14 ;  /* 0x000000ffff027224 */ /* 0x002fe200078e000e */
[----:B------:R2:W1:Y:S01]  /*0ba0*/  SHFL.DOWN PT, R5, R15, 0x1, 0x1f ;  /* 0x08201f000f057f89 */ /* 0x00046200000e0000 */
[----:B------:R-:W-:-:S03]  /*0bb0*/  IMAD.MOV.U32 R3, RZ, RZ, R15 ;  /* 0x000000ffff037224 */ /* 0x000fc600078e000f */
[----:B------:R2:W4:Y:S04]  /*0bc0*/  SHFL.DOWN PT, R7, R12, 0x1, 0x1f ;  /* 0x08201f000c077f89 */ /* 0x00052800000e0000 */
[----:B------:R2:W1:Y:S01]  /*0bd0*/  SHFL.DOWN PT, R17, R13, 0x1, 0x1f ;  /* 0x08201f000d117f89 */ /* 0x00046200000e0000 */
[----:B0-----:R-:W-:-:S13]  /*0be0*/  ISETP.GT.AND P0, PT, R9, 0x1e, PT ;  /* 0x0000001e0900780c */ /* 0x001fda0003f04270 */
[----:B-1234-:R-:W-:Y:S05]  /*0bf0*/  @P0 BRA `(.L_x_437) ;  /* 0x0000000000500947 */ /* 0x01efea0003800000 */
[----:B------:R-:W-:Y:S01]  /*0c00*/  DSETP.GEU.AND P0, PT, |R14|, |R4|, PT ;  /* 0x400000040e00722a */ /* 0x000fe20003f0e200 */
[----:B------:R-:W-:Y:S02]  /*0c10*/  IMAD.MOV.U32 R11, RZ, RZ, R7 ;  /* 0x000000ffff0b7224 */ /* 0x000fe400078e0007 */
[----:B------:R-:W-:Y:S02]  /*0c20*/  IMAD.MOV.U32 R16, RZ, RZ, R17 ;  /* 0x000000ffff107224 */ /* 0x000fe400078e0011 */
        /* <DEDUP_REMOVED lines=9> */
[CC--:B------:R-:W-:Y:S02]  /*0cc0*/  ISETP.LT.U32.AND P1, PT, R12.reuse, R7.reuse, PT ;  /* 0x000000070c00720c */ /* 0x0c0fe40003f21070 */
[C---:B------:R-:W-:Y:S02]  /*0cd0*/  ISETP.GE.U32.AND P0, PT, R12.reuse, R7, PT ;  /* 0x000000070c00720c */ /* 0x040fe40003f06070 */
[CC--:B------:R-:W-:Y:S02]  /*0ce0*/  ISETP.LT.AND.EX P1, PT, R13.reuse, R17.reuse, PT, P1 ;  /* 0x000000110d00720c */ /* 0x0c0fe40003f21310 */
[C---:B------:R-:W-:Y:S02]  /*0cf0*/  ISETP.GE.AND.EX P0, PT, R13.reuse, R17, PT, P0 ;  /* 0x000000110d00720c */ /* 0x040fe40003f06300 */
[----:B------:R-:W-:Y:S02]  /*0d00*/  SEL R11, R12, R7, P1 ;  /* 0x000000070c0b7207 */ /* 0x000fe40000800000 */
[----:B------:R-:W-:-:S02]  /*0d10*/  SEL R16, R13, R17, P1 ;  /* 0x000000110d107207 */ /* 0x000fc40000800000 */
[----:B------:R-:W-:Y:S02]  /*0d20*/  FSEL R2, R14, R4, !P0 ;  /* 0x000000040e027208 */ /* 0x000fe40004000000 */
[----:B------:R-:W-:-:S07]  /*0d30*/  FSEL R3, R15, R5, !P0 ;  /* 0x000000050f037208 */ /* 0x000fce0004000000 */
.L_x_437:
[----:B------:R-:W-:Y:S05]  /*0d40*/  BSYNC.RECONVERGENT B1 ;  /* 0x0000000000017941 */ /* 0x000fea0003800200 */
.L_x_436:
[----:B------:R-:W-:Y:S01]  /*0d50*/  ISETP.GT.AND P0, PT, R9, 0x1d, PT ;  /* 0x0000001d0900780c */ /* 0x000fe20003f04270 */
[----:B------:R0:W1:Y:S01]  /*0d60*/  SHFL.DOWN PT, R6, R2, 0x2, 0x1f ;  /* 0x08401f0002067f89 */ /* 0x00006200000e0000 */
[----:B------:R-:W-:Y:S01]  /*0d70*/  BSSY.RECONVERGENT B1, `(.L_x_438) ;  /* 0x000001d000017945 */ /* 0x000fe20003800200 */
[----:B------:R-:W-:Y:S02]  /*0d80*/  IMAD.MOV.U32 R8, RZ, RZ, R11 ;  /* 0x000000ffff087224 */ /* 0x000fe400078e000b */
[----:B------:R0:W2:Y:S01]  /*0d90*/  SHFL.DOWN PT, R7, R3, 0x2, 0x1f ;  /* 0x08401f0003077f89 */ /* 0x0000a200000e0000 */
[----:B------:R-:W-:Y:S02]  /*0da0*/  IMAD.MOV.U32 R10, RZ, RZ, R16 ;  /* 0x000000ffff0a7224 */ /* 0x000fe400078e0010 */
[----:B------:R-:W-:Y:S01]  /*0db0*/  IMAD.MOV.U32 R4, RZ, RZ, R2 ;  /* 0x000000ffff047224 */ /* 0x000fe200078e0002 */
[----:B------:R0:W3:Y:S01]  /*0dc0*/  SHFL.DOWN PT, R12, R11, 0x2, 0x1f ;  /* 0x08401f000b0c7f89 */ /* 0x0000e200000e0000 */
[----:B------:R-:W-:-:S03]  /*0dd0*/  IMAD.MOV.U32 R5, RZ, RZ, R3 ;  /* 0x000000ffff057224 */ /* 0x000fc600078e0003 */
[----:B------:R0:W4:Y:S01]  /*0de0*/  SHFL.DOWN PT, R13, R16, 0x2, 0x1f ;  /* 0x08401f00100d7f89 */ /* 0x00012200000e0000 */
[----:B------:R-:W-:Y:S05]  /*0df0*/  @P0 BRA `(.L_x_439) ;  /* 0x0000000000500947 */ /* 0x000fea0003800000 */
[----:B-12---:R-:W-:Y:S01]  /*0e00*/  DSETP.GEU.AND P0, PT, |R2|, |R6|, PT ;  /* 0x400000060200722a */ /* 0x006fe20003f0e200 */
[----:B---3--:R-:W-:Y:S02]  /*0e10*/  IMAD.MOV.U32 R8, RZ, RZ, R12 ;  /* 0x000000ffff087224 */ /* 0x008fe400078e000c */
[----:B----4-:R-:W-:Y:S02]  /*0e20*/  IMAD.MOV.U32 R10, RZ, RZ, R13 ;  /* 0x000000ffff0a7224 */ /* 0x010fe400078e000d */
        /* <DEDUP_REMOVED lines=17> */
.L_x_439:
[----:B------:R-:W-:Y:S05]  /*0f40*/  BSYNC.RECONVERGENT B1 ;  /* 0x0000000000017941 */ /* 0x000fea0003800200 */
.L_x_438:
[----:B------:R-:W-:Y:S01]  /*0f50*/  ISETP.GT.AND P0, PT, R9, 0x1b, PT ;  /* 0x0000001b0900780c */ /* 0x000fe20003f04270 */
[----:B-1----:R1:W1:Y:S01]  /*0f60*/  SHFL.DOWN PT, R6, R4, 0x4, 0x1f ;  /* 0x08801f0004067f89 */ /* 0x00226200000e0000 */
[----:B------:R-:W-:Y:S01]  /*0f70*/  BSSY.RECONVERGENT B1, `(.L_x_440) ;  /* 0x000001d000017945 */ /* 0x000fe20003800200 */
[----:B0-----:R-:W-:Y:S02]  /*0f80*/  IMAD.MOV.U32 R11, RZ, RZ, R8 ;  /* 0x000000ffff0b7224 */ /* 0x001fe400078e0008 */
[----:B--2---:R0:W2:Y:S01]  /*0f90*/  SHFL.DOWN PT, R7, R5, 0x4, 0x1f ;  /* 0x08801f0005077f89 */ /* 0x0040a200000e0000 */
[----:B---3--:R-:W-:Y:S02]  /*0fa0*/  IMAD.MOV.U32 R12, RZ, RZ, R10 ;  /* 0x000000ffff0c7224 */ /* 0x008fe400078e000a */
[----:B------:R-:W-:Y:S01]  /*0fb0*/  IMAD.MOV.U32 R2, RZ, RZ, R4 ;  /* 0x000000ffff027224 */ /* 0x000fe200078e0004 */
[----:B----4-:R0:W3:Y:S01]  /*0fc0*/  SHFL.DOWN PT, R13, R8, 0x4, 0x1f ;  /* 0x08801f00080d7f89 */ /* 0x0100e200000e0000 */
        /* <DEDUP_REMOVED lines=23> */
.L_x_441:
[----:B------:R-:W-:Y:S05]  /*1140*/  BSYNC.RECONVERGENT B1 ;  /* 0x0000000000017941 */ /* 0x000fea0003800200 */
.L_x_440:
[----:B------:R-:W-:Y:S01]  /*1150*/  ISETP.GT.AND P0, PT, R9, 0x17, PT ;  /* 0x000000170900780c */ /* 0x000fe20003f04270 */
[----:B-1----:R1:W1:Y:S01]  /*1160*/  SHFL.DOWN PT, R6, R2, 0x8, 0x1f ;  /* 0x09001f0002067f89 */ /* 0x00226200000e0000 */
[----:B------:R-:W-:Y:S01]  /*1170*/  BSSY.RECONVERGENT B1, `(.L_x_442) ;  /* 0x000001d000017945 */ /* 0x000fe20003800200 */
[----:B0-----:R-:W-:Y:S02]  /*1180*/  IMAD.MOV.U32 R8, RZ, RZ, R11 ;  /* 0x000000ffff087224 */ /* 0x001fe400078e000b */
[----:B--2---:R0:W2:Y:S01]  /*1190*/  SHFL.DOWN PT, R7, R3, 0x8, 0x1f ;  /* 0x09001f0003077f89 */ /* 0x0040a200000e0000 */
[----:B------:R-:W-:Y:S02]  /*11a0*/  IMAD.MOV.U32 R10, RZ, RZ, R12 ;  /* 0x000000ffff0a7224 */ /* 0x000fe400078e000c */
[----:B------:R-:W-:Y:S01]  /*11b0*/  IMAD.MOV.U32 R4, RZ, RZ, R2 ;  /* 0x000000ffff047224 */ /* 0x000fe200078e0002 */
[----:B------:R0:W0:Y:S01]  /*11c0*/  SHFL.DOWN PT, R14, R11, 0x8, 0x1f ;  /* 0x09001f000b0e7f89 */ /* 0x00002200000e0000 */
[----:B------:R-:W-:-:S03]  /*11d0*/  IMAD.MOV.U32 R5, RZ, RZ, R3 ;  /* 0x000000ffff057224 */ /* 0x000fc600078e0003 */
[----:B---3--:R3:W0:Y:S01]  /*11e0*/  SHFL.DOWN PT, R13, R12, 0x8, 0x1f ;  /* 0x09001f000c0d7f89 */ /* 0x00862200000e0000 */
[----:B------:R-:W-:Y:S05]  /*11f0*/  @P0 BRA `(.L_x_443) ;  /* 0x0000000000500947 */ /* 0x000fea0003800000 */
[----:B-12---:R-:W-:Y:S01]  /*1200*/  DSETP.GEU.AND P0, PT, |R2|, |R6|, PT ;  /* 0x400000060200722a */ /* 0x006fe20003f0e200 */
[----:B0-----:R-:W-:Y:S02]  /*1210*/  IMAD.MOV.U32 R8, RZ, RZ, R14 ;  /* 0x000000ffff087224 */ /* 0x001fe400078e000e */
        /* <DEDUP_REMOVED lines=18> */
.L_x_443:
[----:B------:R-:W-:Y:S05]  /*1340*/  BSYNC.RECONVERGENT B1 ;  /* 0x0000000000017941 */ /* 0x000fea0003800200 */
.L_x_442:
[----:B------:R-:W-:Y:S01]  /*1350*/  ISETP.GT.AND P0, PT, R9, 0xf, PT ;  /* 0x0000000f0900780c */ /* 0x000fe20003f04270 */
[----:B-1----:R1:W1:Y:S01]  /*1360*/  SHFL.DOWN PT, R6, R4, 0x10, 0x1f ;  /* 0x0a001f0004067f89 */ /* 0x00226200000e0000 */
[----:B------:R-:W-:Y:S01]  /*1370*/  BSSY.RECONVERGENT B1, `(.L_x_444) ;  /* 0x000001d000017945 */ /* 0x000fe20003800200 */
[----:B0-----:R-:W-:Y:S02]  /*1380*/  IMAD.MOV.U32 R14, RZ, RZ, R8 ;  /* 0x000000ffff0e7224 */ /* 0x001fe400078e0008 */
[----:B--2---:R0:W2:Y:S01]  /*1390*/  SHFL.DOWN PT, R7, R5, 0x10, 0x1f ;  /* 0x0a001f0005077f89 */ /* 0x0040a200000e0000 */
[----:B----4-:R-:W-:Y:S02]  /*13a0*/  IMAD.MOV.U32 R15, RZ, RZ, R10 ;  /* 0x000000ffff0f7224 */ /* 0x010fe400078e000a */
[----:B------:R-:W-:Y:S01]  /*13b0*/  IMAD.MOV.U32 R2, RZ, RZ, R4 ;  /* 0x000000ffff027224 */ /* 0x000fe200078e0004 */
[----:B------:R0:W4:Y:S01]  /*13c0*/  SHFL.DOWN PT, R11, R8, 0x10, 0x1f ;  /* 0x0a001f00080b7f89 */ /* 0x00012200000e0000 */
[----:B------:R-:W-:-:S03]  /*13d0*/  IMAD.MOV.U32 R3, RZ, RZ, R5 ;  /* 0x000000ffff037224 */ /* 0x000fc600078e0005 */
[----:B------:R0:W0:Y:S01]  /*13e0*/  SHFL.DOWN PT, R13, R10, 0x10, 0x1f ;  /* 0x0a001f000a0d7f89 */ /* 0x00002200000e0000 */
[----:B------:R-:W-:Y:S05]  /*13f0*/  @P0 BRA `(.L_x_445) ;  /* 0x0000000000500947 */ /* 0x000fea0003800000 */
[----:B-12---:R-:W-:Y:S01]  /*1400*/  DSETP.GEU.AND P0, PT, |R4|, |R6|, PT ;  /* 0x400000060400722a */ /* 0x006fe20003f0e200 */
[----:B----4-:R-:W-:Y:S02]  /*1410*/  IMAD.MOV.U32 R14, RZ, RZ, R11 ;  /* 0x000000ffff0e7224 */ /* 0x010fe400078e000b */
[----:B0-----:R-:W-:Y:S02]  /*1420*/  IMAD.MOV.U32 R15, RZ, RZ, R13 ;  /* 0x000000ffff0f7224 */ /* 0x001fe400078e000d */
        /* <DEDUP_REMOVED lines=17> */
.L_x_445:
[----:B------:R-:W-:Y:S05]  /*1540*/  BSYNC.RECONVERGENT B1 ;  /* 0x0000000000017941 */ /* 0x000fea0003800200 */
.L_x_444:
[----:B------:R-:W-:Y:S01]  /*1550*/  ISETP.NE.AND P0, PT, R9, RZ, PT ;  /* 0x000000ff0900720c */ /* 0x000fe20003f05270 */
[----:B------:R-:W-:-:S12]  /*1560*/  BSSY.RECONVERGENT B1, `(.L_x_446) ;  /* 0x000000a000017945 */ /* 0x000fd80003800200 */
[----:B------:R-:W-:Y:S05]  /*1570*/  @P0 BRA `(.L_x_447) ;  /* 0x0000000000200947 */ /* 0x000fea0003800000 */
[----:B-1----:R-:W1:Y:S01]  /*1580*/  S2R R6, SR_CgaCtaId ;  /* 0x0000000000067919 */ /* 0x002e620000008800 */
[----:B0-----:R-:W-:Y:S02]  /*1590*/  MOV R5, 0x400 ;  /* 0x0000040000057802 */ /* 0x001fe40000000f00 */
[----:B------:R-:W-:-:S04]  /*15a0*/  SHF.R.U32.HI R4, RZ, 0x1, R0 ;  /* 0x00000001ff047819 */ /* 0x000fc80000011600 */
[----:B------:R-:W-:Y:S02]  /*15b0*/  LOP3.LUT R4, R4, 0x1f0, RZ, 0xc0, !PT ;  /* 0x000001f004047812 */ /* 0x000fe400078ec0ff */
[----:B-1----:R-:W-:-:S05]  /*15c0*/  LEA R5, R6, R5, 0x18 ;  /* 0x0000000506057211 */ /* 0x002fca00078ec0ff */
[----:B------:R-:W-:-:S05]  /*15d0*/  IMAD.IADD R5, R4, 0x1, R5 ;  /* 0x0000000104057824 */ /* 0x000fca00078e0205 */
[----:B------:R0:W-:Y:S04]  /*15e0*/  STS.64 [R5+0x10], R14 ;  /* 0x0000100e05007388 */ /* 0x0001e80000000a00 */
[----:B------:R0:W-:Y:S02]  /*15f0*/  STS.64 [R5+0x8], R2 ;  /* 0x0000080205007388 */ /* 0x0001e40000000a00 */
.L_x_447:
[----:B------:R-:W-:Y:S05]  /*1600*/  BSYNC.RECONVERGENT B1 ;  /* 0x0000000000017941 */ /* 0x000fea0003800200 */
.L_x_446:
[----:B------:R-:W-:Y:S01]  /*1610*/  BAR.SYNC.DEFER_BLOCKING 0x0 ;  /* 0x0000000000007b1d */ /* 0x000fe20000010000 */
[----:B------:R-:W-:-:S13]  /*1620*/  ISETP.NE.AND P1, PT, R0, RZ, PT ;  /* 0x000000ff0000720c */ /* 0x000fda0003f25270 */
[----:B------:R-:W-:Y:S05]  /*1630*/  @P1 BRA `(.L_x_448) ;  /* 0x0000005400881947 */ /* 0x000fea0003800000 */
[----:B0-----:R-:W0:Y:S01]  /*1640*/  S2R R5, SR_CgaCtaId ;  /* 0x0000000000057919 */ /* 0x001e220000008800 */
[----:B------:R-:W-:Y:S01]  /*1650*/  MOV R0, 0x400 ;  /* 0x0000040000007802 */ /* 0x000fe20000000f00 */
[----:B------:R-:W-:Y:S03]  /*1660*/  BSSY.RECONVERGENT B1, `(.L_x_449) ;  /* 0x000001a000017945 */ /* 0x000fe60003800200 */
[----:B0-----:R-:W-:-:S05]  /*1670*/  LEA R0, R5, R0, 0x18 ;  /* 0x0000000005007211 */ /* 0x001fca00078ec0ff */
[----:B------:R-:W0:Y:S04]  /*1680*/  LDS.64 R16, [R0+0x18] ;  /* 0x0000180000107984 */ /* 0x000e280000000a00 */
[----:B-12---:R-:W1:Y:S04]  /*1690*/  LDS.128 R4, [R0+0x20] ;  /* 0x0000200000047984 */ /* 0x006e680000000c00 */
[----:B---3--:R2:W3:Y:S04]  /*16a0*/  LDS.64 R12, [R0+0x80] ;  /* 0x00008000000c7984 */ /* 0x0084e80000000a00 */
[----:B----4-:R2:W4:Y:S01]  /*16b0*/  LDS.128 R8, [R0+0x30] ;  /* 0x0000300000087984 */ /* 0x0105220000000c00 */
[----:B0-----:R-:W-:Y:S01]  /*16c0*/  DSETP.GEU.AND P0, PT, |R2|, |R16|, PT ;  /* 0x400000100200722a */ /* 0x001fe20003f0e200 */
[----:B------:R-:W-:-:S02]  /*16d0*/  IMAD.MOV.U32 R24, RZ, RZ, R16 ;  /* 0x000000ffff187224 */ /* 0x000fc400078e0010 */
[----:B------:R-:W-:Y:S02]  /*16e0*/  IMAD.MOV.U32 R25, RZ, RZ, R17 ;  /* 0x000000ffff197224 */ /* 0x000fe400078e0011 */
[----:B-1----:R-:W-:Y:S02]  /*16f0*/  IMAD.MOV.U32 R26, RZ, RZ, R4 ;  /* 0x000000ffff1a7224 */ /* 0x002fe400078e0004 */
[----:B------:R-:W-:-:S07]  /*1700*/  IMAD.MOV.U32 R27, RZ, RZ, R5 ;  /* 0x000000ffff1b7224 */ /* 0x000fce00078e0005 */
[----:B--234-:R-:W-:Y:S05]  /*1710*/  @!P0 BRA `(.L_x_450) ;  /* 0x0000000000388947 */ /* 0x01cfea0003800000 */
        /* <DEDUP_REMOVED lines=14> */
.L_x_450:
[----:B------:R-:W-:Y:S05]  /*1800*/  BSYNC.RECONVERGENT B1 ;  /* 0x0000000000017941 */ /* 0x000fea0003800200 */
.L_x_449:
[----:B------:R0:W1:Y:S01]  /*1810*/  LDS.128 R16, [R0+0x40] ;  /* 0x0000400000107984 */ /* 0x0000620000000c00 */
[----:B------:R-:W-:Y:S01]  /*1820*/  DSETP.GEU.AND P0, PT, |R24|, |R6|, PT ;  /* 0x400000061800722a */ /* 0x000fe20003f0e200 */
[----:B------:R-:W-:Y:S01]  /*1830*/  BSSY.RECONVERGENT B1, `(.L_x_451) ;  /* 0x0000015000017945 */ /* 0x000fe20003800200 */
[----:B------:R-:W-:Y:S01]  /*1840*/  IMAD.MOV.U32 R4, RZ, RZ, R6 ;  /* 0x000000ffff047224 */ /* 0x000fe200078e0006 */
[----:B------:R0:W2:Y:S01]  /*1850*/  LDS.128 R20, [R0+0x50] ;  /* 0x0000500000147984 */ /* 0x0000a20000000c00 */
        /* <DEDUP_REMOVED lines=18> */
.L_x_452:
[----:B------:R-:W-:Y:S05]  /*1980*/  BSYNC.RECONVERGENT B1 ;  /* 0x0000000000017941 */ /* 0x000fea0003800200 */
.L_x_451:
[----:B------:R-:W-:Y:S01]  /*1990*/  DSETP.GEU.AND P0, PT, |R4|, |R10|, PT ;  /* 0x4000000a0400722a */ /* 0x000fe20003f0e200 */
[----:B------:R-:W-:Y:S01]  /*19a0*/  BSSY.RECONVERGENT B1, `(.L_x_453) ;  /* 0x0000014000017945 */ /* 0x000fe20003800200 */
[----:B------:R-:W-:Y:S02]  /*19b0*/  IMAD.MOV.U32 R2, RZ, RZ, R10 ;  /* 0x000000ffff027224 */ /* 0x000fe400078e000a */
[----:B------:R-:W-:Y:S02]  /*19c0*/  IMAD.MOV.U32 R3, RZ, RZ, R11 ;  /* 0x000000ffff037224 */ /* 0x000fe400078e000b */
[----:B-1----:R-:W-:Y:S02]  /*19d0*/  IMAD.MOV.U32 R27, RZ, RZ, R16 ;  /* 0x000000ffff1b7224 */ /* 0x002fe400078e0010 */
        /* <DEDUP_REMOVED lines=16> */
.L_x_454:
[----:B------:R-:W-:Y:S05]  /*1ae0*/  BSYNC.RECONVERGENT B1 ;  /* 0x0000000000017941 */ /* 0x000fea0003800200 */
.L_x_453:
[----:B------:R0:W1:Y:S01]  /*1af0*/  LDS.128 R8, [R0+0x60] ;  /* 0x0000600000087984 */ /* 0x0000620000000c00 */
[----:B------:R-:W-:Y:S01]  /*1b00*/  DSETP.GEU.AND P0, PT, |R2|, |R18|, PT ;  /* 0x400000120200722a */ /* 0x000fe20003f0e200 */
[----:B------:R-:W-:Y:S01]  /*1b10*/  BSSY.RECONVERGENT B1, `(.L_x_455) ;  /* 0x0000015000017945 */ /* 0x000fe20003800200 */
[----:B------:R-:W-:Y:S01]  /*1b20*/  IMAD.MOV.U32 R14, RZ, RZ, R18 ;  /* 0x000000ffff0e7224 */ /* 0x000fe200078e0012 */
[----:B------:R0:W3:Y:S01]  /*1b30*/  LDS.128 R4, [R0+0x70] ;  /* 0x0000700000047984 */ /* 0x0000e20000000c00 */
[----:B------:R-:W-:Y:S02]  /*1b40*/  IMAD.MOV.U32 R15, RZ, RZ, R19 ;  /* 0x000000ffff0f7224 */ /* 0x000fe400078e0013 */
[----:B--2---:R-:W-:Y:S02]  /*1b50*/  IMAD.MOV.U32 R17, RZ, RZ, R20 ;  /* 0x000000ffff117224 */ /* 0x004fe400078e0014 */
        /* <DEDUP_REMOVED lines=16> */
.L_x_456:
[----:B------:R-:W-:Y:S05]  /*1c60*/  BSYNC.RECONVERGENT B1 ;  /* 0x0000000000017941 */ /* 0x000fea0003800200 */
.L_x_455:
        /* <DEDUP_REMOVED lines=21> */
.L_x_458:
[----:B------:R-:W-:Y:S05]  /*1dc0*/  BSYNC.RECONVERGENT B1 ;  /* 0x0000000000017941 */ /* 0x000fea0003800200 */
.L_x_457:
[----:B------:R-:W-:Y:S01]  /*1dd0*/  DSETP.GEU.AND P0, PT, |R2|, |R10|, PT ;  /* 0x4000000a0200722a */ /* 0x000fe20003f0e200 */
[----:B------:R-:W-:Y:S01]  /*1de0*/  BSSY.RECONVERGENT B1, `(.L_x_459) ;  /* 0x0000014000017945 */ /* 0x000fe20003800200 */
[----:B------:R-:W-:Y:S02]  /*1df0*/  IMAD.MOV.U32 R8, RZ, RZ, R10 ;  /* 0x000000ffff087224 */ /* 0x000fe400078e000a */
[----:B------:R-:W-:Y:S02]  /*1e00*/  IMAD.MOV.U32 R9, RZ, RZ, R11 ;  /* 0x000000ffff097224 */ /* 0x000fe400078e000b */
[----:B---3--:R-:W-:Y:S02]  /*1e10*/  IMAD.MOV.U32 R17, RZ, RZ, R4 ;  /* 0x000000ffff117224 */ /* 0x008fe400078e0004 */
        /* <DEDUP_REMOVED lines=16> */
.L_x_460:
[----:B------:R-:W-:Y:S05]  /*1f20*/  BSYNC.RECONVERGENT B1 ;  /* 0x0000000000017941 */ /* 0x000fea0003800200 */
.L_x_459:
        /* <DEDUP_REMOVED lines=19> */
[----:B------:R-:W-:Y:S01]  /*2060*/  SEL R15, R0, R13, P2 ;  /* 0x0000000d000f7207 */ /* 0x000fe20001000000 */
[----:B------:R-:W-:Y:S06]  /*2070*/  BRA `(.L_x_448) ;  /* 0x0000004800f87947 */ /* 0x000fec0003800000 */
.L_x_435:
[----:B------:R-:W2:Y:S01]  /*2080*/  S2R R4, SR_LANEID ;  /* 0x0000000000047919 */ /* 0x000ea20000000000 */
[----:B-1----:R-:W-:Y:S01]  /*2090*/  LOP3.LUT R2, R0, 0x3e0, RZ, 0xc0, !PT ;  /* 0x000003e000027812 */ /* 0x002fe200078ec0ff */
[----:B------:R-:W-:Y:S01]  /*20a0*/  BSSY.RECONVERGENT B1, `(.L_x_461) ;  /* 0x0000024000017945 */ /* 0x000fe20003800200 */
[----:B-----5:R-:W-:Y:S02]  /*20b0*/  IMAD.MOV.U32 R16, RZ, RZ, R12 ;  /* 0x000000ffff107224 */ /* 0x020fe400078e000c */
[----:B------:R-:W-:Y:S02]  /*20c0*/  IMAD.MOV.U32 R18, RZ, RZ, R13 ;  /* 0x000000ffff127224 */ /* 0x000fe400078e000d */
[----:B------:R-:W-:Y:S01]  /*20d0*/  VIADD R3, R2, 0x20 ;  /* 0x0000002002037836 */ /* 0x000fe20000000000 */
[----:B------:R-:W-:-:S04]  /*20e0*/  LOP3.LUT R2, RZ, R2, RZ, 0x33, !PT ;  /* 0x00000002ff027212 */ /* 0x000fc800078e33ff */
[----:B------:R-:W-:Y:S01]  /*20f0*/  ISETP.GT.AND P0, PT, R3, UR6, PT ;  /* 0x0000000603007c0c */ /* 0x000fe2000bf04270 */
[----:B------:R-:W-:Y:S02]  /*2100*/  VIADD R2, R2, UR6 ;  /* 0x0000000602027c36 */ /* 0x000fe40008000000 */
[----:B------:R-:W-:-:S03]  /*2110*/  IMAD.MOV.U32 R3, RZ, RZ, R15 ;  /* 0x000000ffff037224 */ /* 0x000fc600078e000f */
[----:B------:R-:W-:Y:S01]  /*2120*/  SEL R5, R2, 0x1f, P0 ;  /* 0x0000001f02057807 */ /* 0x000fe20000000000 */
[----:B------:R-:W-:-:S04]  /*2130*/  IMAD.MOV.U32 R2, RZ, RZ, R14 ;  /* 0x000000ffff027224 */ /* 0x000fc800078e000e */
[----:B------:R1:W3:Y:S04]  /*2140*/  SHFL.DOWN PT, R6, R14, 0x1, R5 ;  /* 0x082000000e067989 */ /* 0x0002e800000e0005 */
[----:B------:R1:W4:Y:S04]  /*2150*/  SHFL.DOWN PT, R7, R15, 0x1, R5 ;  /* 0x082000000f077989 */ /* 0x00032800000e0005 */
[----:B0-----:R1:W0:Y:S01]  /*2160*/  SHFL.DOWN PT, R9, R12, 0x1, R5 ;  /* 0x082000000c097989 */ /* 0x00122200000e0005 */
[----:B--2---:R-:W-:-:S03]  /*2170*/  ISETP.GE.AND P0, PT, R4, R5, PT ;  /* 0x000000050400720c */ /* 0x004fc60003f06270 */
[----:B------:R1:W2:Y:S10]  /*2180*/  SHFL.DOWN PT, R11, R13, 0x1, R5 ;  /* 0x082000000d0b7989 */ /* 0x0002b400000e0005 */
[----:B-1----:R-:W-:Y:S05]  /*2190*/  @P0 BRA `(.L_x_462) ;  /* 0x0000000000500947 */ /* 0x002fea0003800000 */
[----:B---34-:R-:W-:Y:S01]  /*21a0*/  DSETP.GEU.AND P0, PT, |R14|, |R6|, PT ;  /* 0x400000060e00722a */ /* 0x018fe20003f0e200 */
[----:B0-----:R-:W-:Y:S02]  /*21b0*/  IMAD.MOV.U32 R16, RZ, RZ, R9 ;  /* 0x000000ffff107224 */ /* 0x001fe400078e0009 */
[----:B--2---:R-:W-:Y:S02]  /*21c0*/  IMAD.MOV.U32 R18, RZ, RZ, R11 ;  /* 0x000000ffff127224 */ /* 0x004fe400078e000b */
        /* <DEDUP_REMOVED lines=17> */
.L_x_462:
[----:B------:R-:W-:Y:S05]  /*22e0*/  BSYNC.RECONVERGENT B1 ;  /* 0x0000000000017941 */ /* 0x000fea0003800200 */
.L_x_461:
[----:B---3--:R-:W-:Y:S01]  /*22f0*/  VIADD R6, R4, 0x2 ;  /* 0x0000000204067836 */ /* 0x008fe20000000000 */
[----:B------:R1:W3:Y:S01]  /*2300*/  SHFL.DOWN PT, R8, R2, 0x2, R5 ;  /* 0x0840000002087989 */ /* 0x0002e200000e0005 */
[----:B------:R-:W-:Y:S01]  /*2310*/  BSSY.RECONVERGENT B1, `(.L_x_463) ;  /* 0x000001e000017945 */ /* 0x000fe20003800200 */
[----:B------:R-:W-:Y:S02]  /*2320*/  IMAD.MOV.U32 R10, RZ, RZ, R16 ;  /* 0x000000ffff0a7224 */ /* 0x000fe400078e0010 */
[----:B------:R-:W-:Y:S01]  /*2330*/  ISETP.GT.AND P0, PT, R6, R5, PT ;  /* 0x000000050600720c */ /* 0x000fe20003f04270 */
[----:B0-----:R1:W0:Y:S01]  /*2340*/  SHFL.DOWN PT, R9, R3, 0x2, R5 ;  /* 0x0840000003097989 */ /* 0x00122200000e0005 */
[----:B------:R-:W-:Y:S02]  /*2350*/  IMAD.MOV.U32 R12, RZ, RZ, R18 ;  /* 0x000000ffff0c7224 */ /* 0x000fe400078e0012 */
[----:B------:R-:W-:Y:S01]  /*2360*/  IMAD.MOV.U32 R6, RZ, RZ, R2 ;  /* 0x000000ffff067224 */ /* 0x000fe200078e0002 */
[----:B--2---:R1:W2:Y:S01]  /*2370*/  SHFL.DOWN PT, R11, R16, 0x2, R5 ;  /* 0x08400000100b7989 */ /* 0x0042a200000e0005 */
[----:B----4-:R-:W-:-:S03]  /*2380*/  IMAD.MOV.U32 R7, RZ, RZ, R3 ;  /* 0x000000ffff077224 */ /* 0x010fc600078e0003 */
[----:B------:R1:W4:Y:S04]  /*2390*/  SHFL.DOWN PT, R13, R18, 0x2, R5 ;  /* 0x08400000120d7989 */ /* 0x00032800000e0005 */
[----:B------:R-:W-:Y:S05]  /*23a0*/  @P0 BRA `(.L_x_464) ;  /* 0x0000000000500947 */ /* 0x000fea0003800000 */
[----:B0--3--:R-:W-:Y:S01]  /*23b0*/  DSETP.GEU.AND P0, PT, |R2|, |R8|, PT ;  /* 0x400000080200722a */ /* 0x009fe20003f0e200 */
[----:B--2---:R-:W-:Y:S02]  /*23c0*/  IMAD.MOV.U32 R10, RZ, RZ, R11 ;  /* 0x000000ffff0a7224 */ /* 0x004fe400078e000b */
        /* <DEDUP_REMOVED lines=18> */
.L_x_464:
[----:B------:R-:W-:Y:S05]  /*24f0*/  BSYNC.RECONVERGENT B1 ;  /* 0x0000000000017941 */ /* 0x000fea0003800200 */
.L_x_463:
[----:B-1----:R-:W-:Y:S01]  /*2500*/  VIADD R2, R4, 0x4 ;  /* 0x0000000404027836 */ /* 0x002fe20000000000 */
[----:B---3--:R1:W3:Y:S01]  /*2510*/  SHFL.DOWN PT, R8, R6, 0x4, R5 ;  /* 0x0880000006087989 */ /* 0x0082e200000e0005 */
[----:B------:R-:W-:Y:S01]  /*2520*/  BSSY.RECONVERGENT B1, `(.L_x_465) ;  /* 0x000001e000017945 */ /* 0x000fe20003800200 */
[----:B------:R-:W-:Y:S02]  /*2530*/  IMAD.MOV.U32 R14, RZ, RZ, R10 ;  /* 0x000000ffff0e7224 */ /* 0x000fe400078e000a */
[----:B------:R-:W-:Y:S01]  /*2540*/  ISETP.GT.AND P0, PT, R2, R5, PT ;  /* 0x000000050200720c */ /* 0x000fe20003f04270 */
[----:B0-----:R1:W0:Y:S01]  /*2550*/  SHFL.DOWN PT, R9, R7, 0x4, R5 ;  /* 0x0880000007097989 */ /* 0x00122200000e0005 */
[----:B------:R-:W-:Y:S02]  /*2560*/  IMAD.MOV.U32 R16, RZ, RZ, R12 ;  /* 0x000000ffff107224 */ /* 0x000fe400078e000c */
[----:B------:R-:W-:Y:S01]  /*2570*/  IMAD.MOV.U32 R2, RZ, RZ, R6 ;  /* 0x000000ffff027224 */ /* 0x000fe200078e0006 */
[----:B--2---:R1:W2:Y:S01]  /*2580*/  SHFL.DOWN PT, R11, R10, 0x4, R5 ;  /* 0x088000000a0b7989 */ /* 0x0042a200000e0005 */
[----:B------:R-:W-:-:S03]  /*2590*/  IMAD.MOV.U32 R3, RZ, RZ, R7 ;  /* 0x000000ffff037224 */ /* 0x000fc600078e0007 */
[----:B----4-:R1:W4:Y:S04]  /*25a0*/  SHFL.DOWN PT, R13, R12, 0x4, R5 ;  /* 0x088000000c0d7989 */ /* 0x01032800000e0005 */
        /* <DEDUP_REMOVED lines=21> */
.L_x_466:
[----:B------:R-:W-:Y:S05]  /*2700*/  BSYNC.RECONVERGENT B1 ;  /* 0x0000000000017941 */ /* 0x000fea0003800200 */
.L_x_465:
        /* <DEDUP_REMOVED lines=32> */
.L_x_468:
[----:B------:R-:W-:Y:S05]  /*2910*/  BSYNC.RECONVERGENT B1 ;  /* 0x0000000000017941 */ /* 0x000fea0003800200 */
.L_x_467:
        /* <DEDUP_REMOVED lines=32> */
.L_x_470:
[----:B------:R-:W-:Y:S05]  /*2b20*/  BSYNC.RECONVERGENT B1 ;  /* 0x0000000000017941 */ /* 0x000fea0003800200 */
.L_x_469:
[----:B------:R-:W-:Y:S01]  /*2b30*/  ISETP.NE.AND P0, PT, R4, RZ, PT ;  /* 0x000000ff0400720c */ /* 0x000fe20003f05270 */
[----:B------:R-:W-:-:S12]  /*2b40*/  BSSY.RECONVERGENT B1, `(.L_x_471) ;  /* 0x000000a000017945 */ /* 0x000fd80003800200 */
[----:B------:R-:W-:Y:S05]  /*2b50*/  @P0 BRA `(.L_x_472) ;  /* 0x0000000000200947 */ /* 0x000fea0003800000 */
[----:B-1----:R-:W1:Y:S01]  /*2b60*/  S2R R6, SR_CgaCtaId ;  /* 0x0000000000067919 */ /* 0x002e620000008800 */
[----:B------:R-:W-:Y:S02]  /*2b70*/  MOV R5, 0x400 ;  /* 0x0000040000057802 */ /* 0x000fe40000000f00 */
[----:B------:R-:W-:-:S04]  /*2b80*/  SHF.R.U32.HI R4, RZ, 0x1, R0 ;  /* 0x00000001ff047819 */ /* 0x000fc80000011600 */
[----:B------:R-:W-:Y:S02]  /*2b90*/  LOP3.LUT R4, R4, 0x1f0, RZ, 0xc0, !PT ;  /* 0x000001f004047812 */ /* 0x000fe400078ec0ff */
[----:B-1----:R-:W-:-:S05]  /*2ba0*/  LEA R5, R6, R5, 0x18 ;  /* 0x0000000506057211 */ /* 0x002fca00078ec0ff */
[----:B------:R-:W-:-:S05]  /*2bb0*/  IMAD.IADD R5, R4, 0x1, R5 ;  /* 0x0000000104057824 */ /* 0x000fca00078e0205 */
[----:B------:R1:W-:Y:S04]  /*2bc0*/  STS.64 [R5+0x10], R14 ;  /* 0x0000100e05007388 */ /* 0x0003e80000000a00 */
[----:B------:R1:W-:Y:S02]  /*2bd0*/  STS.64 [R5+0x8], R2 ;  /* 0x0000080205007388 */ /* 0x0003e40000000a00 */
.L_x_472:
[----:B------:R-:W-:Y:S05]  /*2be0*/  BSYNC.RECONVERGENT B1 ;  /* 0x0000000000017941 */ /* 0x000fea0003800200 */
.L_x_471:
[----:B------:R-:W-:Y:S01]  /*2bf0*/  BAR.SYNC.DEFER_BLOCKING 0x0 ;  /* 0x0000000000007b1d */ /* 0x000fe20000010000 */
[----:B------:R-:W-:-:S13]  /*2c00*/  ISETP.NE.AND P1, PT, R0, RZ, PT ;  /* 0x000000ff0000720c */ /* 0x000fda0003f25270 */
[----:B------:R-:W-:Y:S05]  /*2c10*/  @P1 BRA `(.L_x_448) ;  /* 0x0000004000101947 */ /* 0x000fea0003800000 */
[----:B------:R-:W-:Y:S01]  /*2c20*/  UISETP.GE.AND UP0, UPT, UR6, 0x21, UPT ;  /* 0x000000210600788c */ /* 0x000fe2000bf06270 */
[----:B--2---:R-:W-:Y:S02]  /*2c30*/  IMAD.MOV.U32 R11, RZ, RZ, R14 ;  /* 0x000000ffff0b7224 */ /* 0x004fe400078e000e */
[----:B---3--:R-:W-:Y:S02]  /*2c40*/  IMAD.MOV.U32 R8, RZ, RZ, R15 ;  /* 0x000000ffff087224 */ /* 0x008fe400078e000f */
[----:B------:R-:W-:Y:S02]  /*2c50*/  IMAD.MOV.U32 R4, RZ, RZ, R2 ;  /* 0x000000ffff047224 */ /* 0x000fe400078e0002 */
[----:B-1----:R-:W-:Y:S02]  /*2c60*/  IMAD.MOV.U32 R5, RZ, RZ, R3 ;  /* 0x000000ffff057224 */ /* 0x002fe400078e0003 */
[----:B------:R-:W-:Y:S05]  /*2c70*/  BRA.U !UP0, `(.L_x_473) ;  /* 0x00000001086c7547 */ /* 0x000fea000b800000 */
[----:B------:R-:W1:Y:S01]  /*2c80*/  S2UR UR5, SR_CgaCtaId ;  /* 0x00000000000579c3 */ /* 0x000e620000008800 */
[----:B------:R-:W-:Y:S01]  /*2c90*/  UMOV UR4, 0x400 ;  /* 0x0000040000047882 */ /* 0x000fe20000000000 */
[----:B------:R-:W-:Y:S01]  /*2ca0*/  BSSY.RECONVERGENT B1, `(.L_x_473) ;  /* 0x0000018000017945 */ /* 0x000fe20003800200 */
[----:B-1----:R-:W-:-:S09]  /*2cb0*/  ULEA UR4, UR5, UR4, 0x18 ;  /* 0x0000000405047291 */ /* 0x002fd2000f8ec0ff */
[----:B------:R-:W1:Y:S04]  /*2cc0*/  LDS.64 R6, [UR4+0x18] ;  /* 0x00001804ff067984 */ /* 0x000e680008000a00 */
[----:B----4-:R-:W2:Y:S01]  /*2cd0*/  LDS.64 R12, [UR4+0x20] ;  /* 0x00002004ff0c7984 */ /* 0x010ea20008000a00 */
[----:B-1----:R-:W-:Y:S01]  /*2ce0*/  DSETP.GEU.AND P0, PT, |R2|, |R6|, PT ;  /* 0x400000060200722a */ /* 0x002fe20003f0e200 */
[----:B------:R-:W-:Y:S02]  /*2cf0*/  IMAD.MOV.U32 R4, RZ, RZ, R6 ;  /* 0x000000ffff047224 */ /* 0x000fe400078e0006 */
[----:B------:R-:W-:Y:S02]  /*2d00*/  IMAD.MOV.U32 R5, RZ, RZ, R7 ;  /* 0x000000ffff057224 */ /* 0x000fe400078e0007 */
[----:B--2---:R-:W-:-:S02]  /*2d10*/  IMAD.MOV.U32 R11, RZ, RZ, R12 ;  /* 0x000000ffff0b7224 */ /* 0x004fc400078e000c */
        /* <DEDUP_REMOVED lines=16> */
.L_x_474:
[----:B------:R-:W-:Y:S05]  /*2e20*/  BSYNC.RECONVERGENT B1 ;  /* 0x0000000000017941 */ /* 0x000fea0003800200 */
.L_x_473:
[----:B------:R-:W-:Y:S01]  /*2e30*/  UISETP.GE.AND UP0, UPT, UR6, 0x41, UPT ;  /* 0x000000410600788c */ /* 0x000fe2000bf06270 */
[----:B0-----:R-:W-:Y:S02]  /*2e40*/  IMAD.MOV.U32 R9, RZ, RZ, R11 ;  /* 0x000000ffff097224 */ /* 0x001fe400078e000b */
[----:B------:R-:W-:Y:S02]  /*2e50*/  IMAD.MOV.U32 R0, RZ, RZ, R8 ;  /* 0x000000ffff007224 */ /* 0x000fe400078e0008 */
[----:B------:R-:W-:Y:S02]  /*2e60*/  IMAD.MOV.U32 R2, RZ, RZ, R4 ;  /* 0x000000ffff027224 */ /* 0x000fe400078e0004 */
[----:B------:R-:W-:Y:S02]  /*2e70*/  IMAD.MOV.U32 R3, RZ, RZ, R5 ;  /* 0x000000ffff037224 */ /* 0x000fe400078e0005 */
[----:B------:R-:W-:Y:S05]  /*2e80*/  BRA.U !UP0, `(.L_x_475) ;  /* 0x00000001086c7547 */ /* 0x000fea000b800000 */
[----:B------:R-:W0:Y:S01]  /*2e90*/  S2UR UR5, SR_CgaCtaId ;  /* 0x00000000000579c3 */ /* 0x000e220000008800 */
[----:B------:R-:W-:Y:S01]  /*2ea0*/  UMOV UR4, 0x400 ;  /* 0x0000040000047882 */ /* 0x000fe20000000000 */
[----:B------:R-:W-:Y:S01]  /*2eb0*/  BSSY.RECONVERGENT B1, `(.L_x_475) ;  /* 0x0000018000017945 */ /* 0x000fe20003800200 */
[----:B0-----:R-:W-:-:S09]  /*2ec0*/  ULEA UR4, UR5, UR4, 0x18 ;  /* 0x0000000405047291 */ /* 0x001fd2000f8ec0ff */
[----:B------:R-:W0:Y:S04]  /*2ed0*/  LDS.64 R6, [UR4+0x28] ;  /* 0x00002804ff067984 */ /* 0x000e280008000a00 */
[----:B----4-:R-:W1:Y:S01]  /*2ee0*/  LDS.64 R12, [UR4+0x30] ;  /* 0x00003004ff0c7984 */ /* 0x010e620008000a00 */
[----:B0-----:R-:W-:Y:S01]  /*2ef0*/  DSETP.GEU.AND P0, PT, |R4|, |R6|, PT ;  /* 0x400000060400722a */ /* 0x001fe20003f0e200 */
[----:B------:R-:W-:Y:S02]  /*2f00*/  IMAD.MOV.U32 R2, RZ, RZ, R6 ;  /* 0x000000ffff027224 */ /* 0x000fe400078e0006 */
[----:B------:R-:W-:Y:S02]  /*2f10*/  IMAD.MOV.U32 R3, RZ, RZ, R7 ;  /* 0x000000ffff037224 */ /* 0x000fe400078e0007 */
[----:B-1----:R-:W-:-:S02]  /*2f20*/  IMAD.MOV.U32 R9, RZ, RZ, R12 ;  /* 0x000000ffff097224 */ /* 0x002fc400078e000c */
        /* <DEDUP_REMOVED lines=16> */
.L_x_476:
[----:B------:R-:W-:Y:S05]  /*3030*/  BSYNC.RECONVERGENT B1 ;  /* 0x0000000000017941 */ /* 0x000fea0003800200 */
.L_x_475:
[----:B------:R-:W-:Y:S01]  /*3040*/  UISETP.GE.AND UP0, UPT, UR6, 0x61, UPT ;  /* 0x000000610600788c */ /* 0x000fe2000bf06270 */
[----:B------:R-:W-:Y:S02]  /*3050*/  IMAD.MOV.U32 R11, RZ, RZ, R9 ;  /* 0x000000ffff0b7224 */ /* 0x000fe400078e0009 */
        /* <DEDUP_REMOVED lines=30> */
.L_x_478:
[----:B------:R-:W-:Y:S05]  /*3240*/  BSYNC.RECONVERGENT B1 ;  /* 0x0000000000017941 */ /* 0x000fea0003800200 */
.L_x_477:
        /* <DEDUP_REMOVED lines=32> */
.L_x_480:
[----:B------:R-:W-:Y:S05]  /*3450*/  BSYNC.RECONVERGENT B1 ;  /* 0x0000000000017941 */ /* 0x000fea0003800200 */
.L_x_479:
        /* <DEDUP_REMOVED lines=32> */
.L_x_482:
[----:B------:R-:W-:Y:S05]  /*3660*/  BSYNC.RECONVERGENT B1 ;  /* 0x0000000000017941 */ /* 0x000fea0003800200 */
.L_x_481:
        /* <DEDUP_REMOVED lines=32> */
.L_x_484:
[----:B------:R-:W-:Y:S05]  /*3870*/  BSYNC.RECONVERGENT B1 ;  /* 0x0000000000017941 */ /* 0x000fea0003800200 */
.L_x_483:
[----:B------:R-:W-:Y:S01]  /*3880*/  UISETP.GE.AND UP0, UPT, UR6, 0xe1, UPT ;  /* 0x000000e10600788c */ /* 0x000fe2000bf06270 */
[----:B------:R-:W-:Y:S02]  /*3890*/  IMAD.MOV.U32 R14, RZ, RZ, R9 ;  /* 0x000000ffff0e7224 */ /* 0x000fe400078e0009 */
[----:B------:R-:W-:Y:S02]  /*38a0*/  IMAD.MOV.U32 R15, RZ, RZ, R0 ;  /* 0x000000ffff0f7224 */ /* 0x000fe400078e0000 */
[----:B------:R-:W-:Y:S02]  /*38b0*/  IMAD.MOV.U32 R2, RZ, RZ, R6 ;  /* 0x000000ffff027224 */ /* 0x000fe400078e0006 */
[----:B------:R-:W-:Y:S02]  /*38c0*/  IMAD.MOV.U32 R3, RZ, RZ, R7 ;  /* 0x000000ffff037224 */ /* 0x000fe400078e0007 */
[----:B------:R-:W-:Y:S05]  /*38d0*/  BRA.U !UP0, `(.L_x_448) ;  /* 0x0000003108e07547 */ /* 0x000fea000b800000 */
[----:B------:R-:W0:Y:S01]  /*38e0*/  S2UR UR5, SR_CgaCtaId ;  /* 0x00000000000579c3 */ /* 0x000e220000008800 */
[----:B------:R-:W-:Y:S02]  /*38f0*/  UMOV UR4, 0x400 ;  /* 0x0000040000047882 */ /* 0x000fe40000000000 */
[----:B0-----:R-:W-:-:S09]  /*3900*/  ULEA UR4, UR5, UR4, 0x18 ;  /* 0x0000000405047291 */ /* 0x001fd2000f8ec0ff */
[----:B------:R-:W0:Y:S04]  /*3910*/  LDS.64 R4, [UR4+0x78] ;  /* 0x00007804ff047984 */ /* 0x000e280008000a00 */
[----:B------:R-:W1:Y:S01]  /*3920*/  LDS.64 R10, [UR4+0x80] ;  /* 0x00008004ff0a7984 */ /* 0x000e620008000a00 */
        /* <DEDUP_REMOVED lines=21> */
.L_x_416:
[----:B------:R-:W1:Y:S01]  /*3a80*/  S2R R0, SR_TID.X ;  /* 0x0000000000007919 */ /* 0x000e620000002100 */
[----:B------:R-:W1:Y:S02]  /*3a90*/  LDC.64 R2, c[0x0][0x380] ;  /* 0x0000e000ff027b82 */ /* 0x000e640000000a00 */
[----:B-1----:R-:W-:-:S05]  /*3aa0*/  IMAD.WIDE.U32 R18, R0, 0x10, R2 ;  /* 0x0000001000127825 */ /* 0x002fca00078e0002 */
[----:B0-----:R-:W2:Y:S04]  /*3ab0*/  LDG.E.64.CONSTANT R20, desc[UR10][R18.64] ;  /* 0x0000000a12147981 */ /* 0x001ea8000c1e9b00 */
[----:B------:R-:W2:Y:S04]  /*3ac0*/  LDG.E.64.CONSTANT R14, desc[UR10][R18.64+0x1000] ;  /* 0x0010000a120e7981 */ /* 0x000ea8000c1e9b00 */
[----:B------:R-:W3:Y:S04]  /*3ad0*/  LDG.E.64.CONSTANT R12, desc[UR10][R18.64+0x8] ;  /* 0x0000080a120c7981 */ /* 0x000ee8000c1e9b00 */
[----:B------:R-:W3:Y:S04]  /*3ae0*/  LDG.E.64.CONSTANT R10, desc[UR10][R18.64+0x1008] ;  /* 0x0010080a120a7981 */ /* 0x000ee8000c1e9b00 */
[----:B------:R-:W4:Y:S04]  /*3af0*/  LDG.E.64.CONSTANT R8, desc[UR10][R18.64+0x2000] ;  /* 0x0020000a12087981 */ /* 0x000f28000c1e9b00 */
[----:B------:R-:W5:Y:S04]  /*3b00*/  LDG.E.64.CONSTANT R6, desc[UR10][R18.64+0x2008] ;  /* 0x0020080a12067981 */ /* 0x000f68000c1e9b00 */
[----:B------:R-:W5:Y:S04]  /*3b10*/  LDG.E.64.CONSTANT R4, desc[UR10][R18.64+0x3000] ;  /* 0x0030000a12047981 */ /* 0x000f68000c1e9b00 */
[----:B------:R-:W5:Y:S04]  /*3b20*/  LDG.E.64.CONSTANT R2, desc[UR10][R18.64+0x3008] ;  /* 0x0030080a12027981 */ /* 0x000f68000c1e9b00 */
[----:B------:R-:W5:Y:S04]  /*3b30*/  LDG.E.64.CONSTANT R16, desc[UR10][R18.64+0x4000] ;  /* 0x0040000a12107981 */ /* 0x000f68000c1e9b00 */
[----:B------:R-:W5:Y:S01]  /*3b40*/  LDG.E.64.CONSTANT R22, desc[UR10][R18.64+0x4008] ;  /* 0x0040080a12167981 */ /* 0x000f62000c1e9b00 */
[----:B------:R-:W-:Y:S01]  /*3b50*/  UISETP.GE.U32.AND UP0, UPT, UR8, 0xa00, UPT ;  /* 0x00000a000800788c */ /* 0x000fe2000bf06070 */
[----:B--2---:R-:W-:-:S14]  /*3b60*/  DSETP.GEU.AND P2, PT, |R20|, |R14|, PT ;  /* 0x4000000e1400722a */ /* 0x004fdc0003f4e200 */
[----:B---3--:R-:W-:-:S04]  /*3b70*/  @P2 ISETP.GE.U32.AND P0, PT, R12, R10, PT ;  /* 0x0000000a0c00220c */ /* 0x008fc80003f06070 */
[----:B------:R-:W-:-:S13]  /*3b80*/  @P2 ISETP.GE.AND.EX P0, PT, R13, R11, PT, P0 ;  /* 0x0000000b0d00220c */ /* 0x000fda0003f06300 */
[----:B------:R-:W-:-:S06]  /*3b90*/  @P2 DSETP.LT.OR P0, PT, |R14|, |R20|, !P0 ;  /* 0x400000140e00222a */ /* 0x000fcc0004701600 */
[----:B------:R-:W-:Y:S02]  /*3ba0*/  @P2 FSEL R20, R20, R14, P0 ;  /* 0x0000000e14142208 */ /* 0x000fe40000000000 */
[----:B------:R-:W-:Y:S02]  /*3bb0*/  @P2 FSEL R21, R21, R15, P0 ;  /* 0x0000000f15152208 */ /* 0x000fe40000000000 */
[----:B------:R-:W-:Y:S01]  /*3bc0*/  @P2 SEL R10, R12, R10, P0 ;  /* 0x0000000a0c0a2207 */ /* 0x000fe20000000000 */
[----:B------:R-:W-:Y:S01]  /*3bd0*/  @P2 IMAD.MOV.U32 R14, RZ, RZ, R20 ;  /* 0x000000ffff0e2224 */ /* 0x000fe200078e0014 */
[----:B------:R-:W-:Y:S01]  /*3be0*/  @P2 SEL R11, R13, R11, P0 ;  /* 0x0000000b0d0b2207 */ /* 0x000fe20000000000 */
[----:B------:R-:W-:-:S06]  /*3bf0*/  @P2 IMAD.MOV.U32 R15, RZ, RZ, R21 ;  /* 0x000000ffff0f2224 */ /* 0x000fcc00078e0015 */
[----:B----4-:R-:W-:-:S14]  /*3c00*/  DSETP.GEU.AND P1, PT, |R14|, |R8|, PT ;  /* 0x400000080e00722a */ /* 0x010fdc0003f2e200 */
[----:B-----5:R-:W-:-:S04]  /*3c10*/  @P1 ISETP.GE.U32.AND P0, PT, R10, R6, PT ;  /* 0x000000060a00120c */ /* 0x020fc80003f06070 */
        /* <DEDUP_REMOVED lines=8> */
[----:B------:R-:W-:-:S14]  /*3ca0*/  DSETP.GEU.AND P2, PT, |R8|, |R4|, PT ;  /* 0x400000040800722a */ /* 0x000fdc0003f4e200 */
[----:B------:R-:W-:-:S04]  /*3cb0*/  @P2 ISETP.GE.U32.AND P0, PT, R6, R2, PT ;  /* 0x000000020600220c */ /* 0x000fc80003f06070 */
        /* <DEDUP_REMOVED lines=15> */
[----:B------:R-:W-:Y:S01]  /*3db0*/  IMAD.MOV.U32 R2, RZ, RZ, RZ ;  /* 0x000000ffff027224 */ /* 0x000fe200078e00ff */
[----:B------:R-:W-:Y:S01]  /*3dc0*/  @P1 SEL R23, R3, R23, P0 ;  /* 0x0000001703171207 */ /* 0x000fe20000000000 */
[----:B------:R-:W-:Y:S02]  /*3dd0*/  IMAD.MOV.U32 R3, RZ, RZ, 0x500 ;  /* 0x00000500ff037424 */ /* 0x000fe400078e00ff */
[----:B------:R-:W-:Y:S02]  /*3de0*/  @P1 IMAD.MOV.U32 R16, RZ, RZ, R4 ;  /* 0x000000ffff101224 */ /* 0x000fe400078e0004 */
[----:B------:R-:W-:Y:S01]  /*3df0*/  @P1 IMAD.MOV.U32 R17, RZ, RZ, R5 ;  /* 0x000000ffff111224 */ /* 0x000fe200078e0005 */
[----:B------:R-:W-:Y:S06]  /*3e00*/  BRA.U !UP0, `(.L_x_485) ;  /* 0x0000000d08987547 */ /* 0x000fec000b800000 */
[----:B------:R-:W-:Y:S01]  /*3e10*/  UIADD3 UR9, UP0, UPT, UR8, -0xa00, URZ ;  /* 0xfffff60008097890 */ /* 0x000fe2000ff1e0ff */
[----:B------:R-:W-:Y:S02]  /*3e20*/  IMAD.MOV.U32 R3, RZ, RZ, 0x500 ;  /* 0x00000500ff037424 */ /* 0x000fe400078e00ff */
[----:B------:R-:W-:Y:S01]  /*3e30*/  IMAD.MOV.U32 R2, RZ, RZ, RZ ;  /* 0x000000ffff027224 */ /* 0x000fe200078e00ff */
[----:B------:R-:W-:Y:S02]  /*3e40*/  ULEA.HI.X.SX32 UR8, UR8, 0xffffffff, 0x1, UP0 ;  /* 0xffffffff08087891 */ /* 0x000fe400080f0eff */
[----:B------:R-:W-:Y:S02]  /*3e50*/  UIMAD.WIDE.U32 UR12, UR9, -0x33333333, URZ ;  /* 0xcccccccd090c78a5 */ /* 0x000fe4000f8e00ff */
[----:B------:R-:W-:Y:S02]  /*3e60*/  UIMAD.WIDE.U32 UR4, UR8, -0x33333333, URZ ;  /* 0xcccccccd080478a5 */ /* 0x000fe4000f8e00ff */
[----:B------:R-:W-:-:S02]  /*3e70*/  UISETP.GE.U32.AND UP1, UPT, UR9, 0x500, UPT ;  /* 0x000005000900788c */ /* 0x000fc4000bf26070 */
[----:B------:R-:W-:Y:S02]  /*3e80*/  UIMAD.WIDE.U32 UR4, UP0, UR9, -0x33333334, UR4 ;  /* 0xcccccccc090478a5 */ /* 0x000fe4000f800004 */
[----:B------:R-:W-:Y:S02]  /*3e90*/  UISETP.GE.U32.AND.EX UP1, UPT, UR8, URZ, UPT, UP1 ;  /* 0x000000ff0800728c */ /* 0x000fe4000bf26110 */
[----:B------:R-:W-:Y:S02]  /*3ea0*/  UIADD3.X UR7, UPT, UPT, URZ, URZ, URZ, UP0, !UPT ;  /* 0x000000ffff077290 */ /* 0x000fe400087fe4ff */
[----:B------:R-:W-:Y:S01]  /*3eb0*/  UIADD3 URZ, UP0, UPT, UR13, UR4, URZ ;  /* 0x000000040dff7290 */ /* 0x000fe2000ff1e0ff */
[----:B------:R-:W-:-:S03]  /*3ec0*/  UMOV UR6, UR5 ;  /* 0x0000000500067c82 */ /* 0x000fc60008000000 */
[----:B------:R-:W-:-:S04]  /*3ed0*/  UIMAD.WIDE.U32.X UR4, UR8, -0x33333334, UR6, UP0 ;  /* 0xcccccccc080478a5 */ /* 0x000fc800080e0406 */
[----:B------:R-:W-:-:S04]  /*3ee0*/  USHF.R.U64 UR6, UR4, 0xa, UR5 ;  /* 0x0000000a04067899 */ /* 0x000fc80008001205 */
[----:B------:R-:W-:-:S04]  /*3ef0*/  ULOP3.LUT UR7, UR6, 0x1, URZ, 0xc0, !UPT ;  /* 0x0000000106077892 */ /* 0x000fc8000f8ec0ff */
[----:B------:R-:W-:-:S04]  /*3f00*/  UISETP.NE.U32.AND UP0, UPT, UR7, 0x1, UPT ;  /* 0x000000010700788c */ /* 0x000fc8000bf05070 */
[----:B------:R-:W-:Y:S01]  /*3f10*/  UISETP.NE.U32.AND.EX UP0, UPT, URZ, URZ, UPT, UP0 ;  /* 0x000000ffff00728c */ /* 0x000fe2000bf05100 */
[----:B------:R-:W-:Y:S10]  /*3f20*/  BRA.U !UP1, `(.L_x_486) ;  /* 0x00000009093c7547 */ /* 0x000ff4000b800000 */
[----:B------:R-:W0:Y:S01]  /*3f30*/  LDCU.64 UR8, c[0x0][0x380] ;  /* 0x00007000ff0877ac */ /* 0x000e220008000a00 */
[----:B------:R-:W-:Y:S02]  /*3f40*/  IMAD.MOV.U32 R3, RZ, RZ, 0x500 ;  /* 0x00000500ff037424 */ /* 0x000fe400078e00ff */
[----:B------:R-:W-:Y:S01]  /*3f50*/  IMAD.MOV.U32 R2, RZ, RZ, RZ ;  /* 0x000000ffff027224 */ /* 0x000fe200078e00ff */
[----:B------:R-:W-:-:S04]  /*3f60*/  UIADD3 UR4, UP1, UPT, UR6, 0x1, URZ ;  /* 0x0000000106047890 */ /* 0x000fc8000ff3e0ff */
[----:B------:R-:W-:Y:S02]  /*3f70*/  ULEA.HI.X UR5, UR5, URZ, URZ, 0x16, UP1 ;  /* 0x000000ff05057291 */ /* 0x000fe400088fb4ff */
[----:B------:R-:W-:Y:S02]  /*3f80*/  ULOP3.LUT UR4, UR4, 0xfffffffe, URZ, 0xc0, !UPT ;  /* 0xfffffffe04047892 */ /* 0x000fe4000f8ec0ff */
[----:B------:R-:W-:Y:S01]  /*3f90*/  ULOP3.LUT UR5, UR5, 0x7fffff, URZ, 0xc0, !UPT ;  /* 0x007fffff05057892 */ /* 0x000fe2000f8ec0ff */
[----:B0-----:R-:W-:-:S04]  /*3fa0*/  LEA R6, P0, R0, UR8, 0x4 ;  /* 0x0000000800067c11 */ /* 0x001fc8000f8020ff */
[----:B------:R-:W-:Y:S02]  /*3fb0*/  IADD3 R6, P1, PT, R6, 0xe008, RZ ;  /* 0x0000e00806067810 */ /* 0x000fe40007f3e0ff */
[----:B------:R-:W-:-:S05]  /*3fc0*/  LEA.HI.X R5, R0, UR9, RZ, 0x4, P0 ;  /* 0x0000000900057c11 */ /* 0x000fca00080f24ff */
[----:B------:R-:W-:-:S07]  /*3fd0*/  IMAD.X R5, RZ, RZ, R5, P1 ;  /* 0x000000ffff057224 */ /* 0x000fce00008e0605 */
.L_x_487:
[----:B------:R-:W-:-:S05]  /*3fe0*/  IMAD.MOV.U32 R4, RZ, RZ, R6 ;  /* 0x000000ffff047224 */ /* 0x000fca00078e0006 */
[----:B------:R-:W2:Y:S04]  /*3ff0*/  LDG.E.64.CONSTANT R12, desc[UR10][R4.64+-0x9008] ;  /* 0xff6ff80a040c7981 */ /* 0x000ea8000c1e9b00 */
[----:B------:R-:W3:Y:S04]  /*4000*/  LDG.E.64.CONSTANT R8, desc[UR10][R4.64+-0x9000] ;  /* 0xff70000a04087981 */ /* 0x000ee8000c1e9b00 */
[----:B------:R-:W4:Y:S04]  /*4010*/  LDG.E.64.CONSTANT R10, desc[UR10][R4.64+-0x8008] ;  /* 0xff7ff80a040a7981 */ /* 0x000f28000c1e9b00 */
[----:B------:R-:W5:Y:S04]  /*4020*/  LDG.E.64.CONSTANT R6, desc[UR10][R4.64+-0x8000] ;  /* 0xff80000a04067981 */ /* 0x000f68000c1e9b00 */
[----:B------:R-:W5:Y:S04]  /*4030*/  LDG.E.64.CONSTANT R26, desc[UR10][R4.64+-0x7008] ;  /* 0xff8ff80a041a7981 */ /* 0x000f68000c1e9b00 */
[----:B------:R-:W5:Y:S04]  /*4040*/  LDG.E.64.CONSTANT R24, desc[UR10][R4.64+-0x7000] ;  /* 0xff90000a04187981 */ /* 0x000f68000c1e9b00 */
[----:B------:R-:W5:Y:S04]  /*4050*/  LDG.E.64.CONSTANT R20, desc[UR10][R4.64+-0x6008] ;  /* 0xff9ff80a04147981 */ /* 0x000f68000c1e9b00 */
[----:B------:R-:W5:Y:S01]  /*4060*/  LDG.E.64.CONSTANT R18, desc[UR10][R4.64+-0x6000] ;  /* 0xffa0000a04127981 */ /* 0x000f62000c1e9b00 */
[----:B--2---:R-:W-:-:S14]  /*4070*/  DSETP.GEU.AND P2, PT, |R16|, |R12|, PT ;  /* 0x4000000c1000722a */ /* 0x004fdc0003f4e200 */
[----:B---3--:R-:W-:-:S04]  /*4080*/  @P2 ISETP.GE.U32.AND P0, PT, R22, R8, PT ;  /* 0x000000081600220c */ /* 0x008fc80003f06070 */
[----:B------:R-:W-:-:S13]  /*4090*/  @P2 ISETP.GE.AND.EX P0, PT, R23, R9, PT, P0 ;  /* 0x000000091700220c */ /* 0x000fda0003f06300 */
[----:B------:R-:W-:-:S06]  /*40a0*/  @P2 DSETP.LT.OR P0, PT, |R12|, |R16|, !P0 ;  /* 0x400000100c00222a */ /* 0x000fcc0004701600 */
[----:B------:R-:W-:Y:S02]  /*40b0*/  @P2 FSEL R17, R17, R13, P0 ;  /* 0x0000000d11112208 */ /* 0x000fe40000000000 */
[----:B------:R-:W-:-:S03]  /*40c0*/  @P2 FSEL R14, R16, R12, P0 ;  /* 0x0000000c100e2208 */ /* 0x000fc60000000000 */
[----:B------:R-:W-:Y:S02]  /*40d0*/  @P2 IMAD.MOV.U32 R13, RZ, RZ, R17 ;  /* 0x000000ffff0d2224 */ /* 0x000fe400078e0011 */
[----:B------:R-:W2:Y:S01]  /*40e0*/  LDG.E.64.CONSTANT R16, desc[UR10][R4.64+-0x5008] ;  /* 0xffaff80a04107981 */ /* 0x000ea2000c1e9b00 */
[----:B------:R-:W-:-:S03]  /*40f0*/  @P2 IMAD.MOV.U32 R12, RZ, RZ, R14 ;  /* 0x000000ffff0c2224 */ /* 0x000fc600078e000e */
[----:B------:R-:W3:Y:S03]  /*4100*/  LDG.E.64.CONSTANT R14, desc[UR10][R4.64+-0x5000] ;  /* 0xffb0000a040e7981 */ /* 0x000ee6000c1e9b00 */
[----:B----4-:R-:W-:Y:S01]  /*4110*/  DSETP.GEU.AND P1, PT, |R12|, |R10|, PT ;  /* 0x4000000a0c00722a */ /* 0x010fe20003f2e200 */
[----:B------:R-:W-:Y:S02]  /*4120*/  @P2 SEL R8, R22, R8, P0 ;  /* 0x0000000816082207 */ /* 0x000fe40000000000 */
[----:B------:R-:W-:Y:S02]  /*4130*/  @P2 SEL R9, R23, R9, P0 ;  /* 0x0000000917092207 */ /* 0x000fe40000000000 */
[----:B------:R-:W4:Y:S09]  /*4140*/  LDG.E.64.CONSTANT R22, desc[UR10][R4.64+-0x4008] ;  /* 0xffbff80a04167981 */ /* 0x000f32000c1e9b00 */
[----:B-----5:R-:W-:-:S04]  /*4150*/  @P1 ISETP.GE.U32.AND P0, PT, R8, R6, PT ;  /* 0x000000060800120c */ /* 0x020fc80003f06070 */
[----:B------:R-:W-:-:S13]  /*4160*/  @P1 ISETP.GE.AND.EX P0, PT, R9, R7, PT, P0 ;  /* 0x000000070900120c */ /* 0x000fda0003f06300 */
[----:B------:R-:W-:-:S06]  /*4170*/  @P1 DSETP.LT.OR P0, PT, |R10|, |R12|, !P0 ;  /* 0x4000000c0a00122a */ /* 0x000fcc0004701600 */
[----:B------:R-:W-:Y:S02]  /*4180*/  @P1 FSEL R12, R12, R10, P0 ;  /* 0x0000000a0c0c1208 */ /* 0x000fe40000000000 */
[----:B------:R-:W-:-:S03]  /*4190*/  @P1 FSEL R13, R13, R11, P0 ;  /* 0x0000000b0d0d1208 */ /* 0x000fc60000000000 */
[----:B------:R-:W-:Y:S02]  /*41a0*/  @P1 IMAD.MOV.U32 R10, RZ, RZ, R12 ;  /* 0x000000ffff0a1224 */ /* 0x000fe400078e000c */
[----:B------:R-:W-:Y:S02]  /*41b0*/  @P1 IMAD.MOV.U32 R11, RZ, RZ, R13 ;  /* 0x000000ffff0b1224 */ /* 0x000fe400078e000d */
[----:B------:R-:W5:Y:S04]  /*41c0*/  LDG.E.64.CONSTANT R12, desc[UR10][R4.64+-0x4000] ;  /* 0xffc0000a040c7981 */ /* 0x000f68000c1e9b00 */
[----:B------:R-:W-:Y:S01]  /*41d0*/  DSETP.GEU.AND P2, PT, |R10|, |R26|, PT ;  /* 0x4000001a0a00722a */ /* 0x000fe20003f4e200 */
[----:B------:R-:W-:Y:S02]  /*41e0*/  @P1 SEL R6, R8, R6, P0 ;  /* 0x0000000608061207 */ /* 0x000fe40000000000 */
[----:B------:R-:W-:-:S11]  /*41f0*/  @P1 SEL R7, R9, R7, P0 ;  /* 0x0000000709071207 */ /* 0x000fd60000000000 */
[----:B------:R-:W-:-:S04]  /*4200*/  @P2 ISETP.GE.U32.AND P0, PT, R6, R24, PT ;  /* 0x000000180600220c */ /* 0x000fc80003f06070 */
[----:B------:R-:W-:-:S13]  /*4210*/  @P2 ISETP.GE.AND.EX P0, PT, R7, R25, PT, P0 ;  /* 0x000000190700220c */ /* 0x000fda0003f06300 */
[----:B------:R-:W-:-:S06]  /*4220*/  @P2 DSETP.LT.OR P0, PT, |R26|, |R10|, !P0 ;  /* 0x4000000a1a00222a */ /* 0x000fcc0004701600 */
[----:B------:R-:W-:Y:S02]  /*4230*/  @P2 FSEL R8, R10, R26, P0 ;  /* 0x0000001a0a082208 */ /* 0x000fe40000000000 */
[----:B------:R-:W-:-:S03]  /*4240*/  @P2 FSEL R11, R11, R27, P0 ;  /* 0x0000001b0b0b2208 */ /* 0x000fc60000000000 */
[----:B------:R-:W-:Y:S02]  /*4250*/  @P2 IMAD.MOV.U32 R26, RZ, RZ, R8 ;  /* 0x000000ffff1a2224 */ /* 0x000fe400078e0008 */
[----:B------:R-:W-:Y:S01]  /*4260*/  @P2 IMAD.MOV.U32 R27, RZ, RZ, R11 ;  /* 0x000000ffff1b2224 */ /* 0x000fe200078e000b */
[----:B------:R-:W5:Y:S04]  /*4270*/  LDG.E.64.CONSTANT R8, desc[UR10][R4.64+-0x3000] ;  /* 0xffd0000a04087981 */ /* 0x000f68000c1e9b00 */
[----:B------:R-:W5:Y:S01]  /*4280*/  LDG.E.64.CONSTANT R10, desc[UR10][R4.64+-0x3008] ;  /* 0xffcff80a040a7981 */ /* 0x000f62000c1e9b00 */
        /* <DEDUP_REMOVED lines=10> */
[----:B------:R-:W5:Y:S01]  /*4330*/  LDG.E.64.CONSTANT R6, desc[UR10][R4.64+-0x2008] ;  /* 0xffdff80a04067981 */ /* 0x000f62000c1e9b00 */
[----:B------:R-:W-:Y:S02]  /*4340*/  @P1 SEL R18, R24, R18, P0 ;  /* 0x0000001218121207 */ /* 0x000fe40000000000 */
[----:B------:R-:W-:Y:S02]  /*4350*/  @P1 SEL R19, R25, R19, P0 ;  /* 0x0000001319131207 */ /* 0x000fe40000000000 */
        /* <DEDUP_REMOVED lines=8> */
[----:B------:R-:W-:Y:S02]  /*43e0*/  @P2 IMAD.MOV.U32 R17, RZ, RZ, R21 ;  /* 0x000000ffff112224 */ /* 0x000fe400078e0015 */
[----:B------:R-:W2:Y:S04]  /*43f0*/  LDG.E.64.CONSTANT R20, desc[UR10][R4.64+-0x1008] ;  /* 0xffeff80a04147981 */ /* 0x000ea8000c1e9b00 */
[----:B----4-:R-:W-:Y:S01]  /*4400*/  DSETP.GEU.AND P1, PT, |R16|, |R22|, PT ;  /* 0x400000161000722a */ /* 0x010fe20003f2e200 */
[----:B------:R-:W-:Y:S02]  /*4410*/  @P2 SEL R14, R18, R14, P0 ;  /* 0x0000000e120e2207 */ /* 0x000fe40000000000 */
[----:B------:R-:W-:-:S02]  /*4420*/  @P2 SEL R15, R19, R15, P0 ;  /* 0x0000000f130f2207 */ /* 0x000fc40000000000 */
[----:B------:R-:W3:Y:S09]  /*4430*/  LDG.E.64.CONSTANT R18, desc[UR10][R4.64+-0x1000] ;  /* 0xfff0000a04127981 */ /* 0x000ef2000c1e9b00 */
[----:B-----5:R-:W-:-:S04]  /*4440*/  @P1 ISETP.GE.U32.AND P0, PT, R14, R12, PT ;  /* 0x0000000c0e00120c */ /* 0x020fc80003f06070 */
[----:B------:R-:W-:Y:S01]  /*4450*/  @P1 ISETP.GE.AND.EX P0, PT, R15, R13, PT, P0 ;  /* 0x0000000d0f00120c */ /* 0x000fe20003f06300 */
[----:B------:R-:W-:Y:S02]  /*4460*/  IMAD.MOV.U32 R26, RZ, RZ, R22 ;  /* 0x000000ffff1a7224 */ /* 0x000fe400078e0016 */
[----:B------:R-:W-:-:S10]  /*4470*/  IMAD.MOV.U32 R27, RZ, RZ, R23 ;  /* 0x000000ffff1b7224 */ /* 0x000fd400078e0017 */
[----:B------:R-:W-:Y:S01]  /*4480*/  @P1 DSETP.LT.OR P0, PT, |R22|, |R16|, !P0 ;  /* 0x400000101600122a */ /* 0x000fe20004701600 */
[----:B------:R-:W4:Y:S05]  /*4490*/  LDG.E.64.CONSTANT R22, desc[UR10][R4.64] ;  /* 0x0000000a04167981 */ /* 0x000f2a000c1e9b00 */
        /* <DEDUP_REMOVED lines=14> */
[----:B------:R-:W-:-:S06]  /*4580*/  @P2 IMAD.MOV.U32 R11, RZ, RZ, R27 ;  /* 0x000000ffff0b2224 */ /* 0x000fcc00078e001b */
        /* <DEDUP_REMOVED lines=10> */
[----:B------:R-:W-:Y:S02]  /*4630*/  @P1 SEL R24, R8, R24, P0 ;  /* 0x0000001808181207 */ /* 0x000fe40000000000 */
[----:B------:R-:W-:Y:S01]  /*4640*/  @P1 SEL R25, R9, R25, P0 ;  /* 0x0000001909191207 */ /* 0x000fe20000000000 */
[----:B------:R-:W-:-:S04]  /*4650*/  UIADD3 UR4, UP1, UPT, UR4, -0x2, URZ ;  /* 0xfffffffe04047890 */ /* 0x000fc8000ff3e0ff */
[----:B------:R-:W-:Y:S02]  /*4660*/  UIADD3.X UR5, UPT, UPT, UR5, -0x1, URZ, UP1, !UPT ;  /* 0xffffffff05057890 */ /* 0x000fe40008ffe4ff */
[----:B------:R-:W-:-:S04]  /*4670*/  UISETP.NE.U32.AND UP1, UPT, UR4, URZ, UPT ;  /* 0x000000ff0400728c */ /* 0x000fc8000bf25070 */
[----:B------:R-:W-:Y:S01]  /*4680*/  UISETP.NE.AND.EX UP1, UPT, UR5, URZ, UPT, UP1 ;  /* 0x000000ff0500728c */ /* 0x000fe2000bf25310 */
[----:B--2---:R-:W-:-:S14]  /*4690*/  DSETP.GEU.AND P2, PT, |R6|, |R20|, PT ;  /* 0x400000140600722a */ /* 0x004fdc0003f4e200 */
[----:B---3--:R-:W-:-:S04]  /*46a0*/  @P2 ISETP.GE.U32.AND P0, PT, R24, R18, PT ;  /* 0x000000121800220c */ /* 0x008fc80003f06070 */
[----:B------:R-:W-:-:S13]  /*46b0*/  @P2 ISETP.GE.AND.EX P0, PT, R25, R19, PT, P0 ;  /* 0x000000131900220c */ /* 0x000fda0003f06300 */
[----:B------:R-:W-:-:S06]  /*46c0*/  @P2 DSETP.LT.OR P0, PT, |R20|, |R6|, !P0 ;  /* 0x400000061400222a */ /* 0x000fcc0004701600 */
[----:B------:R-:W-:Y:S02]  /*46d0*/  @P2 FSEL R6, R6, R20, P0 ;  /* 0x0000001406062208 */ /* 0x000fe40000000000 */
[----:B------:R-:W-:-:S03]  /*46e0*/  @P2 FSEL R7, R7, R21, P0 ;  /* 0x0000001507072208 */ /* 0x000fc60000000000 */
[----:B------:R-:W-:Y:S02]  /*46f0*/  @P2 IMAD.MOV.U32 R20, RZ, RZ, R6 ;  /* 0x000000ffff142224 */ /* 0x000fe400078e0006 */
[----:B------:R-:W-:-:S06]  /*4700*/  @P2 IMAD.MOV.U32 R21, RZ, RZ, R7 ;  /* 0x000000ffff152224 */ /* 0x000fcc00078e0007 */
[----:B-----5:R-:W-:Y:S01]  /*4710*/  DSETP.GEU.AND P1, PT, |R20|, |R16|, PT ;  /* 0x400000101400722a */ /* 0x020fe20003f2e200 */
[----:B------:R-:W-:Y:S02]  /*4720*/  @P2 SEL R18, R24, R18, P0 ;  /* 0x0000001218122207 */ /* 0x000fe40000000000 */
[----:B------:R-:W-:-:S11]  /*4730*/  @P2 SEL R19, R25, R19, P0 ;  /* 0x0000001319132207 */ /* 0x000fd60000000000 */
[----:B----4-:R-:W-:-:S04]  /*4740*/  @P1 ISETP.GE.U32.AND P0, PT, R18, R22, PT ;  /* 0x000000161200120c */ /* 0x010fc80003f06070 */
[----:B------:R-:W-:Y:S02]  /*4750*/  @P1 ISETP.GE.AND.EX P0, PT, R19, R23, PT, P0 ;  /* 0x000000171300120c */ /* 0x000fe40003f06300 */
[----:B------:R-:W-:-:S05]  /*4760*/  IADD3 R6, P2, PT, R4, 0xa000, RZ ;  /* 0x0000a00004067810 */ /* 0x000fca0007f5e0ff */
[----:B------:R-:W-:-:S06]  /*4770*/  IMAD.X R5, RZ, RZ, R5, P2 ;  /* 0x000000ffff057224 */ /* 0x000fcc00010e0605 */
[----:B------:R-:W-:Y:S01]  /*4780*/  @P1 DSETP.LT.OR P0, PT, |R16|, |R20|, !P0 ;  /* 0x400000141000122a */ /* 0x000fe20004701600 */
[----:B------:R-:W-:-:S05]  /*4790*/  IADD3 R3, P2, PT, R3, 0xa00, RZ ;  /* 0x00000a0003037810 */ /* 0x000fca0007f5e0ff */
[----:B------:R-:W-:Y:S02]  /*47a0*/  @P1 FSEL R4, R20, R16, P0 ;  /* 0x0000001014041208 */ /* 0x000fe40000000000 */
[----:B------:R-:W-:Y:S01]  /*47b0*/  @P1 FSEL R21, R21, R17, P0 ;  /* 0x0000001115151208 */ /* 0x000fe20000000000 */
[----:B------:R-:W-:Y:S01]  /*47c0*/  IMAD.X R2, RZ, RZ, R2, P2 ;  /* 0x000000ffff027224 */ /* 0x000fe200010e0602 */
[----:B------:R-:W-:Y:S01]  /*47d0*/  @P1 SEL R22, R18, R22, P0 ;  /* 0x0000001612161207 */ /* 0x000fe20000000000 */
[----:B------:R-:W-:Y:S01]  /*47e0*/  @P1 IMAD.MOV.U32 R16, RZ, RZ, R4 ;  /* 0x000000ffff101224 */ /* 0x000fe200078e0004 */
[----:B------:R-:W-:Y:S01]  /*47f0*/  @P1 SEL R23, R19, R23, P0 ;  /* 0x0000001713171207 */ /* 0x000fe20000000000 */
[----:B------:R-:W-:Y:S01]  /*4800*/  @P1 IMAD.MOV.U32 R17, RZ, RZ, R21 ;  /* 0x000000ffff111224 */ /* 0x000fe200078e0015 */
[----:B------:R-:W-:Y:S06]  /*4810*/  BRA.U UP1, `(.L_x_487) ;  /* 0xfffffff501f07547 */ /* 0x000fec000b83ffff */
.L_x_486:
[----:B------:R-:W-:Y:S05]  /*4820*/  BRA.U !UP0, `(.L_x_485) ;  /* 0x0000000508107547 */ /* 0x000fea000b800000 */
[----:B------:R-:W0:Y:S02]  /*4830*/  LDC.64 R4, c[0x0][0x380] ;  /* 0x0000e000ff047b82 */ /* 0x000e240000000a00 */
[----:B0-----:R-:W-:-:S03]  /*4840*/  IMAD.WIDE.U32 R4, R0, 0x10, R4 ;  /* 0x0000001000047825 */ /* 0x001fc600078e0004 */
[----:B------:R-:W-:-:S04]  /*4850*/  LEA R24, P0, R3, R4, 0x4 ;  /* 0x0000000403187211 */ /* 0x000fc800078020ff */
[----:B------:R-:W-:-:S05]  /*4860*/  LEA.HI.X R25, R3, R5, R2, 0x4, P0 ;  /* 0x0000000503197211 */ /* 0x000fca00000f2402 */
[----:B------:R-:W2:Y:S04]  /*4870*/  LDG.E.64.CONSTANT R20, desc[UR10][R24.64] ;  /* 0x0000000a18147981 */ /* 0x000ea8000c1e9b00 */
[----:B------:R-:W3:Y:S04]  /*4880*/  LDG.E.64.CONSTANT R18, desc[UR10][R24.64+0x8] ;  /* 0x0000080a18127981 */ /* 0x000ee8000c1e9b00 */
[----:B------:R-:W4:Y:S04]  /*4890*/  LDG.E.64.CONSTANT R14, desc[UR10][R24.64+0x1000] ;  /* 0x0010000a180e7981 */ /* 0x000f28000c1e9b00 */
[----:B------:R-:W5:Y:S04]  /*48a0*/  LDG.E.64.CONSTANT R12, desc[UR10][R24.64+0x1008] ;  /* 0x0010080a180c7981 */ /* 0x000f68000c1e9b00 */
        /* <DEDUP_REMOVED lines=16> */
[----:B------:R-:W-:-:S11]  /*49b0*/  @P2 SEL R19, R23, R19, P0 ;  /* 0x0000001317132207 */ /* 0x000fd60000000000 */
[----:B-----5:R-:W-:-:S04]  /*49c0*/  @P1 ISETP.GE.U32.AND P0, PT, R18, R12, PT ;  /* 0x0000000c1200120c */ /* 0x020fc80003f06070 */
        /* <DEDUP_REMOVED lines=27> */
[----:B------:R-:W-:Y:S02]  /*4b80*/  @P1 SEL R5, R9, R5, P0 ;  /* 0x0000000509051207 */ /* 0x000fe40000000000 */
[----:B------:R-:W-:-:S05]  /*4b90*/  IADD3 R3, P1, PT, R3, 0x500, RZ ;  /* 0x0000050003037810 */ /* 0x000fca0007f3e0ff */
[----:B------:R-:W-:Y:S01]  /*4ba0*/  IMAD.X R2, RZ, RZ, R2, P1 ;  /* 0x000000ffff027224 */ /* 0x000fe200008e0602 */
[----:B--2---:R-:W-:-:S14]  /*4bb0*/  DSETP.GEU.AND P2, PT, |R6|, |R16|, PT ;  /* 0x400000100600722a */ /* 0x004fdc0003f4e200 */
[----:B------:R-:W-:-:S04]  /*4bc0*/  @P2 ISETP.GE.U32.AND P0, PT, R4, R26, PT ;  /* 0x0000001a0400220c */ /* 0x000fc80003f06070 */
[----:B------:R-:W-:-:S13]  /*4bd0*/  @P2 ISETP.GE.AND.EX P0, PT, R5, R27, PT, P0 ;  /* 0x0000001b0500220c */ /* 0x000fda0003f06300 */
[----:B------:R-:W-:-:S06]  /*4be0*/  @P2 DSETP.LT.OR P0, PT, |R16|, |R6|, !P0 ;  /* 0x400000061000222a */ /* 0x000fcc0004701600 */
[----:B------:R-:W-:Y:S02]  /*4bf0*/  @P2 FSEL R6, R6, R16, P0 ;  /* 0x0000001006062208 */ /* 0x000fe40000000000 */
[----:B------:R-:W-:Y:S02]  /*4c00*/  @P2 FSEL R7, R7, R17, P0 ;  /* 0x0000001107072208 */ /* 0x000fe40000000000 */
[----:B------:R-:W-:Y:S02]  /*4c10*/  @P2 SEL R26, R4, R26, P0 ;  /* 0x0000001a041a2207 */ /* 0x000fe40000000000 */
[----:B------:R-:W-:Y:S01]  /*4c20*/  @P2 SEL R27, R5, R27, P0 ;  /* 0x0000001b051b2207 */ /* 0x000fe20000000000 */
[----:B------:R-:W-:Y:S02]  /*4c30*/  @P2 IMAD.MOV.U32 R16, RZ, RZ, R6 ;  /* 0x000000ffff102224 */ /* 0x000fe400078e0006 */
[----:B------:R-:W-:Y:S02]  /*4c40*/  @P2 IMAD.MOV.U32 R17, RZ, RZ, R7 ;  /* 0x000000ffff112224 */ /* 0x000fe400078e0007 */
[----:B------:R-:W-:-:S02]  /*4c50*/  IMAD.MOV.U32 R22, RZ, RZ, R26 ;  /* 0x000000ffff167224 */ /* 0x000fc400078e001a */
[----:B------:R-:W-:-:S07]  /*4c60*/  IMAD.MOV.U32 R23, RZ, RZ, R27 ;  /* 0x000000ffff177224 */ /* 0x000fce00078e001b */
.L_x_485:
[----:B------:R-:W0:Y:S02]  /*4c70*/  LDCU UR4, c[0x0][0x390] ;  /* 0x00007200ff0477ac */ /* 0x000e240008000800 */
[----:B0-----:R-:W-:Y:S02]  /*4c80*/  USHF.R.S32.HI UR5, URZ, 0x1f, UR4 ;  /* 0x0000001fff057899 */ /* 0x001fe40008011404 */
[----:B------:R-:W-:-:S04]  /*4c90*/  ISETP.GE.U32.AND P0, PT, R3, UR4, PT ;  /* 0x0000000403007c0c */ /* 0x000fc8000bf06070 */
[----:B------:R-:W-:-:S13]  /*4ca0*/  ISETP.GE.AND.EX P0, PT, R2, UR5, PT, P0 ;  /* 0x0000000502007c0c */ /* 0x000fda000bf06300 */
        /* <DEDUP_REMOVED lines=9> */
[----:B------:R-:W-:-:S04]  /*4d40*/  LOP3.LUT R4, R12, 0x300, RZ, 0xc0, !PT ;  /* 0x000003000c047812 */ /* 0x000fc800078ec0ff */
[----:B------:R-:W-:-:S13]  /*4d50*/  ISETP.NE.AND P0, PT, R4, 0x300, PT ;  /* 0x000003000400780c */ /* 0x000fda0003f05270 */
[----:B------:R-:W-:Y:S05]  /*4d60*/  @!P0 BRA `(.L_x_491) ;  /* 0x0000000000b08947 */ /* 0x000fea0003800000 */
[----:B------:R-:W0:Y:S01]  /*4d70*/  LDCU.64 UR6, c[0x0][0x380] ;  /* 0x00007000ff0677ac */ /* 0x000e220008000a00 */
[----:B------:R-:W-:Y:S01]  /*4d80*/  IADD3 R5, P0, PT, R0, R3, RZ ;  /* 0x0000000300057210 */ /* 0x000fe20007f1e0ff */
[----:B------:R-:W-:Y:S01]  /*4d90*/  IMAD.MOV.U32 R20, RZ, RZ, R0 ;  /* 0x000000ffff147224 */ /* 0x000fe200078e0000 */
[----:B------:R-:W-:-:S03]  /*4da0*/  LEA.HI R4, R12, 0x1, RZ, 0x18 ;  /* 0x000000010c047811 */ /* 0x000fc600078fc0ff */
[----:B------:R-:W-:Y:S01]  /*4db0*/  IMAD.X R6, RZ, RZ, R2, P0 ;  /* 0x000000ffff067224 */ /* 0x000fe200000e0602 */
[----:B------:R-:W-:-:S05]  /*4dc0*/  LOP3.LUT R4, R4, 0x3, RZ, 0xc0, !PT ;  /* 0x0000000304047812 */ /* 0x000fca00078ec0ff */
[----:B------:R-:W-:Y:S01]  /*4dd0*/  IMAD.MOV R13, RZ, RZ, -R4 ;  /* 0x000000ffff0d7224 */ /* 0x000fe200078e0a04 */
[----:B0-----:R-:W-:-:S04]  /*4de0*/  LEA R14, P1, R5, UR6, 0x4 ;  /* 0x00000006050e7c11 */ /* 0x001fc8000f8220ff */
[----:B------:R-:W-:-:S09]  /*4df0*/  LEA.HI.X R5, R5, UR7, R6, 0x4, P1 ;  /* 0x0000000705057c11 */ /* 0x000fd200088f2406 */
.L_x_494:
[----:B------:R-:W-:-:S05]  /*4e00*/  IMAD.MOV.U32 R4, RZ, RZ, R14 ;  /* 0x000000ffff047224 */ /* 0x000fca00078e000e */
[----:B------:R-:W2:Y:S04]  /*4e10*/  LDG.E.64.CONSTANT R8, desc[UR10][R4.64] ;  /* 0x0000000a04087981 */ /* 0x000ea8000c1e9b00 */
[----:B------:R-:W3:Y:S01]  /*4e20*/  LDG.E.64.CONSTANT R6, desc[UR10][R4.64+0x8] ;  /* 0x0000080a04067981 */ /* 0x000ee2000c1e9b00 */
[----:B------:R-:W-:Y:S01]  /*4e30*/  VIADD R13, R13, 0x1 ;  /* 0x000000010d0d7836 */ /* 0x000fe20000000000 */
[----:B------:R-:W-:Y:S01]  /*4e40*/  BSSY.RECONVERGENT B3, `(.L_x_492) ;  /* 0x000001b000037945 */ /* 0x000fe20003800200 */
[----:B------:R-:W-:Y:S01]  /*4e50*/  IMAD.MOV.U32 R15, RZ, RZ, R22 ;  /* 0x000000ffff0f7224 */ /* 0x000fe200078e0016 */
        /* <DEDUP_REMOVED lines=25> */
.L_x_493:
[----:B------:R-:W-:Y:S05]  /*4ff0*/  BSYNC.RECONVERGENT B3 ;  /* 0x0000000000037941 */ /* 0x000fea0003800200 */
.L_x_492:
[----:B------:R-:W-:Y:S02]  /*5000*/  IMAD.X R5, RZ, RZ, R5, P3 ;  /* 0x000000ffff057224 */ /* 0x000fe400018e0605 */
[----:B------:R-:W-:Y:S01]  /*5010*/  VIADD R20, R20, 0x100 ;  /* 0x0000010014147836 */ /* 0x000fe20000000000 */
[----:B------:R-:W-:Y:S06]  /*5020*/  @P2 BRA `(.L_x_494) ;  /* 0xfffffffc00742947 */ /* 0x000fec000383ffff */
.L_x_491:
[----:B------:R-:W-:Y:S05]  /*5030*/  BSYNC.RECONVERGENT B2 ;  /* 0x0000000000027941 */ /* 0x000fea0003800200 */
.L_x_490:
[----:B------:R-:W-:-:S13]  /*5040*/  ISETP.GE.U32.AND P0, PT, R12, 0x300, PT ;  /* 0x000003000c00780c */ /* 0x000fda0003f06070 */
[----:B------:R-:W-:Y:S05]  /*5050*/  @!P0 BRA `(.L_x_489) ;  /* 0x0000000400b08947 */ /* 0x000fea0003800000 */
[----:B------:R-:W0:Y:S01]  /*5060*/  LDCU.64 UR6, c[0x0][0x380] ;  /* 0x00007000ff0677ac */ /* 0x000e220008000a00 */
[----:B------:R-:W-:-:S05]  /*5070*/  IADD3 R3, P0, PT, R20, R3, RZ ;  /* 0x0000000314037210 */ /* 0x000fca0007f1e0ff */
[----:B------:R-:W-:Y:S01]  /*5080*/  IMAD.X R2, RZ, RZ, R2, P0 ;  /* 0x000000ffff027224 */ /* 0x000fe200000e0602 */
[----:B0-----:R-:W-:-:S04]  /*5090*/  LEA R8, P1, R3, UR6, 0x4 ;  /* 0x0000000603087c11 */ /* 0x001fc8000f8220ff */
[----:B------:R-:W-:Y:S02]  /*50a0*/  IADD3 R8, P0, PT, R8, 0x3008, RZ ;  /* 0x0000300808087810 */ /* 0x000fe40007f1e0ff */
[----:B------:R-:W-:-:S05]  /*50b0*/  LEA.HI.X R9, R3, UR7, R2, 0x4, P1 ;  /* 0x0000000703097c11 */ /* 0x000fca00088f2402 */
[----:B------:R-:W-:-:S07]  /*50c0*/  IMAD.X R9, RZ, RZ, R9, P0 ;  /* 0x000000ffff097224 */ /* 0x000fce00000e0609 */
.L_x_503:
[----:B------:R-:W2:Y:S04]  /*50d0*/  LDG.E.64.CONSTANT R10, desc[UR10][R8.64+-0x3008] ;  /* 0xffcff80a080a7981 */ /* 0x000ea8000c1e9b00 */
[----:B------:R-:W3:Y:S04]  /*50e0*/  LDG.E.64.CONSTANT R12, desc[UR10][R8.64+-0x3000] ;  /* 0xffd0000a080c7981 */ /* 0x000ee8000c1e9b00 */
[----:B------:R0:W5:Y:S04]  /*50f0*/  LDG.E.64.CONSTANT R6, desc[UR10][R8.64+-0x2008] ;  /* 0xffdff80a08067981 */ /* 0x000168000c1e9b00 */
        /* <DEDUP_REMOVED lines=22> */
.L_x_496:
[----:B------:R-:W-:Y:S05]  /*5260*/  BSYNC.RECONVERGENT B2 ;  /* 0x0000000000027941 */ /* 0x000fea0003800200 */
.L_x_495:
        /* <DEDUP_REMOVED lines=25> */
.L_x_498:
[----:B------:R-:W-:Y:S05]  /*5400*/  BSYNC.RECONVERGENT B2 ;  /* 0x0000000000027941 */ /* 0x000fea0003800200 */
.L_x_497:
        /* <DEDUP_REMOVED lines=21> */
.L_x_500:
[----:B------:R-:W-:Y:S05]  /*5560*/  BSYNC.RECONVERGENT B2 ;  /* 0x0000000000027941 */ /* 0x000fea0003800200 */
.L_x_499:
        /* <DEDUP_REMOVED lines=21> */
.L_x_502:
[----:B------:R-:W-:Y:S05]  /*56c0*/  BSYNC.RECONVERGENT B2 ;  /* 0x0000000000027941 */ /* 0x000fea0003800200 */
.L_x_501:
[----:B------:R-:W-:Y:S01]  /*56d0*/  VIADD R20, R20, 0x400 ;  /* 0x0000040014147836 */ /* 0x000fe20000000000 */
[----:B------:R-:W-:-:S04]  /*56e0*/  IADD3 R8, P1, PT, R8, 0x4000, RZ ;  /* 0x0000400008087810 */ /* 0x000fc80007f3e0ff */
[----:B------:R-:W-:Y:S01]  /*56f0*/  ISETP.GE.AND P0, PT, R20, R21, PT ;  /* 0x000000151400720c */ /* 0x000fe20003f06270 */
[----:B------:R-:W-:-:S12]  /*5700*/  IMAD.X R9, RZ, RZ, R9, P1 ;  /* 0x000000ffff097224 */ /* 0x000fd800008e0609 */
[----:B------:R-:W-:Y:S05]  /*5710*/  @!P0 BRA `(.L_x_503) ;  /* 0xfffffff8006c8947 */ /* 0x000fea000383ffff */
.L_x_489:
[----:B------:R-:W-:Y:S05]  /*5720*/  BSYNC.RECONVERGENT B1 ;  /* 0x0000000000017941 */ /* 0x000fea0003800200 */
.L_x_488:
[----:B------:R-:W0:Y:S01]  /*5730*/  S2R R8, SR_LANEID ;  /* 0x0000000000087919 */ /* 0x000e220000000000 */
[----:B------:R-:W-:Y:S01]  /*5740*/  BSSY.RECONVERGENT B1, `(.L_x_504) ;  /* 0x000001f000017945 */ /* 0x000fe20003800200 */
[----:B------:R-:W-:Y:S01]  /*5750*/  IMAD.MOV.U32 R11, RZ, RZ, R22 ;  /* 0x000000ffff0b7224 */ /* 0x000fe200078e0016 */
[----:B------:R1:W2:Y:S01]  /*5760*/  SHFL.DOWN PT, R4, R16, 0x1, 0x1f ;  /* 0x08201f0010047f89 */ /* 0x0002a200000e0000 */
[----:B------:R-:W-:Y:S02]  /*5770*/  IMAD.MOV.U32 R12, RZ, RZ, R23 ;  /* 0x000000ffff0c7224 */ /* 0x000fe400078e0017 */
[----:B------:R-:W-:Y:S01]  /*5780*/  IMAD.MOV.U32 R2, RZ, RZ, R16 ;  /* 0x000000ffff027224 */ /* 0x000fe200078e0010 */
[----:B------:R1:W3:Y:S01]  /*5790*/  SHFL.DOWN PT, R5, R17, 0x1, 0x1f ;  /* 0x08201f0011057f89 */ /* 0x0002e200000e0000 */
        /* <DEDUP_REMOVED lines=25> */
.L_x_505:
[----:B------:R-:W-:Y:S05]  /*5930*/  BSYNC.RECONVERGENT B1 ;  /* 0x0000000000017941 */ /* 0x000fea0003800200 */
.L_x_504:
        /* <DEDUP_REMOVED lines=31> */
.L_x_507:
[----:B------:R-:W-:Y:S05]  /*5b30*/  BSYNC.RECONVERGENT B1 ;  /* 0x0000000000017941 */ /* 0x000fea0003800200 */
.L_x_506:
[----:B------:R-:W-:Y:S01]  /*5b40*/  ISETP.GT.AND P0, PT, R8, 0x1b, PT ;  /* 0x0000001b0800780c */ /* 0x000fe20003f04270 */
[----:B-1----:R1:W1:Y:S01]  /*5b50*/  SHFL.DOWN PT, R6, R4, 0x4, 0x1f ;  /* 0x08801f0004067f89 */ /* 0x00226200000e0000 */
[----:B------:R-:W-:Y:S01]  /*5b60*/  BSSY.RECONVERGENT B1, `(.L_x_508) ;  /* 0x000001d000017945 */ /* 0x000fe20003800200 */
[----:B0-----:R-:W-:Y:S02]  /*5b70*/  IMAD.MOV.U32 R11, RZ, RZ, R9 ;  /* 0x000000ffff0b7224 */ /* 0x001fe400078e0009 */
[----:B--2---:R0:W2:Y:S01]  /*5b80*/  SHFL.DOWN PT, R7, R5, 0x4, 0x1f ;  /* 0x08801f0005077f89 */ /* 0x0040a200000e0000 */
[----:B------:R-:W-:Y:S02]  /*5b90*/  IMAD.MOV.U32 R12, RZ, RZ, R10 ;  /* 0x000000ffff0c7224 */ /* 0x000fe400078e000a */
[----:B------:R-:W-:Y:S01]  /*5ba0*/  IMAD.MOV.U32 R2, RZ, RZ, R4 ;  /* 0x000000ffff027224 */ /* 0x000fe200078e0004 */
[----:B---3--:R0:W3:Y:S01]  /*5bb0*/  SHFL.DOWN PT, R14, R9, 0x4, 0x1f ;  /* 0x08801f00090e7f89 */ /* 0x0080e200000e0000 */
[----:B------:R-:W-:-:S03]  /*5bc0*/  IMAD.MOV.U32 R3, RZ, RZ, R5 ;  /* 0x000000ffff037224 */ /* 0x000fc600078e0005 */
[----:B----4-:R0:W4:Y:S01]  /*5bd0*/  SHFL.DOWN PT, R13, R10, 0x4, 0x1f ;  /* 0x08801f000a0d7f89 */ /* 0x01012200000e0000 */
        /* <DEDUP_REMOVED lines=21> */
.L_x_509:
[----:B------:R-:W-:Y:S05]  /*5d30*/  BSYNC.RECONVERGENT B1 ;  /* 0x0000000000017941 */ /* 0x000fea0003800200 */
.L_x_508:
        /* <DEDUP_REMOVED lines=31> */
.L_x_511:
[----:B------:R-:W-:Y:S05]  /*5f30*/  BSYNC.RECONVERGENT B1 ;  /* 0x0000000000017941 */ /* 0x000fea0003800200 */
.L_x_510:
[----:B------:R-:W-:Y:S01]  /*5f40*/  ISETP.GT.AND P0, PT, R8, 0xf, PT ;  /* 0x0000000f0800780c */ /* 0x000fe20003f04270 */
[----:B-1----:R1:W1:Y:S01]  /*5f50*/  SHFL.DOWN PT, R6, R4, 0x10, 0x1f ;  /* 0x0a001f0004067f89 */ /* 0x00226200000e0000 */
[----:B------:R-:W-:Y:S01]  /*5f60*/  BSSY.RECONVERGENT B1, `(.L_x_512) ;  /* 0x000001d000017945 */ /* 0x000fe20003800200 */
[----:B---3--:R-:W-:Y:S02]  /*5f70*/  IMAD.MOV.U32 R14, RZ, RZ, R9 ;  /* 0x000000ffff0e7224 */ /* 0x008fe400078e0009 */
[----:B--2---:R2:W3:Y:S01]  /*5f80*/  SHFL.DOWN PT, R7, R5, 0x10, 0x1f ;  /* 0x0a001f0005077f89 */ /* 0x0044e200000e0000 */
[----:B------:R-:W-:Y:S02]  /*5f90*/  IMAD.MOV.U32 R15, RZ, RZ, R10 ;  /* 0x000000ffff0f7224 */ /* 0x000fe400078e000a */
[----:B------:R-:W-:Y:S01]  /*5fa0*/  IMAD.MOV.U32 R2, RZ, RZ, R4 ;  /* 0x000000ffff027224 */ /* 0x000fe200078e0004 */
[----:B0-----:R2:W0:Y:S01]  /*5fb0*/  SHFL.DOWN PT, R12, R9, 0x10, 0x1f ;  /* 0x0a001f00090c7f89 */ /* 0x00142200000e0000 */
[----:B------:R-:W-:-:S03]  /*5fc0*/  IMAD.MOV.U32 R3, RZ, RZ, R5 ;  /* 0x000000ffff037224 */ /* 0x000fc600078e0005 */
[----:B------:R2:W0:Y:S01]  /*5fd0*/  SHFL.DOWN PT, R11, R10, 0x10, 0x1f ;  /* 0x0a001f000a0b7f89 */ /* 0x00042200000e0000 */
[----:B------:R-:W-:Y:S05]  /*5fe0*/  @P0 BRA `(.L_x_513) ;  /* 0x0000000000500947 */ /* 0x000fea0003800000 */
[----:B-1-3--:R-:W-:Y:S01]  /*5ff0*/  DSETP.GEU.AND P0, PT, |R4|, |R6|, PT ;  /* 0x400000060400722a */ /* 0x00afe20003f0e200 */
        /* <DEDUP_REMOVED lines=19> */
.L_x_513:
[----:B------:R-:W-:Y:S05]  /*6130*/  BSYNC.RECONVERGENT B1 ;  /* 0x0000000000017941 */ /* 0x000fea0003800200 */
.L_x_512:
[----:B------:R-:W-:Y:S01]  /*6140*/  ISETP.NE.AND P0, PT, R8, RZ, PT ;  /* 0x000000ff0800720c */ /* 0x000fe20003f05270 */
[----:B------:R-:W-:-:S12]  /*6150*/  BSSY.RECONVERGENT B1, `(.L_x_514) ;  /* 0x000000a000017945 */ /* 0x000fd80003800200 */
[----:B------:R-:W-:Y:S05]  /*6160*/  @P0 BRA `(.L_x_515) ;  /* 0x0000000000200947 */ /* 0x000fea0003800000 */
[----:B-1----:R-:W1:Y:S01]  /*6170*/  S2R R6, SR_CgaCtaId ;  /* 0x0000000000067919 */ /* 0x002e620000008800 */
[----:B--2---:R-:W-:Y:S02]  /*6180*/  MOV R5, 0x400 ;  /* 0x0000040000057802 */ /* 0x004fe40000000f00 */
[----:B------:R-:W-:-:S04]  /*6190*/  SHF.R.U32.HI R4, RZ, 0x1, R0 ;  /* 0x00000001ff047819 */ /* 0x000fc80000011600 */
[----:B------:R-:W-:Y:S02]  /*61a0*/  LOP3.LUT R4, R4, 0x1f0, RZ, 0xc0, !PT ;  /* 0x000001f004047812 */ /* 0x000fe400078ec0ff */
[----:B-1----:R-:W-:-:S05]  /*61b0*/  LEA R5, R6, R5, 0x18 ;  /* 0x0000000506057211 */ /* 0x002fca00078ec0ff */
[----:B------:R-:W-:-:S05]  /*61c0*/  IMAD.IADD R5, R4, 0x1, R5 ;  /* 0x0000000104057824 */ /* 0x000fca00078e0205 */
[----:B------:R1:W-:Y:S04]  /*61d0*/  STS.64 [R5+0x10], R14 ;  /* 0x0000100e05007388 */ /* 0x0003e80000000a00 */
[----:B------:R1:W-:Y:S02]  /*61e0*/  STS.64 [R5+0x8], R2 ;  /* 0x0000080205007388 */ /* 0x0003e40000000a00 */
.L_x_515:
[----:B------:R-:W-:Y:S05]  /*61f0*/  BSYNC.RECONVERGENT B1 ;  /* 0x0000000000017941 */ /* 0x000fea0003800200 */
.L_x_514:
[----:B------:R-:W-:Y:S01]  /*6200*/  BAR.SYNC.DEFER_BLOCKING 0x0 ;  /* 0x0000000000007b1d */ /* 0x000fe20000010000 */
[----:B------:R-:W-:-:S13]  /*6210*/  ISETP.NE.AND P1, PT, R0, RZ, PT ;  /* 0x000000ff0000720c */ /* 0x000fda0003f25270 */
[----:B------:R-:W-:Y:S05]  /*6220*/  @P1 BRA `(.L_x_448) ;  /* 0x00000008008c1947 */ /* 0x000fea0003800000 */
[----:B-12---:R-:W1:Y:S01]  /*6230*/  S2R R5, SR_CgaCtaId ;  /* 0x0000000000057919 */ /* 0x006e620000008800 */
[----:B------:R-:W-:Y:S01]  /*6240*/  MOV R0, 0x400 ;  /* 0x0000040000007802 */ /* 0x000fe20000000f00 */
[----:B------:R-:W-:Y:S03]  /*6250*/  BSSY.RECONVERGENT B1, `(.L_x_516) ;  /* 0x000001a000017945 */ /* 0x000fe60003800200 */
[----:B-1----:R-:W-:-:S05]  /*6260*/  LEA R0, R5, R0, 0x18 ;  /* 0x0000000005007211 */ /* 0x002fca00078ec0ff */
[----:B------:R-:W1:Y:S04]  /*6270*/  LDS.64 R16, [R0+0x18] ;  /* 0x0000180000107984 */ /* 0x000e680000000a00 */
[----:B---3--:R-:W2:Y:S04]  /*6280*/  LDS.128 R4, [R0+0x20] ;  /* 0x0000200000047984 */ /* 0x008ea80000000c00 */
[----:B0---4-:R0:W3:Y:S04]  /*6290*/  LDS.64 R12, [R0+0x80] ;  /* 0x00008000000c7984 */ /* 0x0110e80000000a00 */
[----:B------:R0:W4:Y:S01]  /*62a0*/  LDS.128 R8, [R0+0x30] ;  /* 0x0000300000087984 */ /* 0x0001220000000c00 */
[----:B-1----:R-:W-:Y:S01]  /*62b0*/  DSETP.GEU.AND P0, PT, |R2|, |R16|, PT ;  /* 0x400000100200722a */ /* 0x002fe20003f0e200 */
[----:B------:R-:W-:-:S02]  /*62c0*/  IMAD.MOV.U32 R24, RZ, RZ, R16 ;  /* 0x000000ffff187224 */ /* 0x000fc400078e0010 */
[----:B------:R-:W-:Y:S02]  /*62d0*/  IMAD.MOV.U32 R25, RZ, RZ, R17 ;  /* 0x000000ffff197224 */ /* 0x000fe400078e0011 */
[----:B--2---:R-:W-:Y:S02]  /*62e0*/  IMAD.MOV.U32 R27, RZ, RZ, R4 ;  /* 0x000000ffff1b7224 */ /* 0x004fe400078e0004 */
[----:B------:R-:W-:-:S07]  /*62f0*/  IMAD.MOV.U32 R29, RZ, RZ, R5 ;  /* 0x000000ffff1d7224 */ /* 0x000fce00078e0005 */
[----:B0--34-:R-:W-:Y:S05]  /*6300*/  @!P0 BRA `(.L_x_517) ;  /* 0x0000000000388947 */ /* 0x019fea0003800000 */
        /* <DEDUP_REMOVED lines=14> */
.L_x_517:
[----:B------:R-:W-:Y:S05]  /*63f0*/  BSYNC.RECONVERGENT B1 ;  /* 0x0000000000017941 */ /* 0x000fea0003800200 */
.L_x_516:
        /* <DEDUP_REMOVED lines=23> */
.L_x_519:
[----:B------:R-:W-:Y:S05]  /*6570*/  BSYNC.RECONVERGENT B1 ;  /* 0x0000000000017941 */ /* 0x000fea0003800200 */
.L_x_518:
        /* <DEDUP_REMOVED lines=21> */
.L_x_521:
[----:B------:R-:W-:Y:S05]  /*66d0*/  BSYNC.RECONVERGENT B1 ;  /* 0x0000000000017941 */ /* 0x000fea0003800200 */
.L_x_520:
        /* <DEDUP_REMOVED lines=23> */
.L_x_523:
[----:B------:R-:W-:Y:S05]  /*6850*/  BSYNC.RECONVERGENT B1 ;  /* 0x0000000000017941 */ /* 0x000fea0003800200 */
.L_x_522:
        /* <DEDUP_REMOVED lines=21> */
.L_x_525:
[----:B------:R-:W-:Y:S05]  /*69b0*/  BSYNC.RECONVERGENT B1 ;  /* 0x0000000000017941 */ /* 0x000fea0003800200 */
.L_x_524:
        /* <DEDUP_REMOVED lines=21> */
.L_x_527:
[----:B------:R-:W-:Y:S05]  /*6b10*/  BSYNC.RECONVERGENT B1 ;  /* 0x0000000000017941 */ /* 0x000fea0003800200 */
.L_x_526:
        /* <DEDUP_REMOVED lines=20> */
.L_x_448:
[----:B------:R-:W-:Y:S05]  /*6c60*/  BSYNC.RECONVERGENT B0 ;  /* 0x0000000000007941 */ /* 0x000fea0003800200 */
.L_x_415:
[----:B------:R-:W-:Y:S05]  /*6c70*/  @P1 EXIT ;  /* 0x000000000000194d */ /* 0x000fea0003800000 */
[----:B012---:R-:W0:Y:S02]  /*6c80*/  LDC.64 R4, c[0x0][0x388] ;  /* 0x0000e200ff047b82 */ /* 0x007e240000000a00 */
[----:B0-----:R-:W-:Y:S04]  /*6c90*/  STG.E.64 desc[UR10][R4.64], R2 ;  /* 0x0000000204007986 */ /* 0x001fe8000c101b0a */
[----:B------:R-:W-:Y:S01]  /*6ca0*/  STG.E.64 desc[UR10][R4.64+0x8], R14 ;  /* 0x0000080e04007986 */ /* 0x000fe2000c101b0a */
[----:B------:R-:W-:Y:S05]  /*6cb0*/  EXIT ;  /* 0x000000000000794d */ /* 0x000fea0003800000 */
.L_x_528:
        /* <DEDUP_REMOVED lines=12> */
.L_x_1176:


//--------------------- .text._ZN6thrust24THRUST_300001_SM_1000_NS8cuda_cub4core6detail13_kernel_agentINS1_8__reduce10DrainAgentIlEEJN3cub18CUB_300001_SM_10009GridQueueIyEElEEEvDpT0_ --------------------------
	.section	.text._ZN6thrust24THRUST_300001_SM_1000_NS8cuda_cub4core6detail13_kernel_agentINS1_8__reduce10DrainAgentIlEEJN3cub18CUB_300001_SM_10009GridQueueIyEElEEEvDpT0_,"ax",@progbits
	.align	128
        .global         _ZN6thrust24THRUST_300001_SM_1000_NS8cuda_cub4core6detail13_kernel_agentINS1_8__reduce10DrainAgentIlEEJN3cub18CUB_300001_SM_10009GridQueueIyEElEEEvDpT0_
        .type           _ZN6thrust24THRUST_300001_SM_1000_NS8cuda_cub4core6detail13_kernel_agentINS1_8__reduce10DrainAgentIlEEJN3cub18CUB_300001_SM_10009GridQueueIyEElEEEvDpT0_,@function
        .size           _ZN6thrust24THRUST_300001_SM_1000_NS8cuda_cub4core6detail13_kernel_agentINS1_8__reduce10DrainAgentIlEEJN3cub18CUB_300001_SM_10009GridQueueIyEElEEEvDpT0_,(.L_x_1177 - _ZN6thrust24THRUST_300001_SM_1000_NS8cuda_cub4core6detail13_kernel_agentINS1_8__reduce10DrainAgentIlEEJN3cub18CUB_300001_SM_10009GridQueueIyEElEEEvDpT0_)
        .other          _ZN6thrust24THRUST_300001_SM_1000_NS8cuda_cub4core6detail13_kernel_agentINS1_8__reduce10DrainAgentIlEEJN3cub18CUB_300001_SM_10009GridQueueIyEElEEEvDpT0_,@"STO_CUDA_ENTRY STV_DEFAULT"
_ZN6thrust24THRUST_300001_SM_1000_NS8cuda_cub4core6detail13_kernel_agentINS1_8__reduce10DrainAgentIlEEJN3cub18CUB_300001_SM_10009GridQueueIyEElEEEvDpT0_:
.text._ZN6thrust24THRUST_300001_SM_1000_NS8cuda_cub4core6detail13_kernel_agentINS1_8__reduce10DrainAgentIlEEJN3cub18CUB_300001_SM_10009GridQueueIyEElEEEvDpT0_:
[----:B------:R-:W-:Y:S08]  /*0000*/  LDC R1, c[0x0][0x37c] ;  /* 0x0000df00ff017b82 */ /* 0x000ff00000000800 */
[----:B------:R-:W0:Y:S01]  /*0010*/  LDC.64 R2, c[0x0][0x380] ;  /* 0x0000e000ff027b82 */ /* 0x000e220000000a00 */
[----:B------:R-:W0:Y:S07]  /*0020*/  LDCU.64 UR4, c[0x0][0x358] ;  /* 0x00006b00ff0477ac */ /* 0x000e2e0008000a00 */
[----:B------:R-:W1:Y:S01]  /*0030*/  LDC.64 R4, c[0x0][0x388] ;  /* 0x0000e200ff047b82 */ /* 0x000e620000000a00 */
[----:B0-----:R-:W-:Y:S04]  /*0040*/  STG.E.64 desc[UR4][R2.64+0x8], RZ ;  /* 0x000008ff02007986 */ /* 0x001fe8000c101b04 */
[----:B-1----:R-:W-:Y:S01]  /*0050*/  STG.E.64 desc[UR4][R2.64], R4 ;  /* 0x0000000402007986 */ /* 0x002fe2000c101b04 */
[----:B------:R-:W-:Y:S05]  /*0060*/  EXIT ;  /* 0x000000000000794d */ /* 0x000fea0003800000 */
.L_x_529:
        /* <DEDUP_REMOVED lines=9> */
.L_x_1177:


//--------------------- .text._ZN6thrust24THRUST_300001_SM_1000_NS8cuda_cub4core6detail13_kernel_agentINS1_8__reduce11ReduceAgentINS0_12zip_iteratorIN4cuda3std3__45tupleIJNS0_10device_ptrIdEENS0_17counting_iteratorIlNS0_11use_defaultESF_SF_EEEEEEEPNSB_IJdlEEESJ_lNS1_9__extrema9arg_max_fIdl13absComparatorEEEEJSI_SK_lN3cub18CUB_300001_SM_100013GridEvenShareIlEENSR_9GridQueueIyEESO_EEEvDpT0_ --------------------------
	.section	.text._ZN6thrust24THRUST_300001_SM_1000_NS8cuda_cub4core6detail13_kernel_agentINS1_8__reduce11ReduceAgentINS0_12zip_iteratorIN4cuda3std3__45tupleIJNS0_10device_ptrIdEENS0_17counting_iteratorIlNS0_11use_defaultESF_SF_EEEEEEEPNSB_IJdlEEESJ_lNS1_9__extrema9arg_max_fIdl13absComparatorEEEEJSI_SK_lN3cub18CUB_300001_SM_100013GridEvenShareIlEENSR_9GridQueueIyEESO_EEEvDpT0_,"ax",@progbits
	.align	128
        .global         _ZN6thrust24THRUST_300001_SM_1000_NS8cuda_cub4core6detail13_kernel_agentINS1_8__reduce11ReduceAgentINS0_12zip_iteratorIN4cuda3std3__45tupleIJNS0_10device_ptrIdEENS0_17counting_iteratorIlNS0_11use_defaultESF_SF_EEEEEEEPNSB_IJdlEEESJ_lNS1_9__extrema9arg_max_fIdl13absComparatorEEEEJSI_SK_lN3cub18CUB_300001_SM_100013GridEvenShareIlEENSR_9GridQueueIyEESO_EEEvDpT0_
        .type           _ZN6thrust24THRUST_300001_SM_1000_NS8cuda_cub4core6detail13_kernel_agentINS1_8__reduce11ReduceAgentINS0_12zip_iteratorIN4cuda3std3__45tupleIJNS0_10device_ptrIdEENS0_17counting_iteratorIlNS0_11use_defaultESF_SF_EEEEEEEPNSB_IJdlEEESJ_lNS1_9__extrema9arg_max_fIdl13absComparatorEEEEJSI_SK_lN3cub18CUB_300001_SM_100013GridEvenShareIlEENSR_9GridQueueIyEESO_EEEvDpT0_,@function
        .size           _ZN6thrust24THRUST_300001_SM_1000_NS8cuda_cub4core6detail13_kernel_agentINS1_8__reduce11ReduceAgentINS0_12zip_iteratorIN4cuda3std3__45tupleIJNS0_10device_ptrIdEENS0_17counting_iteratorIlNS0_11use_defaultESF_SF_EEEEEEEPNSB_IJdlEEESJ_lNS1_9__extrema9arg_max_fIdl13absComparatorEEEEJSI_SK_lN3cub18CUB_300001_SM_100013GridEvenShareIlEENSR_9GridQueueIyEESO_EEEvDpT0_,(.L_x_1178 - _ZN6thrust24THRUST_300001_SM_1000_NS8cuda_cub4core6detail13_kernel_agentINS1_8__reduce11ReduceAgentINS0_12zip_iteratorIN4cuda3std3__45tupleIJNS0_10device_ptrIdEENS0_17counting_iteratorIlNS0_11use_defaultESF_SF_EEEEEEEPNSB_IJdlEEESJ_lNS1_9__extrema9arg_max_fIdl13absComparatorEEEEJSI_SK_lN3cub18CUB_300001_SM_100013GridEvenShareIlEENSR_9GridQueueIyEESO_EEEvDpT0_)
        .other          _ZN6thrust24THRUST_300001_SM_1000_NS8cuda_cub4core6detail13_kernel_agentINS1_8__reduce11ReduceAgentINS0_12zip_iteratorIN4cuda3std3__45tupleIJNS0_10device_ptrIdEENS0_17counting_iteratorIlNS0_11use_defaultESF_SF_EEEEEEEPNSB_IJdlEEESJ_lNS1_9__extrema9arg_max_fIdl13absComparatorEEEEJSI_SK_lN3cub18CUB_300001_SM_100013GridEvenShareIlEENSR_9GridQueueIyEESO_EEEvDpT0_,@"STO_CUDA_ENTRY STV_DEFAULT"
_ZN6thrust24THRUST_300001_SM_1000_NS8cuda_cub4core6detail13_kernel_agentINS1_8__reduce11ReduceAgentINS0_12zip_iteratorIN4cuda3std3__45tupleIJNS0_10device_ptrIdEENS0_17counting_iteratorIlNS0_11use_defaultESF_SF_EEEEEEEPNSB_IJdlEEESJ_lNS1_9__extrema9arg_max_fIdl13absComparatorEEEEJSI_SK_lN3cub18CUB_300001_SM_100013GridEvenShareIlEENSR_9GridQueueIyEESO_EEEvDpT0_:
.text._ZN6thrust24THRUST_300001_SM_1000_NS8cuda_cub4core6detail13_kernel_agentINS1_8__reduce11ReduceAgentINS0_12zip_iteratorIN4cuda3std3__45tupleIJNS0_10device_ptrIdEENS0_17counting_iteratorIlNS0_11use_defaultESF_SF_EEEEEEEPNSB_IJdlEEESJ_lNS1_9__extrema9arg_max_fIdl13absComparatorEEEEJSI_SK_lN3cub18CUB_300001_SM_100013GridEvenShareIlEENSR_9GridQueueIyEESO_EEEvDpT0_:
        /* <DEDUP_REMOVED lines=8> */
[----:B--2---:R-:W-:Y:S01]  /*0080*/  UIMAD UR6, UR6, 0x500, URZ ;  /* 0x00000500060678a4 */ /* 0x004fe2000f8e02ff */
[----:B0-----:R-:W-:-:S05]  /*0090*/  IMAD R8, R0, 0x500, RZ ;  /* 0x0000050000087824 */ /* 0x001fca00078e02ff */
[----:B------:R-:W-:-:S04]  /*00a0*/  IADD3 R2, P1, PT, R8, 0x500, RZ ;  /* 0x0000050008027810 */ /* 0x000fc80007f3e0ff */
[----:B------:R-:W-:Y:S01]  /*00b0*/  ISETP.GT.U32.AND P0, PT, R2, R25, PT ;  /* 0x000000190200720c */ /* 0x000fe20003f04070 */
[----:B------:R-:W-:-:S05]  /*00c0*/  IMAD.X R3, RZ, RZ, RZ, P1 ;  /* 0x000000ffff037224 */ /* 0x000fca00008e06ff */
[----:B------:R-:W-:-:S13]  /*00d0*/  ISETP.GT.AND.EX P0, PT, R3, R16, PT, P0 ;  /* 0x000000100300720c */ /* 0x000fda0003f04300 */
[----:B---3--:R-:W-:Y:S05]  /*00e0*/  @!P0 BRA `(.L_x_531) ;  /* 0x0000003800e48947 */ /* 0x008fea0003800000 */
[----:B------:R-:W0:Y:S01]  /*00f0*/  S2R R10, SR_TID.X ;  /* 0x00000000000a7919 */ /* 0x000e220000002100 */
[----:B------:R-:W-:Y:S01]  /*0100*/  IMAD.IADD R9, R25, 0x1, -R8 ;  /* 0x0000000119097824 */ /* 0x000fe200078e0a08 */
[----:B------:R-:W-:Y:S01]  /*0110*/  BSSY.RECONVERGENT B1, `(.L_x_532) ;  /* 0x000000f000017945 */ /* 0x000fe20003800200 */
[----:B------:R-:W-:Y:S02]  /*0120*/  CS2R R20, SRZ ;  /* 0x0000000000147805 */ /* 0x000fe4000001ff00 */
[----:B------:R-:W-:Y:S02]  /*0130*/  CS2R R14, SRZ ;  /* 0x00000000000e7805 */ /* 0x000fe4000001ff00 */
[----:B0-----:R-:W-:Y:S01]  /*0140*/  ISETP.GE.AND P0, PT, R10, R9, PT ;  /* 0x000000090a00720c */ /* 0x001fe20003f06270 */
[----:B------:R-:W-:-:S12]  /*0150*/  IMAD.MOV.U32 R6, RZ, RZ, R10 ;  /* 0x000000ffff067224 */ /* 0x000fd800078e000a */
[----:B------:R-:W-:Y:S05]  /*0160*/  @P0 BRA `(.L_x_533) ;  /* 0x0000000000240947 */ /* 0x000fea0003800000 */
[----:B------:R-:W0:Y:S01]  /*0170*/  LDCU.128 UR4, c[0x0][0x380] ;  /* 0x00007000ff0477ac */ /* 0x000e220008000c00 */
[----:B------:R-:W-:-:S05]  /*0180*/  IADD3 R21, P0, PT, R8, R10, RZ ;  /* 0x0000000a08157210 */ /* 0x000fca0007f1e0ff */
[----:B------:R-:W-:Y:S01]  /*0190*/  IMAD.X R20, RZ, RZ, RZ, P0 ;  /* 0x000000ffff147224 */ /* 0x000fe200000e06ff */
[----:B0-----:R-:W-:-:S04]  /*01a0*/  LEA R14, P1, R21, UR4, 0x3 ;  /* 0x00000004150e7c11 */ /* 0x001fc8000f8218ff */
[----:B------:R-:W-:-:S06]  /*01b0*/  LEA.HI.X R15, R21, UR5, R20, 0x3, P1 ;  /* 0x00000005150f7c11 */ /* 0x000fcc00088f1c14 */
[----:B------:R-:W5:Y:S01]  /*01c0*/  LDG.E.64 R14, desc[UR10][R14.64] ;  /* 0x0000000a0e0e7981 */ /* 0x000f62000c1e1b00 */
[----:B------:R-:W-:Y:S01]  /*01d0*/  IADD3 R21, P0, PT, R21, UR6, RZ ;  /* 0x0000000615157c10 */ /* 0x000fe2000ff1e0ff */
[----:B------:R-:W-:-:S03]  /*01e0*/  VIADD R6, R10, 0x100 ;  /* 0x000001000a067836 */ /* 0x000fc60000000000 */
[----:B------:R-:W-:-:S09]  /*01f0*/  IADD3.X R20, PT, PT, R20, UR7, RZ, P0, !PT ;  /* 0x0000000714147c10 */ /* 0x000fd200087fe4ff */
.L_x_533:
[----:B------:R-:W-:Y:S05]  /*0200*/  BSYNC.RECONVERGENT B1 ;  /* 0x0000000000017941 */ /* 0x000fea0003800200 */
.L_x_532:
[----:B------:R-:W-:Y:S01]  /*0210*/  ISETP.GE.AND P0, PT, R6, R9, PT ;  /* 0x000000090600720c */ /* 0x000fe20003f06270 */
[----:B------:R-:W-:-:S12]  /*0220*/  BSSY.RECONVERGENT B1, `(.L_x_534) ;  /* 0x00000af000017945 */ /* 0x000fd80003800200 */
[----:B------:R-:W-:Y:S05]  /*0230*/  @P0 BRA `(.L_x_535) ;  /* 0x0000000800b40947 */ /* 0x000fea0003800000 */
[----:B------:R-:W-:Y:S01]  /*0240*/  LOP3.LUT R2, RZ, R6, RZ, 0x33, !PT ;  /* 0x00000006ff027212 */ /* 0x000fe200078e33ff */
[----:B------:R-:W-:Y:S03]  /*0250*/  BSSY.RECONVERGENT B2, `(.L_x_536) ;  /* 0x0000034000027945 */ /* 0x000fe60003800200 */
[----:B------:R-:W-:-:S04]  /*0260*/  IADD3 R25, PT, PT, -R8, R25, R2 ;  /* 0x0000001908197210 */ /* 0x000fc80007ffe102 */
[----:B------:R-:W-:-:S04]  /*0270*/  LOP3.LUT R2, R25, 0x300, RZ, 0xc0, !PT ;  /* 0x0000030019027812 */ /* 0x000fc800078ec0ff */
[----:B------:R-:W-:-:S13]  /*0280*/  ISETP.NE.AND P0, PT, R2, 0x300, PT ;  /* 0x000003000200780c */ /* 0x000fda0003f05270 */
[----:B------:R-:W-:Y:S05]  /*0290*/  @!P0 BRA `(.L_x_537) ;  /* 0x0000000000bc8947 */ /* 0x000fea0003800000 */
[----:B------:R-:W0:Y:S01]  /*02a0*/  LDCU.128 UR4, c[0x0][0x380] ;  /* 0x00007000ff0477ac */ /* 0x000e220008000c00 */
[----:B------:R-:W-:Y:S02]  /*02b0*/  IADD3 R12, P0, PT, R8, R6, RZ ;  /* 0x00000006080c7210 */ /* 0x000fe40007f1e0ff */
[----:B------:R-:W-:-:S03]  /*02c0*/  LEA.HI R2, R25, 0x1, RZ, 0x18 ;  /* 0x0000000119027811 */ /* 0x000fc600078fc0ff */
[----:B------:R-:W-:Y:S01]  /*02d0*/  IMAD.X R3, RZ, RZ, RZ, P0 ;  /* 0x000000ffff037224 */ /* 0x000fe200000e06ff */
[----:B------:R-:W-:-:S05]  /*02e0*/  LOP3.LUT R2, R2, 0x3, RZ, 0xc0, !PT ;  /* 0x0000000302027812 */ /* 0x000fca00078ec0ff */
[----:B------:R-:W-:Y:S01]  /*02f0*/  IMAD.MOV R7, RZ, RZ, -R2 ;  /* 0x000000ffff077224 */ /* 0x000fe200078e0a02 */
[C---:B0-----:R-:W-:Y:S02]  /*0300*/  IADD3 R13, P1, PT, R12.reuse, UR6, RZ ;  /* 0x000000060c0d7c10 */ /* 0x041fe4000ff3e0ff */
[C---:B------:R-:W-:Y:S02]  /*0310*/  LEA R11, P2, R12.reuse, UR4, 0x3 ;  /* 0x000000040c0b7c11 */ /* 0x040fe4000f8418ff */
[----:B------:R-:W-:Y:S02]  /*0320*/  IADD3.X R16, PT, PT, R3, UR7, RZ, P1, !PT ;  /* 0x0000000703107c10 */ /* 0x000fe40008ffe4ff */
[----:B------:R-:W-:-:S09]  /*0330*/  LEA.HI.X R12, R12, UR5, R3, 0x3, P2 ;  /* 0x000000050c0c7c11 */ /* 0x000fd200090f1c03 */
.L_x_540:
[----:B------:R-:W-:Y:S02]  /*0340*/  IMAD.MOV.U32 R2, RZ, RZ, R11 ;  /* 0x000000ffff027224 */ /* 0x000fe400078e000b */
[----:B------:R-:W-:-:S06]  /*0350*/  IMAD.MOV.U32 R3, RZ, RZ, R12 ;  /* 0x000000ffff037224 */ /* 0x000fcc00078e000c */
[----:B------:R-:W2:Y:S01]  /*0360*/  LDG.E.64 R2, desc[UR10][R2.64] ;  /* 0x0000000a02027981 */ /* 0x000ea2000c1e1b00 */
[----:B------:R-:W-:Y:S01]  /*0370*/  VIADD R7, R7, 0x1 ;  /* 0x0000000107077836 */ /* 0x000fe20000000000 */
[----:B------:R-:W-:Y:S01]  /*0380*/  BSSY.RECONVERGENT B3, `(.L_x_538) ;  /* 0x000001b000037945 */ /* 0x000fe20003800200 */
[----:B------:R-:W-:Y:S01]  /*0390*/  IMAD.MOV.U32 R18, RZ, RZ, R21 ;  /* 0x000000ffff127224 */ /* 0x000fe200078e0015 */
[----:B------:R-:W-:Y:S01]  /*03a0*/  IADD3 R11, P3, PT, R11, 0x800, RZ ;  /* 0x000008000b0b7810 */ /* 0x000fe20007f7e0ff */
[----:B------:R-:W-:Y:S01]  /*03b0*/  IMAD.MOV.U32 R17, RZ, RZ, R20 ;  /* 0x000000ffff117224 */ /* 0x000fe200078e0014 */
[----:B------:R-:W-:Y:S01]  /*03c0*/  ISETP.NE.AND P2, PT, R7, RZ, PT ;  /* 0x000000ff0700720c */ /* 0x000fe20003f45270 */
[----:B-----5:R-:W-:Y:S02]  /*03d0*/  IMAD.MOV.U32 R4, RZ, RZ, R14 ;  /* 0x000000ffff047224 */ /* 0x020fe400078e000e */
[----:B------:R-:W-:Y:S02]  /*03e0*/  IMAD.MOV.U32 R5, RZ, RZ, R15 ;  /* 0x000000ffff057224 */ /* 0x000fe400078e000f */
[----:B------:R-:W-:-:S02]  /*03f0*/  IMAD.MOV.U32 R21, RZ, RZ, R13 ;  /* 0x000000ffff157224 */ /* 0x000fc400078e000d */
[----:B------:R-:W-:Y:S01]  /*0400*/  IMAD.MOV.U32 R20, RZ, RZ, R16 ;  /* 0x000000ffff147224 */ /* 0x000fe200078e0010 */
[----:B--2---:R-:W-:Y:S01]  /*0410*/  DSETP.GEU.AND P0, PT, |R14|, |R2|, PT ;  /* 0x400000020e00722a */ /* 0x004fe20003f0e200 */
[----:B------:R-:W-:Y:S02]  /*0420*/  IMAD.MOV.U32 R14, RZ, RZ, R2 ;  /* 0x000000ffff0e7224 */ /* 0x000fe400078e0002 */
[----:B------:R-:W-:-:S11]  /*0430*/  IMAD.MOV.U32 R15, RZ, RZ, R3 ;  /* 0x000000ffff0f7224 */ /* 0x000fd600078e0003 */
        /* <DEDUP_REMOVED lines=15> */
.L_x_539:
[----:B------:R-:W-:Y:S05]  /*0530*/  BSYNC.RECONVERGENT B3 ;  /* 0x0000000000037941 */ /* 0x000fea0003800200 */
.L_x_538:
[----:B------:R-:W-:Y:S01]  /*0540*/  IADD3 R13, P0, PT, R13, 0x100, RZ ;  /* 0x000001000d0d7810 */ /* 0x000fe20007f1e0ff */
[----:B------:R-:W-:Y:S02]  /*0550*/  VIADD R6, R6, 0x100 ;  /* 0x0000010006067836 */ /* 0x000fe40000000000 */
[----:B------:R-:W-:Y:S02]  /*0560*/  IMAD.X R12, RZ, RZ, R12, P3 ;  /* 0x000000ffff0c7224 */ /* 0x000fe400018e060c */
[----:B------:R-:W-:Y:S01]  /*0570*/  IMAD.X R16, RZ, RZ, R16, P0 ;  /* 0x000000ffff107224 */ /* 0x000fe200000e0610 */
[----:B------:R-:W-:Y:S07]  /*0580*/  @P2 BRA `(.L_x_540) ;  /* 0xfffffffc006c2947 */ /* 0x000fee000383ffff */
.L_x_537:
[----:B------:R-:W-:Y:S05]  /*0590*/  BSYNC.RECONVERGENT B2 ;  /* 0x0000000000027941 */ /* 0x000fea0003800200 */
.L_x_536:
[----:B------:R-:W-:-:S13]  /*05a0*/  ISETP.GE.U32.AND P0, PT, R25, 0x300, PT ;  /* 0x000003001900780c */ /* 0x000fda0003f06070 */
[----:B------:R-:W-:Y:S05]  /*05b0*/  @!P0 BRA `(.L_x_535) ;  /* 0x0000000400d48947 */ /* 0x000fea0003800000 */
[----:B------:R-:W0:Y:S01]  /*05c0*/  LDC.64 R4, c[0x0][0x380] ;  /* 0x0000e000ff047b82 */ /* 0x000e220000000a00 */
[----:B------:R-:W-:-:S07]  /*05d0*/  VIADD R11, R6, 0x200 ;  /* 0x00000200060b7836 */ /* 0x000fce0000000000 */
[----:B------:R-:W1:Y:S02]  /*05e0*/  LDC.64 R2, c[0x0][0x388] ;  /* 0x0000e200ff027b82 */ /* 0x000e640000000a00 */
.L_x_549:
[----:B------:R-:W-:-:S05]  /*05f0*/  VIADD R7, R11, 0xfffffe00 ;  /* 0xfffffe000b077836 */ /* 0x000fca0000000000 */
[----:B------:R-:W-:-:S04]  /*0600*/  IADD3 R13, P0, PT, R8, R7, RZ ;  /* 0x00000007080d7210 */ /* 0x000fc80007f1e0ff */
[----:B------:R-:W-:Y:S02]  /*0610*/  LEA.HI.X.SX32 R12, R7, RZ, 0x1, P0 ;  /* 0x000000ff070c7211 */ /* 0x000fe400000f0eff */
[----:B0-----:R-:W-:-:S04]  /*0620*/  LEA R16, P0, R13, R4, 0x3 ;  /* 0x000000040d107211 */ /* 0x001fc800078018ff */
[----:B------:R-:W-:-:S05]  /*0630*/  LEA.HI.X R17, R13, R5, R12, 0x3, P0 ;  /* 0x000000050d117211 */ /* 0x000fca00000f1c0c */
[----:B------:R-:W2:Y:S04]  /*0640*/  LDG.E.64 R18, desc[UR10][R16.64] ;  /* 0x0000000a10127981 */ /* 0x000ea8000c1e1b00 */
[----:B-----5:R0:W5:Y:S01]  /*0650*/  LDG.E.64 R6, desc[UR10][R16.64+0x800] ;  /* 0x0008000a10067981 */ /* 0x020162000c1e1b00 */
[----:B-1----:R-:W-:Y:S01]  /*0660*/  IADD3 R24, P1, PT, R13, R2, RZ ;  /* 0x000000020d187210 */ /* 0x002fe20007f3e0ff */
[----:B------:R-:W-:Y:S04]  /*0670*/  BSSY.RECONVERGENT B2, `(.L_x_541) ;  /* 0x0000016000027945 */ /* 0x000fe80003800200 */
[----:B------:R-:W-:-:S02]  /*0680*/  IMAD.X R25, R12, 0x1, R3, P1 ;  /* 0x000000010c197824 */ /* 0x000fc400008e0603 */
[----:B------:R-:W-:Y:S02]  /*0690*/  IMAD.MOV.U32 R23, RZ, RZ, R24 ;  /* 0x000000ffff177224 */ /* 0x000fe400078e0018 */
[----:B------:R-:W-:Y:S01]  /*06a0*/  IMAD.MOV.U32 R22, RZ, RZ, R25 ;  /* 0x000000ffff167224 */ /* 0x000fe200078e0019 */
[----:B--2---:R-:W-:Y:S01]  /*06b0*/  DSETP.GEU.AND P0, PT, |R14|, |R18|, PT ;  /* 0x400000120e00722a */ /* 0x004fe20003f0e200 */
[----:B------:R-:W-:Y:S02]  /*06c0*/  IMAD.MOV.U32 R12, RZ, RZ, R18 ;  /* 0x000000ffff0c7224 */ /* 0x000fe400078e0012 */
[----:B------:R-:W-:-:S11]  /*06d0*/  IMAD.MOV.U32 R13, RZ, RZ, R19 ;  /* 0x000000ffff0d7224 */ /* 0x000fd600078e0013 */
        /* <DEDUP_REMOVED lines=15> */
.L_x_542:
[----:B------:R-:W-:Y:S05]  /*07d0*/  BSYNC.RECONVERGENT B2 ;  /* 0x0000000000027941 */ /* 0x000fea0003800200 */
.L_x_541:
[----:B------:R0:W5:Y:S04]  /*07e0*/  LDG.E.64 R14, desc[UR10][R16.64+0x1000] ;  /* 0x0010000a100e7981 */ /* 0x000168000c1e1b00 */
[----:B------:R0:W5:Y:S02]  /*07f0*/  LDG.E.64 R18, desc[UR10][R16.64+0x1800] ;  /* 0x0018000a10127981 */ /* 0x000164000c1e1b00 */
[----:B-----5:R-:W-:Y:S01]  /*0800*/  DSETP.GEU.AND P0, PT, |R12|, |R6|, PT ;  /* 0x400000060c00722a */ /* 0x020fe20003f0e200 */
[----:B------:R-:W-:Y:S01]  /*0810*/  VIADD R21, R11, 0xffffff00 ;  /* 0xffffff000b157836 */ /* 0x000fe20000000000 */
[----:B------:R-:W-:Y:S04]  /*0820*/  BSSY.RECONVERGENT B2, `(.L_x_543) ;  /* 0x0000017000027945 */ /* 0x000fe80003800200 */
[----:B------:R-:W-:-:S02]  /*0830*/  SHF.R.S32.HI R20, RZ, 0x1f, R21 ;  /* 0x0000001fff147819 */ /* 0x000fc40000011415 */
[----:B------:R-:W-:Y:S01]  /*0840*/  IADD3 R26, P1, P2, R21, R2, R8 ;  /* 0x00000002151a7210 */ /* 0x000fe20007a3e008 */
[----:B------:R-:W-:-:S03]  /*0850*/  IMAD.MOV.U32 R21, RZ, RZ, R7 ;  /* 0x000000ffff157224 */ /* 0x000fc600078e0007 */
[----:B------:R-:W-:Y:S01]  /*0860*/  IADD3.X R27, PT, PT, R20, R3, RZ, P1, P2 ;  /* 0x00000003141b7210 */ /* 0x000fe20000fe44ff */
[----:B------:R-:W-:Y:S02]  /*0870*/  IMAD.MOV.U32 R24, RZ, RZ, R26 ;  /* 0x000000ffff187224 */ /* 0x000fe400078e001a */
[----:B------:R-:W-:Y:S02]  /*0880*/  IMAD.MOV.U32 R20, RZ, RZ, R6 ;  /* 0x000000ffff147224 */ /* 0x000fe400078e0006 */
[----:B------:R-:W-:Y:S01]  /*0890*/  IMAD.MOV.U32 R25, RZ, RZ, R27 ;  /* 0x000000ffff197224 */ /* 0x000fe200078e001b */
[----:B0-----:R-:W-:Y:S06]  /*08a0*/  @!P0 BRA `(.L_x_544) ;  /* 0x0000000000388947 */ /* 0x001fec0003800000 */
        /* <DEDUP_REMOVED lines=14> */
.L_x_544:
[----:B------:R-:W-:Y:S05]  /*0990*/  BSYNC.RECONVERGENT B2 ;  /* 0x0000000000027941 */ /* 0x000fea0003800200 */
.L_x_543:
[----:B------:R-:W-:Y:S01]  /*09a0*/  DSETP.GEU.AND P0, PT, |R20|, |R14|, PT ;  /* 0x4000000e1400722a */ /* 0x000fe20003f0e200 */
[----:B------:R-:W-:Y:S01]  /*09b0*/  SHF.R.S32.HI R6, RZ, 0x1f, R11 ;  /* 0x0000001fff067819 */ /* 0x000fe2000001140b */
[----:B------:R-:W-:Y:S01]  /*09c0*/  BSSY.RECONVERGENT B2, `(.L_x_545) ;  /* 0x0000017000027945 */ /* 0x000fe20003800200 */
[C---:B------:R-:W-:Y:S01]  /*09d0*/  IADD3 R23, P1, P2, R11.reuse, R2, R8 ;  /* 0x000000020b177210 */ /* 0x040fe20007a3e008 */
[----:B------:R-:W-:Y:S02]  /*09e0*/  VIADD R17, R11, 0x100 ;  /* 0x000001000b117836 */ /* 0x000fe40000000000 */
[----:B------:R-:W-:Y:S01]  /*09f0*/  IMAD.MOV.U32 R7, RZ, RZ, R15 ;  /* 0x000000ffff077224 */ /* 0x000fe200078e000f */
[----:B------:R-:W-:Y:S01]  /*0a00*/  IADD3.X R16, PT, PT, R6, R3, RZ, P1, P2 ;  /* 0x0000000306107210 */ /* 0x000fe20000fe44ff */
[----:B------:R-:W-:Y:S02]  /*0a10*/  IMAD.MOV.U32 R12, RZ, RZ, R23 ;  /* 0x000000ffff0c7224 */ /* 0x000fe400078e0017 */
[----:B------:R-:W-:-:S02]  /*0a20*/  IMAD.MOV.U32 R6, RZ, RZ, R14 ;  /* 0x000000ffff067224 */ /* 0x000fc400078e000e */
[----:B------:R-:W-:Y:S02]  /*0a30*/  IMAD.MOV.U32 R13, RZ, RZ, R16 ;  /* 0x000000ffff0d7224 */ /* 0x000fe400078e0010 */
        /* <DEDUP_REMOVED lines=15> */
.L_x_546:
[----:B------:R-:W-:Y:S05]  /*0b30*/  BSYNC.RECONVERGENT B2 ;  /* 0x0000000000027941 */ /* 0x000fea0003800200 */
.L_x_545:
[----:B------:R-:W-:Y:S01]  /*0b40*/  DSETP.GEU.AND P0, PT, |R6|, |R18|, PT ;  /* 0x400000120600722a */ /* 0x000fe20003f0e200 */
[----:B------:R-:W-:Y:S01]  /*0b50*/  SHF.R.S32.HI R14, RZ, 0x1f, R17 ;  /* 0x0000001fff0e7819 */ /* 0x000fe20000011411 */
[----:B------:R-:W-:Y:S01]  /*0b60*/  BSSY.RECONVERGENT B2, `(.L_x_547) ;  /* 0x0000016000027945 */ /* 0x000fe20003800200 */
[----:B------:R-:W-:Y:S01]  /*0b70*/  IADD3 R17, P1, P2, R17, R2, R8 ;  /* 0x0000000211117210 */ /* 0x000fe20007a3e008 */
[----:B------:R-:W-:-:S03]  /*0b80*/  IMAD.MOV.U32 R15, RZ, RZ, R19 ;  /* 0x000000ffff0f7224 */ /* 0x000fc600078e0013 */
[----:B------:R-:W-:Y:S01]  /*0b90*/  IADD3.X R16, PT, PT, R14, R3, RZ, P1, P2 ;  /* 0x000000030e107210 */ /* 0x000fe20000fe44ff */
[----:B------:R-:W-:Y:S02]  /*0ba0*/  IMAD.MOV.U32 R21, RZ, RZ, R17 ;  /* 0x000000ffff157224 */ /* 0x000fe400078e0011 */
[----:B------:R-:W-:Y:S02]  /*0bb0*/  IMAD.MOV.U32 R14, RZ, RZ, R18 ;  /* 0x000000ffff0e7224 */ /* 0x000fe400078e0012 */
        /* <DEDUP_REMOVED lines=16> */
.L_x_548:
[----:B------:R-:W-:Y:S05]  /*0cc0*/  BSYNC.RECONVERGENT B2 ;  /* 0x0000000000027941 */ /* 0x000fea0003800200 */
.L_x_547:
[C---:B------:R-:W-:Y:S02]  /*0cd0*/  VIADD R6, R11.reuse, 0x200 ;  /* 0x000002000b067836 */ /* 0x040fe40000000000 */
[----:B------:R-:W-:-:S03]  /*0ce0*/  VIADD R11, R11, 0x400 ;  /* 0x000004000b0b7836 */ /* 0x000fc60000000000 */
[----:B------:R-:W-:-:S13]  /*0cf0*/  ISETP.GE.AND P0, PT, R6, R9, PT ;  /* 0x000000090600720c */ /* 0x000fda0003f06270 */
[----:B------:R-:W-:Y:S05]  /*0d00*/  @!P0 BRA `(.L_x_549) ;  /* 0xfffffff800388947 */ /* 0x000fea000383ffff */
.L_x_535:
[----:B------:R-:W-:Y:S05]  /*0d10*/  BSYNC.RECONVERGENT B1 ;  /* 0x0000000000017941 */ /* 0x000fea0003800200 */
.L_x_534:
[----:B------:R-:W-:-:S13]  /*0d20*/  ISETP.GE.AND P0, PT, R9, 0x100, PT ;  /* 0x000001000900780c */ /* 0x000fda0003f06270 */
[----:B------:R-:W-:Y:S05]  /*0d30*/  @!P0 BRA `(.L_x_550) ;  /* 0x0000001400508947 */ /* 0x000fea0003800000 */
[----:B------:R-:W0:Y:S01]  /*0d40*/  S2R R11, SR_LANEID ;  /* 0x00000000000b7919 */ /* 0x000e220000000000 */
[----:B------:R-:W-:Y:S01]  /*0d50*/  BSSY.RECONVERGENT B1, `(.L_x_551) ;  /* 0x000001f000017945 */ /* 0x000fe20003800200 */
[----:B------:R-:W-:Y:S01]  /*0d60*/  IMAD.MOV.U32 R12, RZ, RZ, R21 ;  /* 0x000000ffff0c7224 */ /* 0x000fe200078e0015 */
[----:B-----5:R1:W2:Y:S01]  /*0d70*/  SHFL.DOWN PT, R4, R14, 0x1, 0x1f ;  /* 0x08201f000e047f89 */ /* 0x0202a200000e0000 */
        /* <DEDUP_REMOVED lines=9> */
[----:B------:R-:W-:Y:S01]  /*0e10*/  IMAD.MOV.U32 R12, RZ, RZ, R6 ;  /* 0x000000ffff0c7224 */ /* 0x000fe200078e0006 */
[----:B------:R-:W-:Y:S01]  /*0e20*/  MOV R13, R7 ;  /* 0x00000007000d7202 */ /* 0x000fe20000000f00 */
[----:B------:R-:W-:Y:S02]  /*0e30*/  IMAD.MOV.U32 R2, RZ, RZ, R4 ;  /* 0x000000ffff027224 */ /* 0x000fe400078e0004 */
[----:B------:R-:W-:-:S09]  /*0e40*/  IMAD.MOV.U32 R3, RZ, RZ, R5 ;  /* 0x000000ffff037224 */ /* 0x000fd200078e0005 */
        /* <DEDUP_REMOVED lines=15> */
.L_x_552:
[----:B------:R-:W-:Y:S05]  /*0f40*/  BSYNC.RECONVERGENT B1 ;  /* 0x0000000000017941 */ /* 0x000fea0003800200 */
.L_x_551:
        /* <DEDUP_REMOVED lines=31> */
.L_x_554:
[----:B------:R-:W-:Y:S05]  /*1140*/  BSYNC.RECONVERGENT B1 ;  /* 0x0000000000017941 */ /* 0x000fea0003800200 */
.L_x_553:
[----:B------:R-:W-:Y:S01]  /*1150*/  ISETP.GT.AND P0, PT, R11, 0x1b, PT ;  /* 0x0000001b0b00780c */ /* 0x000fe20003f04270 */
[----:B-1----:R1:W1:Y:S01]  /*1160*/  SHFL.DOWN PT, R6, R4, 0x4, 0x1f ;  /* 0x08801f0004067f89 */ /* 0x00226200000e0000 */
[----:B------:R-:W-:Y:S01]  /*1170*/  BSSY.RECONVERGENT B1, `(.L_x_555) ;  /* 0x000001d000017945 */ /* 0x000fe20003800200 */
[----:B----4-:R-:W-:Y:S02]  /*1180*/  IMAD.MOV.U32 R14, RZ, RZ, R8 ;  /* 0x000000ffff0e7224 */ /* 0x010fe400078e0008 */
[----:B--2---:R2:W4:Y:S01]  /*1190*/  SHFL.DOWN PT, R7, R5, 0x4, 0x1f ;  /* 0x08801f0005077f89 */ /* 0x00452200000e0000 */
[----:B---3--:R-:W-:Y:S02]  /*11a0*/  IMAD.MOV.U32 R15, RZ, RZ, R9 ;  /* 0x000000ffff0f7224 */ /* 0x008fe400078e0009 */
[----:B0-----:R-:W-:Y:S01]  /*11b0*/  IMAD.MOV.U32 R2, RZ, RZ, R4 ;  /* 0x000000ffff027224 */ /* 0x001fe200078e0004 */
[----:B------:R2:W0:Y:S01]  /*11c0*/  SHFL.DOWN PT, R13, R8, 0x4, 0x1f ;  /* 0x08801f00080d7f89 */ /* 0x00042200000e0000 */
[----:B------:R-:W-:-:S03]  /*11d0*/  IMAD.MOV.U32 R3, RZ, RZ, R5 ;  /* 0x000000ffff037224 */ /* 0x000fc600078e0005 */
[----:B------:R2:W3:Y:S01]  /*11e0*/  SHFL.DOWN PT, R12, R9, 0x4, 0x1f ;  /* 0x08801f00090c7f89 */ /* 0x0004e200000e0000 */
[----:B------:R-:W-:Y:S05]  /*11f0*/  @P0 BRA `(.L_x_556) ;  /* 0x0000000000500947 */ /* 0x000fea0003800000 */
[----:B-1--4-:R-:W-:Y:S01]  /*1200*/  DSETP.GEU.AND P0, PT, |R4|, |R6|, PT ;  /* 0x400000060400722a */ /* 0x012fe20003f0e200 */
[----:B0-----:R-:W-:Y:S02]  /*1210*/  IMAD.MOV.U32 R14, RZ, RZ, R13 ;  /* 0x000000ffff0e7224 */ /* 0x001fe400078e000d */
        /* <DEDUP_REMOVED lines=18> */
.L_x_556:
[----:B------:R-:W-:Y:S05]  /*1340*/  BSYNC.RECONVERGENT B1 ;  /* 0x0000000000017941 */ /* 0x000fea0003800200 */
.L_x_555:
[----:B------:R-:W-:Y:S01]  /*1350*/  ISETP.GT.AND P0, PT, R11, 0x17, PT ;  /* 0x000000170b00780c */ /* 0x000fe20003f04270 */
[----:B-1----:R1:W1:Y:S01]  /*1360*/  SHFL.DOWN PT, R4, R2, 0x8, 0x1f ;  /* 0x09001f0002047f89 */ /* 0x00226200000e0000 */
[----:B------:R-:W-:Y:S01]  /*1370*/  BSSY.RECONVERGENT B1, `(.L_x_557) ;  /* 0x000001d000017945 */ /* 0x000fe20003800200 */
[----:B---3--:R-:W-:Y:S02]  /*1380*/  IMAD.MOV.U32 R12, RZ, RZ, R14 ;  /* 0x000000ffff0c7224 */ /* 0x008fe400078e000e */
[----:B--2---:R2:W3:Y:S01]  /*1390*/  SHFL.DOWN PT, R5, R3, 0x8, 0x1f ;  /* 0x09001f0003057f89 */ /* 0x0044e200000e0000 */
[----:B0-----:R-:W-:Y:S02]  /*13a0*/  IMAD.MOV.U32 R13, RZ, RZ, R15 ;  /* 0x000000ffff0d7224 */ /* 0x001fe400078e000f */
[----:B------:R-:W-:Y:S01]  /*13b0*/  IMAD.MOV.U32 R8, RZ, RZ, R2 ;  /* 0x000000ffff087224 */ /* 0x000fe200078e0002 */
[----:B----4-:R2:W0:Y:S01]  /*13c0*/  SHFL.DOWN PT, R7, R14, 0x8, 0x1f ;  /* 0x09001f000e077f89 */ /* 0x01042200000e0000 */
[----:B------:R-:W-:-:S03]  /*13d0*/  IMAD.MOV.U32 R9, RZ, RZ, R3 ;  /* 0x000000ffff097224 */ /* 0x000fc600078e0003 */
[----:B------:R2:W4:Y:S01]  /*13e0*/  SHFL.DOWN PT, R6, R15, 0x8, 0x1f ;  /* 0x09001f000f067f89 */ /* 0x00052200000e0000 */
[----:B------:R-:W-:Y:S05]  /*13f0*/  @P0 BRA `(.L_x_558) ;  /* 0x0000000000500947 */ /* 0x000fea0003800000 */
[----:B-1-3--:R-:W-:Y:S01]  /*1400*/  DSETP.GEU.AND P0, PT, |R2|, |R4|, PT ;  /* 0x400000040200722a */ /* 0x00afe20003f0e200 */
[----:B0-----:R-:W-:Y:S02]  /*1410*/  IMAD.MOV.U32 R12, RZ, RZ, R7 ;  /* 0x000000ffff0c7224 */ /* 0x001fe400078e0007 */
        /* <DEDUP_REMOVED lines=18> */
.L_x_558:
[----:B------:R-:W-:Y:S05]  /*1540*/  BSYNC.RECONVERGENT B1 ;  /* 0x0000000000017941 */ /* 0x000fea0003800200 */
.L_x_557:
[----:B------:R-:W-:Y:S01]  /*1550*/  ISETP.GT.AND P0, PT, R11, 0xf, PT ;  /* 0x0000000f0b00780c */ /* 0x000fe20003f04270 */
[----:B-1----:R1:W1:Y:S01]  /*1560*/  SHFL.DOWN PT, R2, R8, 0x10, 0x1f ;  /* 0x0a001f0008027f89 */ /* 0x00226200000e0000 */
[----:B------:R-:W-:Y:S01]  /*1570*/  BSSY.RECONVERGENT B1, `(.L_x_559) ;  /* 0x000001d000017945 */ /* 0x000fe20003800200 */
[----:B------:R-:W-:Y:S02]  /*1580*/  IMAD.MOV.U32 R4, RZ, RZ, R12 ;  /* 0x000000ffff047224 */ /* 0x000fe400078e000c */
[----:B--2---:R2:W1:Y:S01]  /*1590*/  SHFL.DOWN PT, R3, R9, 0x10, 0x1f ;  /* 0x0a001f0009037f89 */ /* 0x00446200000e0000 */
[----:B---3--:R-:W-:Y:S02]  /*15a0*/  IMAD.MOV.U32 R5, RZ, RZ, R13 ;  /* 0x000000ffff057224 */ /* 0x008fe400078e000d */
[----:B----4-:R-:W-:Y:S01]  /*15b0*/  IMAD.MOV.U32 R6, RZ, RZ, R8 ;  /* 0x000000ffff067224 */ /* 0x010fe200078e0008 */
[----:B------:R2:W3:Y:S01]  /*15c0*/  SHFL.DOWN PT, R15, R12, 0x10, 0x1f ;  /* 0x0a001f000c0f7f89 */ /* 0x0004e200000e0000 */
[----:B0-----:R-:W-:-:S03]  /*15d0*/  IMAD.MOV.U32 R7, RZ, RZ, R9 ;  /* 0x000000ffff077224 */ /* 0x001fc600078e0009 */
[----:B------:R2:W0:Y:S01]  /*15e0*/  SHFL.DOWN PT, R14, R13, 0x10, 0x1f ;  /* 0x0a001f000d0e7f89 */ /* 0x00042200000e0000 */
[----:B------:R-:W-:Y:S05]  /*15f0*/  @P0 BRA `(.L_x_560) ;  /* 0x0000000000500947 */ /* 0x000fea0003800000 */
[----:B-1----:R-:W-:Y:S01]  /*1600*/  DSETP.GEU.AND P0, PT, |R8|, |R2|, PT ;  /* 0x400000020800722a */ /* 0x002fe20003f0e200 */
[----:B---3--:R-:W-:Y:S02]  /*1610*/  IMAD.MOV.U32 R4, RZ, RZ, R15 ;  /* 0x000000ffff047224 */ /* 0x008fe400078e000f */
        /* <DEDUP_REMOVED lines=18> */
.L_x_560:
[----:B------:R-:W-:Y:S05]  /*1740*/  BSYNC.RECONVERGENT B1 ;  /* 0x0000000000017941 */ /* 0x000fea0003800200 */
.L_x_559:
        /* <DEDUP_REMOVED lines=11> */
.L_x_562:
[----:B------:R-:W-:Y:S05]  /*1800*/  BSYNC.RECONVERGENT B1 ;  /* 0x0000000000017941 */ /* 0x000fea0003800200 */
.L_x_561:
[----:B------:R-:W-:Y:S01]  /*1810*/  BAR.SYNC.DEFER_BLOCKING 0x0 ;  /* 0x0000000000007b1d */ /* 0x000fe20000010000 */
[----:B------:R-:W-:-:S13]  /*1820*/  ISETP.NE.AND P1, PT, R10, RZ, PT ;  /* 0x000000ff0a00720c */ /* 0x000fda0003f25270 */
[----:B------:R-:W-:Y:S05]  /*1830*/  @P1 BRA `(.L_x_563) ;  /* 0x0000005000201947 */ /* 0x000fea0003800000 */
[----:B-1--4-:R-:W1:Y:S01]  /*1840*/  S2R R3, SR_CgaCtaId ;  /* 0x0000000000037919 */ /* 0x012e620000008800 */
[----:B------:R-:W-:Y:S01]  /*1850*/  MOV R20, 0x400 ;  /* 0x0000040000147802 */ /* 0x000fe20000000f00 */
[----:B------:R-:W-:Y:S03]  /*1860*/  BSSY.RECONVERGENT B1, `(.L_x_564) ;  /* 0x000001a000017945 */ /* 0x000fe60003800200 */
[----:B-1----:R-:W-:-:S05]  /*1870*/  LEA R20, R3, R20, 0x18 ;  /* 0x0000001403147211 */ /* 0x002fca00078ec0ff */
[----:B------:R-:W1:Y:S04]  /*1880*/  LDS.64 R16, [R20+0x18] ;  /* 0x0000180014107984 */ /* 0x000e680000000a00 */
[----:B--2---:R-:W2:Y:S04]  /*1890*/  LDS.128 R8, [R20+0x20] ;  /* 0x0000200014087984 */ /* 0x004ea80000000c00 */
[----:B------:R4:W4:Y:S04]  /*18a0*/  LDS.64 R2, [R20+0x80] ;  /* 0x0000800014027984 */ /* 0x0009280000000a00 */
[----:B0--3--:R0:W3:Y:S01]  /*18b0*/  LDS.128 R12, [R20+0x30] ;  /* 0x00003000140c7984 */ /* 0x0090e20000000c00 */
[----:B-1----:R-:W-:Y:S01]  /*18c0*/  DSETP.GEU.AND P0, PT, |R6|, |R16|, PT ;  /* 0x400000100600722a */ /* 0x002fe20003f0e200 */
[----:B------:R-:W-:-:S02]  /*18d0*/  IMAD.MOV.U32 R22, RZ, RZ, R16 ;  /* 0x000000ffff167224 */ /* 0x000fc400078e0010 */
[----:B------:R-:W-:Y:S02]  /*18e0*/  IMAD.MOV.U32 R23, RZ, RZ, R17 ;  /* 0x000000ffff177224 */ /* 0x000fe400078e0011 */
[----:B--2---:R-:W-:Y:S02]  /*18f0*/  IMAD.MOV.U32 R24, RZ, RZ, R8 ;  /* 0x000000ffff187224 */ /* 0x004fe400078e0008 */
[----:B------:R-:W-:-:S07]  /*1900*/  IMAD.MOV.U32 R25, RZ, RZ, R9 ;  /* 0x000000ffff197224 */ /* 0x000fce00078e0009 */
[----:B0--34-:R-:W-:Y:S05]  /*1910*/  @!P0 BRA `(.L_x_565) ;  /* 0x0000000000388947 */ /* 0x019fea0003800000 */
[----:B------:R-:W-:Y:S01]  /*1920*/  DSETP.GEU.AND P0, PT, |R16|, |R6|, PT ;  /* 0x400000061000722a */ /* 0x000fe20003f0e200 */
[----:B------:R-:W-:Y:S01]  /*1930*/  IMAD.MOV.U32 R22, RZ, RZ, R6 ;  /* 0x000000ffff167224 */ /* 0x000fe200078e0006 */
[----:B------:R-:W-:Y:S01]  /*1940*/  MOV R25, R5 ;  /* 0x0000000500197202 */ /* 0x000fe20000000f00 */
[----:B------:R-:W-:Y:S02]  /*1950*/  IMAD.MOV.U32 R23, RZ, RZ, R7 ;  /* 0x000000ffff177224 */ /* 0x000fe400078e0007 */
[----:B------:R-:W-:-:S09]  /*1960*/  IMAD.MOV.U32 R24, RZ, RZ, R4 ;  /* 0x000000ffff187224 */ /* 0x000fd200078e0004 */
        /* <DEDUP_REMOVED lines=9> */
.L_x_565:
[----:B------:R-:W-:Y:S05]  /*1a00*/  BSYNC.RECONVERGENT B1 ;  /* 0x0000000000017941 */ /* 0x000fea0003800200 */
.L_x_564:
        /* <DEDUP_REMOVED lines=23> */
.L_x_567:
[----:B------:R-:W-:Y:S05]  /*1b80*/  BSYNC.RECONVERGENT B1 ;  /* 0x0000000000017941 */ /* 0x000fea0003800200 */
.L_x_566:
        /* <DEDUP_REMOVED lines=21> */
.L_x_569:
[----:B------:R-:W-:Y:S05]  /*1ce0*/  BSYNC.RECONVERGENT B1 ;  /* 0x0000000000017941 */ /* 0x000fea0003800200 */
.L_x_568:
        /* <DEDUP_REMOVED lines=23> */
.L_x_571:
[----:B------:R-:W-:Y:S05]  /*1e60*/  BSYNC.RECONVERGENT B1 ;  /* 0x0000000000017941 */ /* 0x000fea0003800200 */
.L_x_570:
        /* <DEDUP_REMOVED lines=21> */
.L_x_573:
[----:B------:R-:W-:Y:S05]  /*1fc0*/  BSYNC.RECONVERGENT B1 ;  /* 0x0000000000017941 */ /* 0x000fea0003800200 */
.L_x_572:
        /* <DEDUP_REMOVED lines=21> */
.L_x_575:
[----:B------:R-:W-:Y:S05]  /*2120*/  BSYNC.RECONVERGENT B1 ;  /* 0x0000000000017941 */ /* 0x000fea0003800200 */
.L_x_574:
        /* <DEDUP_REMOVED lines=21> */
.L_x_550:
[----:B------:R-:W0:Y:S01]  /*2280*/  S2R R2, SR_LANEID ;  /* 0x0000000000027919 */ /* 0x000e220000000000 */
[----:B------:R-:W-:Y:S01]  /*2290*/  LOP3.LUT R3, R10, 0x3e0, RZ, 0xc0, !PT ;  /* 0x000003e00a037812 */ /* 0x000fe200078ec0ff */
[----:B------:R-:W-:Y:S01]  /*22a0*/  BSSY.RECONVERGENT B1, `(.L_x_576) ;  /* 0x0000024000017945 */ /* 0x000fe20003800200 */
[----:B------:R-:W-:Y:S02]  /*22b0*/  IMAD.MOV.U32 R18, RZ, RZ, R21 ;  /* 0x000000ffff127224 */ /* 0x000fe400078e0015 */
[----:B------:R-:W-:Y:S01]  /*22c0*/  LOP3.LUT R6, RZ, R3, RZ, 0x33, !PT ;  /* 0x00000003ff067212 */ /* 0x000fe200078e33ff */
[----:B------:R-:W-:Y:S02]  /*22d0*/  VIADD R4, R3, 0x20 ;  /* 0x0000002003047836 */ /* 0x000fe40000000000 */
[----:B------:R-:W-:Y:S02]  /*22e0*/  IMAD.MOV.U32 R22, RZ, RZ, R20 ;  /* 0x000000ffff167224 */ /* 0x000fe400078e0014 */
[----:B------:R-:W-:Y:S01]  /*22f0*/  IMAD.IADD R3, R9, 0x1, R6 ;  /* 0x0000000109037824 */ /* 0x000fe200078e0206 */
[----:B------:R-:W-:Y:S01]  /*2300*/  ISETP.GT.AND P0, PT, R4, R9, PT ;  /* 0x000000090400720c */ /* 0x000fe20003f04270 */
[----:B-----5:R-:W-:-:S02]  /*2310*/  IMAD.MOV.U32 R4, RZ, RZ, R14 ;  /* 0x000000ffff047224 */ /* 0x020fc400078e000e */
[----:B------:R-:W-:Y:S01]  /*2320*/  IMAD.MOV.U32 R5, RZ, RZ, R15 ;  /* 0x000000ffff057224 */ /* 0x000fe200078e000f */
[----:B------:R-:W-:-:S05]  /*2330*/  SEL R3, R3, 0x1f, P0 ;  /* 0x0000001f03037807 */ /* 0x000fca0000000000 */
[----:B------:R1:W2:Y:S04]  /*2340*/  SHFL.DOWN PT, R6, R14, 0x1, R3 ;  /* 0x082000000e067989 */ /* 0x0002a800000e0003 */
[----:B------:R1:W3:Y:S04]  /*2350*/  SHFL.DOWN PT, R7, R15, 0x1, R3 ;  /* 0x082000000f077989 */ /* 0x0002e800000e0003 */
[----:B------:R1:W4:Y:S01]  /*2360*/  SHFL.DOWN PT, R8, R21, 0x1, R3 ;  /* 0x0820000015087989 */ /* 0x00032200000e0003 */
[----:B0-----:R-:W-:-:S03]  /*2370*/  ISETP.GE.AND P0, PT, R2, R3, PT ;  /* 0x000000030200720c */ /* 0x001fc60003f06270 */
[----:B------:R1:W0:Y:S10]  /*2380*/  SHFL.DOWN PT, R11, R20, 0x1, R3 ;  /* 0x08200000140b7989 */ /* 0x00023400000e0003 */
[----:B-12---:R-:W-:Y:S05]  /*2390*/  @P0 BRA `(.L_x_577) ;  /* 0x0000000000500947 */ /* 0x006fea0003800000 */
[----:B---3--:R-:W-:Y:S01]  /*23a0*/  DSETP.GEU.AND P0, PT, |R14|, |R6|, PT ;  /* 0x400000060e00722a */ /* 0x008fe20003f0e200 */
        /* <DEDUP_REMOVED lines=19> */
.L_x_577:
[----:B------:R-:W-:Y:S05]  /*24e0*/  BSYNC.RECONVERGENT B1 ;  /* 0x0000000000017941 */ /* 0x000fea0003800200 */
.L_x_576:
[----:B------:R-:W-:Y:S01]  /*24f0*/  IADD3 R6, PT, PT, R2, 0x2, RZ ;  /* 0x0000000202067810 */ /* 0x000fe20007ffe0ff */
[----:B------:R1:W2:Y:S01]  /*2500*/  SHFL.DOWN PT, R12, R4, 0x2, R3 ;  /* 0x08400000040c7989 */ /* 0x0002a200000e0003 */
[----:B------:R-:W-:Y:S01]  /*2510*/  BSSY.RECONVERGENT B1, `(.L_x_578) ;  /* 0x000001e000017945 */ /* 0x000fe20003800200 */
[----:B----4-:R-:W-:Y:S01]  /*2520*/  IMAD.MOV.U32 R8, RZ, RZ, R18 ;  /* 0x000000ffff087224 */ /* 0x010fe200078e0012 */
[----:B------:R-:W-:Y:S01]  /*2530*/  ISETP.GT.AND P0, PT, R6, R3, PT ;  /* 0x000000030600720c */ /* 0x000fe20003f04270 */
[----:B------:R1:W4:Y:S01]  /*2540*/  SHFL.DOWN PT, R13, R5, 0x2, R3 ;  /* 0x08400000050d7989 */ /* 0x00032200000e0003 */
[----:B------:R-:W-:Y:S02]  /*2550*/  IMAD.MOV.U32 R16, RZ, RZ, R22 ;  /* 0x000000ffff107224 */ /* 0x000fe400078e0016 */
[----:B------:R-:W-:Y:S01]  /*2560*/  IMAD.MOV.U32 R6, RZ, RZ, R4 ;  /* 0x000000ffff067224 */ /* 0x000fe200078e0004 */
[----:B0-----:R1:W0:Y:S01]  /*2570*/  SHFL.DOWN PT, R11, R18, 0x2, R3 ;  /* 0x08400000120b7989 */ /* 0x00122200000e0003 */
[----:B---3--:R-:W-:-:S03]  /*2580*/  IMAD.MOV.U32 R7, RZ, RZ, R5 ;  /* 0x000000ffff077224 */ /* 0x008fc600078e0005 */
[----:B------:R1:W3:Y:S04]  /*2590*/  SHFL.DOWN PT, R15, R22, 0x2, R3 ;  /* 0x08400000160f7989 */ /* 0x0002e800000e0003 */
[----:B------:R-:W-:Y:S05]  /*25a0*/  @P0 BRA `(.L_x_579) ;  /* 0x0000000000500947 */ /* 0x000fea0003800000 */
[----:B--2-4-:R-:W-:Y:S01]  /*25b0*/  DSETP.GEU.AND P0, PT, |R4|, |R12|, PT ;  /* 0x4000000c0400722a */ /* 0x014fe20003f0e200 */
        /* <DEDUP_REMOVED lines=19> */
.L_x_579:
[----:B------:R-:W-:Y:S05]  /*26f0*/  BSYNC.RECONVERGENT B1 ;  /* 0x0000000000017941 */ /* 0x000fea0003800200 */
.L_x_578:
[----:B-1----:R-:W-:Y:S01]  /*2700*/  VIADD R4, R2, 0x4 ;  /* 0x0000000402047836 */ /* 0x002fe20000000000 */
[----:B--2---:R1:W2:Y:S01]  /*2710*/  SHFL.DOWN PT, R12, R6, 0x4, R3 ;  /* 0x08800000060c7989 */ /* 0x0042a200000e0003 */
[----:B------:R-:W-:Y:S01]  /*2720*/  BSSY.RECONVERGENT B1, `(.L_x_580) ;  /* 0x000001e000017945 */ /* 0x000fe20003800200 */
[----:B------:R-:W-:Y:S02]  /*2730*/  IMAD.MOV.U32 R14, RZ, RZ, R8 ;  /* 0x000000ffff0e7224 */ /* 0x000fe400078e0008 */
[----:B------:R-:W-:Y:S01]  /*2740*/  ISETP.GT.AND P0, PT, R4, R3, PT ;  /* 0x000000030400720c */ /* 0x000fe20003f04270 */
[----:B----4-:R1:W4:Y:S01]  /*2750*/  SHFL.DOWN PT, R13, R7, 0x4, R3 ;  /* 0x08800000070d7989 */ /* 0x01032200000e0003 */
[----:B------:R-:W-:Y:S02]  /*2760*/  IMAD.MOV.U32 R18, RZ, RZ, R16 ;  /* 0x000000ffff127224 */ /* 0x000fe400078e0010 */
[----:B------:R-:W-:Y:S01]  /*2770*/  IMAD.MOV.U32 R4, RZ, RZ, R6 ;  /* 0x000000ffff047224 */ /* 0x000fe200078e0006 */
[----:B0-----:R1:W0:Y:S01]  /*2780*/  SHFL.DOWN PT, R11, R8, 0x4, R3 ;  /* 0x08800000080b7989 */ /* 0x00122200000e0003 */
[----:B------:R-:W-:-:S03]  /*2790*/  IMAD.MOV.U32 R5, RZ, RZ, R7 ;  /* 0x000000ffff057224 */ /* 0x000fc600078e0007 */
[----:B---3--:R1:W3:Y:S04]  /*27a0*/  SHFL.DOWN PT, R15, R16, 0x4, R3 ;  /* 0x08800000100f7989 */ /* 0x0082e800000e0003 */
        /* <DEDUP_REMOVED lines=21> */
.L_x_581:
[----:B------:R-:W-:Y:S05]  /*2900*/  BSYNC.RECONVERGENT B1 ;  /* 0x0000000000017941 */ /* 0x000fea0003800200 */
.L_x_580:
[----:B-1----:R-:W-:Y:S01]  /*2910*/  VIADD R8, R2, 0x8 ;  /* 0x0000000802087836 */ /* 0x002fe20000000000 */
[----:B------:R1:W1:Y:S01]  /*2920*/  SHFL.DOWN PT, R6, R4, 0x8, R3 ;  /* 0x0900000004067989 */ /* 0x00026200000e0003 */
[----:B------:R-:W-:Y:S01]  /*2930*/  BSSY.RECONVERGENT B1, `(.L_x_582) ;  /* 0x000001e000017945 */ /* 0x000fe20003800200 */
[----:B------:R-:W-:Y:S02]  /*2940*/  IMAD.MOV.U32 R16, RZ, RZ, R18 ;  /* 0x000000ffff107224 */ /* 0x000fe400078e0012 */
[----:B------:R-:W-:Y:S01]  /*2950*/  ISETP.GT.AND P0, PT, R8, R3, PT ;  /* 0x000000030800720c */ /* 0x000fe20003f04270 */
[----:B------:R1:W1:Y:S01]  /*2960*/  SHFL.DOWN PT, R7, R5, 0x8, R3 ;  /* 0x0900000005077989 */ /* 0x00026200000e0003 */
[----:B------:R-:W-:Y:S02]  /*2970*/  IMAD.MOV.U32 R8, RZ, RZ, R14 ;  /* 0x000000ffff087224 */ /* 0x000fe400078e000e */
[----:B--2---:R-:W-:Y:S01]  /*2980*/  IMAD.MOV.U32 R12, RZ, RZ, R4 ;  /* 0x000000ffff0c7224 */ /* 0x004fe200078e0004 */
[----:B0-----:R0:W2:Y:S01]  /*2990*/  SHFL.DOWN PT, R11, R14, 0x8, R3 ;  /* 0x090000000e0b7989 */ /* 0x0010a200000e0003 */
[----:B----4-:R-:W-:-:S03]  /*29a0*/  IMAD.MOV.U32 R13, RZ, RZ, R5 ;  /* 0x000000ffff0d7224 */ /* 0x010fc600078e0005 */
[----:B---3--:R0:W3:Y:S04]  /*29b0*/  SHFL.DOWN PT, R15, R18, 0x8, R3 ;  /* 0x09000000120f7989 */ /* 0x0080e800000e0003 */
[----:B------:R-:W-:Y:S05]  /*29c0*/  @P0 BRA `(.L_x_583) ;  /* 0x0000000000500947 */ /* 0x000fea0003800000 */
[----:B-1----:R-:W-:Y:S01]  /*29d0*/  DSETP.GEU.AND P0, PT, |R4|, |R6|, PT ;  /* 0x400000060400722a */ /* 0x002fe20003f0e200 */
[----:B--2---:R-:W-:Y:S02]  /*29e0*/  IMAD.MOV.U32 R8, RZ, RZ, R11 ;  /* 0x000000ffff087224 */ /* 0x004fe400078e000b */
        /* <DEDUP_REMOVED lines=18> */
.L_x_583:
[----:B------:R-:W-:Y:S05]  /*2b10*/  BSYNC.RECONVERGENT B1 ;  /* 0x0000000000017941 */ /* 0x000fea0003800200 */
.L_x_582:
[----:B-1----:R-:W-:Y:S01]  /*2b20*/  VIADD R4, R2, 0x10 ;  /* 0x0000001002047836 */ /* 0x002fe20000000000 */
[----:B0-----:R0:W1:Y:S01]  /*2b30*/  SHFL.DOWN PT, R14, R12, 0x10, R3 ;  /* 0x0a0000000c0e7989 */ /* 0x00106200000e0003 */
[----:B------:R-:W-:Y:S01]  /*2b40*/  BSSY.RECONVERGENT B1, `(.L_x_584) ;  /* 0x000001e000017945 */ /* 0x000fe20003800200 */
[----:B------:R-:W-:Y:S02]  /*2b50*/  IMAD.MOV.U32 R5, RZ, RZ, R16 ;  /* 0x000000ffff057224 */ /* 0x000fe400078e0010 */
[----:B------:R-:W-:Y:S01]  /*2b60*/  ISETP.GT.AND P0, PT, R4, R3, PT ;  /* 0x000000030400720c */ /* 0x000fe20003f04270 */
[----:B---3--:R0:W3:Y:S01]  /*2b70*/  SHFL.DOWN PT, R15, R13, 0x10, R3 ;  /* 0x0a0000000d0f7989 */ /* 0x0080e200000e0003 */
[----:B------:R-:W-:Y:S02]  /*2b80*/  IMAD.MOV.U32 R4, RZ, RZ, R8 ;  /* 0x000000ffff047224 */ /* 0x000fe400078e0008 */
[----:B------:R-:W-:Y:S01]  /*2b90*/  IMAD.MOV.U32 R6, RZ, RZ, R12 ;  /* 0x000000ffff067224 */ /* 0x000fe200078e000c */
[----:B--2---:R0:W2:Y:S01]  /*2ba0*/  SHFL.DOWN PT, R11, R8, 0x10, R3 ;  /* 0x0a000000080b7989 */ /* 0x0040a200000e0003 */
[----:B------:R-:W-:-:S03]  /*2bb0*/  IMAD.MOV.U32 R7, RZ, RZ, R13 ;  /* 0x000000ffff077224 */ /* 0x000fc600078e000d */
[----:B------:R0:W4:Y:S04]  /*2bc0*/  SHFL.DOWN PT, R17, R16, 0x10, R3 ;  /* 0x0a00000010117989 */ /* 0x00012800000e0003 */
[----:B------:R-:W-:Y:S05]  /*2bd0*/  @P0 BRA `(.L_x_585) ;  /* 0x0000000000500947 */ /* 0x000fea0003800000 */
[----:B-1-3--:R-:W-:Y:S01]  /*2be0*/  DSETP.GEU.AND P0, PT, |R12|, |R14|, PT ;  /* 0x4000000e0c00722a */ /* 0x00afe20003f0e200 */
        /* <DEDUP_REMOVED lines=19> */
.L_x_585:
[----:B------:R-:W-:Y:S05]  /*2d20*/  BSYNC.RECONVERGENT B1 ;  /* 0x0000000000017941 */ /* 0x000fea0003800200 */
.L_x_584:
[----:B------:R-:W-:Y:S01]  /*2d30*/  ISETP.NE.AND P0, PT, R2, RZ, PT ;  /* 0x000000ff0200720c */ /* 0x000fe20003f05270 */
[----:B------:R-:W-:-:S12]  /*2d40*/  BSSY.RECONVERGENT B1, `(.L_x_586) ;  /* 0x000000a000017945 */ /* 0x000fd80003800200 */
[----:B------:R-:W-:Y:S05]  /*2d50*/  @P0 BRA `(.L_x_587) ;  /* 0x0000000000200947 */ /* 0x000fea0003800000 */
[----:B0-----:R-:W0:Y:S01]  /*2d60*/  S2R R8, SR_CgaCtaId ;  /* 0x0000000000087919 */ /* 0x001e220000008800 */
[----:B------:R-:W-:Y:S02]  /*2d70*/  MOV R3, 0x400 ;  /* 0x0000040000037802 */ /* 0x000fe40000000f00 */
[----:B------:R-:W-:-:S04]  /*2d80*/  SHF.R.U32.HI R2, RZ, 0x1, R10 ;  /* 0x00000001ff027819 */ /* 0x000fc8000001160a */
[----:B------:R-:W-:Y:S02]  /*2d90*/  LOP3.LUT R2, R2, 0x1f0, RZ, 0xc0, !PT ;  /* 0x000001f002027812 */ /* 0x000fe400078ec0ff */
[----:B0-----:R-:W-:-:S05]  /*2da0*/  LEA R3, R8, R3, 0x18 ;  /* 0x0000000308037211 */ /* 0x001fca00078ec0ff */
[----:B------:R-:W-:-:S05]  /*2db0*/  IMAD.IADD R3, R2, 0x1, R3 ;  /* 0x0000000102037824 */ /* 0x000fca00078e0203 */
[----:B------:R0:W-:Y:S04]  /*2dc0*/  STS.64 [R3+0x10], R4 ;  /* 0x0000100403007388 */ /* 0x0001e80000000a00 */
[----:B------:R0:W-:Y:S02]  /*2dd0*/  STS.64 [R3+0x8], R6 ;  /* 0x0000080603007388 */ /* 0x0001e40000000a00 */
.L_x_587:
[----:B------:R-:W-:Y:S05]  /*2de0*/  BSYNC.RECONVERGENT B1 ;  /* 0x0000000000017941 */ /* 0x000fea0003800200 */
.L_x_586:
[----:B------:R-:W-:Y:S01]  /*2df0*/  BAR.SYNC.DEFER_BLOCKING 0x0 ;  /* 0x0000000000007b1d */ /* 0x000fe20000010000 */
[----:B------:R-:W-:-:S13]  /*2e00*/  ISETP.NE.AND P1, PT, R10, RZ, PT ;  /* 0x000000ff0a00720c */ /* 0x000fda0003f25270 */
[----:B------:R-:W-:Y:S05]  /*2e10*/  @P1 BRA `(.L_x_563) ;  /* 0x0000003800a81947 */ /* 0x000fea0003800000 */
[----:B------:R-:W-:Y:S01]  /*2e20*/  ISETP.GE.AND P0, PT, R9, 0x21, PT ;  /* 0x000000210900780c */ /* 0x000fe20003f06270 */
[----:B0-----:R-:W-:Y:S02]  /*2e30*/  IMAD.MOV.U32 R13, RZ, RZ, R4 ;  /* 0x000000ffff0d7224 */ /* 0x001fe400078e0004 */
[----:B------:R-:W-:Y:S02]  /*2e40*/  IMAD.MOV.U32 R8, RZ, RZ, R5 ;  /* 0x000000ffff087224 */ /* 0x000fe400078e0005 */
[----:B------:R-:W-:Y:S02]  /*2e50*/  IMAD.MOV.U32 R2, RZ, RZ, R6 ;  /* 0x000000ffff027224 */ /* 0x000fe400078e0006 */
[----:B------:R-:W-:-:S06]  /*2e60*/  IMAD.MOV.U32 R3, RZ, RZ, R7 ;  /* 0x000000ffff037224 */ /* 0x000fcc00078e0007 */
[----:B------:R-:W-:Y:S05]  /*2e70*/  @!P0 BRA `(.L_x_588) ;  /* 0x00000000006c8947 */ /* 0x000fea0003800000 */
[----:B------:R-:W0:Y:S01]  /*2e80*/  S2UR UR5, SR_CgaCtaId ;  /* 0x00000000000579c3 */ /* 0x000e220000008800 */
[----:B------:R-:W-:Y:S01]  /*2e90*/  UMOV UR4, 0x400 ;  /* 0x0000040000047882 */ /* 0x000fe20000000000 */
[----:B------:R-:W-:Y:S01]  /*2ea0*/  BSSY.RECONVERGENT B1, `(.L_x_588) ;  /* 0x0000018000017945 */ /* 0x000fe20003800200 */
[----:B0-----:R-:W-:-:S09]  /*2eb0*/  ULEA UR4, UR5, UR4, 0x18 ;  /* 0x0000000405047291 */ /* 0x001fd2000f8ec0ff */
[----:B--2---:R-:W0:Y:S04]  /*2ec0*/  LDS.64 R10, [UR4+0x18] ;  /* 0x00001804ff0a7984 */ /* 0x004e280008000a00 */
[----:B-1-3--:R-:W1:Y:S01]  /*2ed0*/  LDS.64 R14, [UR4+0x20] ;  /* 0x00002004ff0e7984 */ /* 0x00ae620008000a00 */
[----:B0-----:R-:W-:Y:S01]  /*2ee0*/  DSETP.GEU.AND P0, PT, |R6|, |R10|, PT ;  /* 0x4000000a0600722a */ /* 0x001fe20003f0e200 */
[----:B------:R-:W-:Y:S02]  /*2ef0*/  IMAD.MOV.U32 R2, RZ, RZ, R10 ;  /* 0x000000ffff027224 */ /* 0x000fe400078e000a */
[----:B------:R-:W-:Y:S02]  /*2f00*/  IMAD.MOV.U32 R3, RZ, RZ, R11 ;  /* 0x000000ffff037224 */ /* 0x000fe400078e000b */
[----:B-1----:R-:W-:-:S02]  /*2f10*/  IMAD.MOV.U32 R13, RZ, RZ, R14 ;  /* 0x000000ffff0d7224 */ /* 0x002fc400078e000e */
[----:B------:R-:W-:-:S07]  /*2f20*/  IMAD.MOV.U32 R8, RZ, RZ, R15 ;  /* 0x000000ffff087224 */ /* 0x000fce00078e000f */
[----:B------:R-:W-:Y:S05]  /*2f30*/  @!P0 BRA `(.L_x_589) ;  /* 0x0000000000388947 */ /* 0x000fea0003800000 */
        /* <DEDUP_REMOVED lines=14> */
.L_x_589:
[----:B------:R-:W-:Y:S05]  /*3020*/  BSYNC.RECONVERGENT B1 ;  /* 0x0000000000017941 */ /* 0x000fea0003800200 */
.L_x_588:
[----:B------:R-:W-:Y:S01]  /*3030*/  ISETP.GE.AND P0, PT, R9, 0x41, PT ;  /* 0x000000410900780c */ /* 0x000fe20003f06270 */
[----:B--2---:R-:W-:Y:S02]  /*3040*/  IMAD.MOV.U32 R11, RZ, RZ, R13 ;  /* 0x000000ffff0b7224 */ /* 0x004fe400078e000d */
        /* <DEDUP_REMOVED lines=8> */
[----:B------:R-:W0:Y:S04]  /*30d0*/  LDS.64 R6, [UR4+0x28] ;  /* 0x00002804ff067984 */ /* 0x000e280008000a00 */
        /* <DEDUP_REMOVED lines=21> */
.L_x_591:
[----:B------:R-:W-:Y:S05]  /*3230*/  BSYNC.RECONVERGENT B1 ;  /* 0x0000000000017941 */ /* 0x000fea0003800200 */
.L_x_590:
[----:B------:R-:W-:Y:S01]  /*3240*/  ISETP.GE.AND P0, PT, R9, 0x61, PT ;  /* 0x000000610900780c */ /* 0x000fe20003f06270 */
[----:B------:R-:W-:Y:S02]  /*3250*/  IMAD.MOV.U32 R13, RZ, RZ, R11 ;  /* 0x000000ffff0d7224 */ /* 0x000fe400078e000b */
        /* <DEDUP_REMOVED lines=30> */
.L_x_593:
[----:B------:R-:W-:Y:S05]  /*3440*/  BSYNC.RECONVERGENT B1 ;  /* 0x0000000000017941 */ /* 0x000fea0003800200 */
.L_x_592:
        /* <DEDUP_REMOVED lines=32> */
.L_x_595:
[----:B------:R-:W-:Y:S05]  /*3650*/  BSYNC.RECONVERGENT B1 ;  /* 0x0000000000017941 */ /* 0x000fea0003800200 */
.L_x_594:
        /* <DEDUP_REMOVED lines=32> */
.L_x_597:
[----:B------:R-:W-:Y:S05]  /*3860*/  BSYNC.RECONVERGENT B1 ;  /* 0x0000000000017941 */ /* 0x000fea0003800200 */
.L_x_596:
        /* <DEDUP_REMOVED lines=32> */
.L_x_599:
[----:B------:R-:W-:Y:S05]  /*3a70*/  BSYNC.RECONVERGENT B1 ;  /* 0x0000000000017941 */ /* 0x000fea0003800200 */
.L_x_598:
[----:B------:R-:W-:Y:S01]  /*3a80*/  ISETP.GE.AND P0, PT, R9, 0xe1, PT ;  /* 0x000000e10900780c */ /* 0x000fe20003f06270 */
[----:B------:R-:W-:Y:S01]  /*3a90*/  IMAD.MOV.U32 R5, RZ, RZ, R10 ;  /* 0x000000ffff057224 */ /* 0x000fe200078e000a */
[----:B------:R-:W-:Y:S01]  /*3aa0*/  MOV R4, R11 ;  /* 0x0000000b00047202 */ /* 0x000fe20000000f00 */
[----:B------:R-:W-:Y:S02]  /*3ab0*/  IMAD.MOV.U32 R6, RZ, RZ, R2 ;  /* 0x000000ffff067224 */ /* 0x000fe400078e0002 */
[----:B------:R-:W-:-:S08]  /*3ac0*/  IMAD.MOV.U32 R7, RZ, RZ, R3 ;  /* 0x000000ffff077224 */ /* 0x000fd000078e0003 */
[----:B------:R-:W-:Y:S05]  /*3ad0*/  @!P0 BRA `(.L_x_563) ;  /* 0x0000002c00788947 */ /* 0x000fea0003800000 */
[----:B------:R-:W0:Y:S01]  /*3ae0*/  S2UR UR5, SR_CgaCtaId ;  /* 0x00000000000579c3 */ /* 0x000e220000008800 */
[----:B------:R-:W-:Y:S02]  /*3af0*/  UMOV UR4, 0x400 ;  /* 0x0000040000047882 */ /* 0x000fe40000000000 */
[----:B0-----:R-:W-:-:S09]  /*3b00*/  ULEA UR4, UR5, UR4, 0x18 ;  /* 0x0000000405047291 */ /* 0x001fd2000f8ec0ff */
[----:B------:R-:W0:Y:S04]  /*3b10*/  LDS.64 R8, [UR4+0x78] ;  /* 0x00007804ff087984 */ /* 0x000e280008000a00 */
[----:B------:R-:W2:Y:S01]  /*3b20*/  LDS.64 R12, [UR4+0x80] ;  /* 0x00008004ff0c7984 */ /* 0x000ea20008000a00 */
[----:B0-----:R-:W-:Y:S01]  /*3b30*/  DSETP.GEU.AND P0, PT, |R2|, |R8|, PT ;  /* 0x400000080200722a */ /* 0x001fe20003f0e200 */
        /* <DEDUP_REMOVED lines=20> */
.L_x_531:
[----:B------:R-:W0:Y:S01]  /*3c80*/  S2R R3, SR_TID.X ;  /* 0x0000000000037919 */ /* 0x000e220000002100 */
[----:B------:R-:W1:Y:S02]  /*3c90*/  LDCU.128 UR12, c[0x0][0x380] ;  /* 0x00007000ff0c77ac */ /* 0x000e640008000c00 */
[----:B-1----:R-:W-:Y:S02]  /*3ca0*/  IMAD.U32 R2, RZ, RZ, UR12 ;  /* 0x0000000cff027e24 */ /* 0x002fe4000f8e00ff */
[----:B------:R-:W-:Y:S01]  /*3cb0*/  IMAD.U32 R4, RZ, RZ, UR13 ;  /* 0x0000000dff047e24 */ /* 0x000fe2000f8e00ff */
[----:B0-----:R-:W-:-:S05]  /*3cc0*/  IADD3 R5, P0, PT, R8, R3, RZ ;  /* 0x0000000308057210 */ /* 0x001fca0007f1e0ff */
[----:B------:R-:W-:Y:S01]  /*3cd0*/  IMAD.X R6, RZ, RZ, RZ, P0 ;  /* 0x000000ffff067224 */ /* 0x000fe200000e06ff */
[----:B------:R-:W-:-:S04]  /*3ce0*/  LEA R20, P0, R5, R2, 0x3 ;  /* 0x0000000205147211 */ /* 0x000fc800078018ff */
[----:B------:R-:W-:-:S05]  /*3cf0*/  LEA.HI.X R21, R5, R4, R6, 0x3, P0 ;  /* 0x0000000405157211 */ /* 0x000fca00000f1c06 */
[----:B------:R-:W2:Y:S04]  /*3d00*/  LDG.E.64 R6, desc[UR10][R20.64] ;  /* 0x0000000a14067981 */ /* 0x000ea8000c1e1b00 */
[----:B------:R-:W2:Y:S04]  /*3d10*/  LDG.E.64 R14, desc[UR10][R20.64+0x800] ;  /* 0x0008000a140e7981 */ /* 0x000ea8000c1e1b00 */
[----:B------:R-:W3:Y:S04]  /*3d20*/  LDG.E.64 R18, desc[UR10][R20.64+0x1000] ;  /* 0x0010000a14127981 */ /* 0x000ee8000c1e1b00 */
[----:B------:R-:W4:Y:S04]  /*3d30*/  LDG.E.64 R12, desc[UR10][R20.64+0x1800] ;  /* 0x0018000a140c7981 */ /* 0x000f28000c1e1b00 */
[----:B------:R-:W5:Y:S01]  /*3d40*/  LDG.E.64 R10, desc[UR10][R20.64+0x2000] ;  /* 0x0020000a140a7981 */ /* 0x000f62000c1e1b00 */
[----:B------:R-:W-:Y:S01]  /*3d50*/  IMAD.U32 R5, RZ, RZ, UR14 ;  /* 0x0000000eff057e24 */ /* 0x000fe2000f8e00ff */
[----:B------:R-:W-:Y:S01]  /*3d60*/  LOP3.LUT R9, R3, 0x400, RZ, 0xfc, !PT ;  /* 0x0000040003097812 */ /* 0x000fe200078efcff */
[----:B------:R-:W-:Y:S01]  /*3d70*/  BSSY.RECONVERGENT B1, `(.L_x_600) ;  /* 0x0000020000017945 */ /* 0x000fe20003800200 */
[----:B------:R-:W-:-:S04]  /*3d80*/  ISETP.LE.U32.AND P0, PT, R25, UR6, PT ;  /* 0x0000000619007c0c */ /* 0x000fc8000bf03070 */
[----:B------:R-:W-:Y:S01]  /*3d90*/  ISETP.GE.U32.AND.EX P0, PT, RZ, R16, PT, P0 ;  /* 0x00000010ff00720c */ /* 0x000fe20003f06100 */
[----:B--2---:R-:W-:-:S06]  /*3da0*/  DSETP.GEU.AND P2, PT, |R6|, |R14|, PT ;  /* 0x4000000e0600722a */ /* 0x004fcc0003f4e200 */
[----:B------:R-:W-:Y:S02]  /*3db0*/  FSEL R6, R6, R14, P2 ;  /* 0x0000000e06067208 */ /* 0x000fe40001000000 */
[----:B------:R-:W-:-:S06]  /*3dc0*/  FSEL R7, R7, R15, P2 ;  /* 0x0000000f07077208 */ /* 0x000fcc0001000000 */
[----:B---3--:R-:W-:-:S06]  /*3dd0*/  DSETP.GEU.AND P3, PT, |R6|, |R18|, PT ;  /* 0x400000120600722a */ /* 0x008fcc0003f6e200 */
[----:B------:R-:W-:Y:S01]  /*3de0*/  FSEL R14, R6, R18, P3 ;  /* 0x00000012060e7208 */ /* 0x000fe20001800000 */
[----:B------:R-:W-:Y:S01]  /*3df0*/  IMAD.U32 R6, RZ, RZ, UR15 ;  /* 0x0000000fff067e24 */ /* 0x000fe2000f8e00ff */
[----:B------:R-:W-:Y:S01]  /*3e00*/  FSEL R15, R7, R19, P3 ;  /* 0x00000013070f7208 */ /* 0x000fe20001800000 */
[----:B------:R-:W-:-:S05]  /*3e10*/  VIADD R18, R3, 0x100 ;  /* 0x0000010003127836 */ /* 0x000fca0000000000 */
[----:B----4-:R-:W-:-:S06]  /*3e20*/  DSETP.GEU.AND P1, PT, |R14|, |R12|, PT ;  /* 0x4000000c0e00722a */ /* 0x010fcc0003f2e200 */
[----:B------:R-:W-:Y:S01]  /*3e30*/  FSEL R12, R14, R12, P1 ;  /* 0x0000000c0e0c7208 */ /* 0x000fe20000800000 */
[----:B------:R-:W-:Y:S01]  /*3e40*/  VIADD R14, R3, 0x200 ;  /* 0x00000200030e7836 */ /* 0x000fe20000000000 */
[----:B------:R-:W-:Y:S02]  /*3e50*/  FSEL R13, R15, R13, P1 ;  /* 0x0000000d0f0d7208 */ /* 0x000fe40000800000 */
[----:B------:R-:W-:Y:S02]  /*3e60*/  IADD3 R15, P5, PT, R8, R5, RZ ;  /* 0x00000005080f7210 */ /* 0x000fe40007fbe0ff */
[----:B------:R-:W-:Y:S02]  /*3e70*/  @P3 SEL R14, R3, R18, P2 ;  /* 0x00000012030e3207 */ /* 0x000fe40001000000 */
[----:B-----5:R-:W-:Y:S01]  /*3e80*/  DSETP.GEU.AND P4, PT, |R12|, |R10|, PT ;  /* 0x4000000a0c00722a */ /* 0x020fe20003f8e200 */
[----:B------:R-:W-:Y:S01]  /*3e90*/  IMAD.X R17, RZ, RZ, R6, P5 ;  /* 0x000000ffff117224 */ /* 0x000fe200028e0606 */
[----:B------:R-:W-:Y:S01]  /*3ea0*/  IADD3 R7, P5, PT, R9, R15, RZ ;  /* 0x0000000f09077210 */ /* 0x000fe20007fbe0ff */
[----:B------:R-:W-:-:S04]  /*3eb0*/  @!P1 VIADD R14, R3, 0x300 ;  /* 0x00000300030e9836 */ /* 0x000fc80000000000 */
[----:B------:R-:W-:-:S07]  /*3ec0*/  IMAD.X R8, RZ, RZ, R17, P5 ;  /* 0x000000ffff087224 */ /* 0x000fce00028e0611 */
[----:B------:R-:W-:Y:S05]  /*3ed0*/  @!P4 BRA `(.L_x_601) ;  /* 0x000000000024c947 */ /* 0x000fea0003800000 */
[C---:B------:R-:W-:Y:S02]  /*3ee0*/  ISETP.GE.U32.AND P1, PT, R14.reuse, R9, PT ;  /* 0x000000090e00720c */ /* 0x040fe40003f26070 */
[----:B------:R-:W-:Y:S02]  /*3ef0*/  IADD3 R14, P2, PT, R14, R15, RZ ;  /* 0x0000000f0e0e7210 */ /* 0x000fe40007f5e0ff */
[----:B------:R-:W-:-:S03]  /*3f00*/  ISETP.GE.U32.AND.EX P1, PT, RZ, RZ, PT, P1 ;  /* 0x000000ffff00720c */ /* 0x000fc60003f26110 */
[----:B------:R-:W-:-:S10]  /*3f10*/  IMAD.X R9, RZ, RZ, R17, P2 ;  /* 0x000000ffff097224 */ /* 0x000fd400010e0611 */
[----:B------:R-:W-:-:S06]  /*3f20*/  DSETP.LT.OR P1, PT, |R10|, |R12|, !P1 ;  /* 0x4000000c0a00722a */ /* 0x000fcc0004f21600 */
[----:B------:R-:W-:Y:S02]  /*3f30*/  FSEL R10, R12, R10, P1 ;  /* 0x0000000a0c0a7208 */ /* 0x000fe40000800000 */
[----:B------:R-:W-:Y:S02]  /*3f40*/  FSEL R11, R13, R11, P1 ;  /* 0x0000000b0d0b7208 */ /* 0x000fe40000800000 */
[----:B------:R-:W-:Y:S02]  /*3f50*/  SEL R7, R14, R7, P1 ;  /* 0x000000070e077207 */ /* 0x000fe40000800000 */
[----:B------:R-:W-:-:S07]  /*3f60*/  SEL R8, R9, R8, P1 ;  /* 0x0000000809087207 */ /* 0x000fce0000800000 */
.L_x_601:
[----:B------:R-:W-:Y:S05]  /*3f70*/  BSYNC.RECONVERGENT B1 ;  /* 0x0000000000017941 */ /* 0x000fea0003800200 */
.L_x_600:
[----:B------:R-:W-:Y:S05]  /*3f80*/  @P0 BRA `(.L_x_602) ;  /* 0x0000001400000947 */ /* 0x000fea0003800000 */
[----:B------:R-:W0:Y:S01]  /*3f90*/  LDCU.64 UR8, c[0x0][0x3e8] ;  /* 0x00007d00ff0877ac */ /* 0x000e220008000a00 */
[----:B------:R-:W-:Y:S01]  /*3fa0*/  ISETP.NE.AND P0, PT, R3, RZ, PT ;  /* 0x000000ff0300720c */ /* 0x000fe20003f05270 */
[----:B------:R-:W-:Y:S01]  /*3fb0*/  BSSY.RECONVERGENT B1, `(.L_x_603) ;  /* 0x0000012000017945 */ /* 0x000fe20003800200 */
[----:B------:R-:W-:Y:S01]  /*3fc0*/  UMOV UR4, 0x8 ;  /* 0x0000000800047882 */ /* 0x000fe20000000000 */
[----:B------:R-:W-:Y:S02]  /*3fd0*/  UMOV UR5, 0x0 ;  /* 0x0000000000057882 */ /* 0x000fe40000000000 */
[----:B0-----:R-:W-:-:S04]  /*3fe0*/  UIMAD.WIDE.U32 UR4, UR8, 0x1, UR4 ;  /* 0x00000001080478a5 */ /* 0x001fc8000f8e0004 */
[----:B------:R-:W-:Y:S02]  /*3ff0*/  UIADD3 UR7, UPT, UPT, UR5, UR9, URZ ;  /* 0x0000000905077290 */ /* 0x000fe4000fffe0ff */
[----:B------:R-:W-:Y:S02]  /*4000*/  IMAD.U32 R13, RZ, RZ, UR5 ;  /* 0x00000005ff0d7e24 */ /* 0x000fe4000f8e00ff */
[----:B------:R-:W-:Y:S02]  /*4010*/  IMAD.U32 R12, RZ, RZ, UR4 ;  /* 0x00000004ff0c7e24 */ /* 0x000fe4000f8e00ff */
[----:B------:R-:W-:Y:S01]  /*4020*/  IMAD.U32 R13, RZ, RZ, UR7 ;  /* 0x00000007ff0d7e24 */ /* 0x000fe2000f8e00ff */
[----:B------:R-:W-:Y:S06]  /*4030*/  @P0 BRA `(.L_x_604) ;  /* 0x0000000000240947 */ /* 0x000fec0003800000 */
[----:B------:R-:W-:Y:S02]  /*4040*/  IMAD.MOV.U32 R18, RZ, RZ, 0x500 ;  /* 0x00000500ff127424 */ /* 0x000fe400078e00ff */
[----:B------:R-:W-:-:S05]  /*4050*/  IMAD.MOV.U32 R19, RZ, RZ, 0x0 ;  /* 0x00000000ff137424 */ /* 0x000fca00078e00ff */
[----:B------:R-:W2:Y:S01]  /*4060*/  ATOMG.E.ADD.64.STRONG.GPU PT, R14, desc[UR10][R12.64], R18 ;  /* 0x800000120c0e79a8 */ /* 0x000ea200081ef50a */
[----:B------:R-:W0:Y:S01]  /*4070*/  S2UR UR5, SR_CgaCtaId ;  /* 0x00000000000579c3 */ /* 0x000e220000008800 */
[----:B------:R-:W-:Y:S02]  /*4080*/  UMOV UR4, 0x400 ;  /* 0x0000040000047882 */ /* 0x000fe40000000000 */
[----:B0-----:R-:W-:Y:S01]  /*4090*/  ULEA UR4, UR5, UR4, 0x18 ;  /* 0x0000000405047291 */ /* 0x001fe2000f8ec0ff */
[----:B--2---:R-:W-:-:S05]  /*40a0*/  IADD3 R14, P0, PT, R14, UR6, RZ ;  /* 0x000000060e0e7c10 */ /* 0x004fca000ff1e0ff */
[----:B------:R-:W-:-:S05]  /*40b0*/  IMAD.X R15, RZ, RZ, R15, P0 ;  /* 0x000000ffff0f7224 */ /* 0x000fca00000e060f */
[----:B------:R0:W-:Y:S03]  /*40c0*/  STS.64 [UR4+0x98], R14 ;  /* 0x0000980eff007988 */ /* 0x0001e60008000a04 */
.L_x_604:
[----:B------:R-:W-:Y:S05]  /*40d0*/  BSYNC.RECONVERGENT B1 ;  /* 0x0000000000017941 */ /* 0x000fea0003800200 */
.L_x_603:
[----:B------:R-:W1:Y:S08]  /*40e0*/  S2UR UR5, SR_CgaCtaId ;  /* 0x00000000000579c3 */ /* 0x000e700000008800 */
[----:B------:R-:W-:Y:S06]  /*40f0*/  BAR.SYNC.DEFER_BLOCKING 0x0 ;  /* 0x0000000000007b1d */ /* 0x000fec0000010000 */
[----:B------:R-:W-:-:S02]  /*4100*/  UMOV UR4, 0x400 ;  /* 0x0000040000047882 */ /* 0x000fc40000000000 */
[----:B-1----:R-:W-:-:S06]  /*4110*/  ULEA UR4, UR5, UR4, 0x18 ;  /* 0x0000000405047291 */ /* 0x002fcc000f8ec0ff */
[----:B------:R-:W-:-:S05]  /*4120*/  IMAD.U32 R9, RZ, RZ, UR4 ;  /* 0x00000004ff097e24 */ /* 0x000fca000f8e00ff */
[----:B------:R-:W0:Y:S02]  /*4130*/  LDS.64 R18, [R9+0x98] ;  /* 0x0000980009127984 */ /* 0x000e240000000a00 */
[----:B0-----:R-:W-:-:S04]  /*4140*/  IADD3 R14, P1, PT, R18, 0x500, RZ ;  /* 0x00000500120e7810 */ /* 0x001fc80007f3e0ff */
[----:B------:R-:W-:Y:S01]  /*4150*/  ISETP.GT.U32.AND P0, PT, R14, R25, PT ;  /* 0x000000190e00720c */ /* 0x000fe20003f04070 */
[----:B------:R-:W-:-:S05]  /*4160*/  IMAD.X R15, RZ, RZ, R19, P1 ;  /* 0x000000ffff0f7224 */ /* 0x000fca00008e0613 */
[----:B------:R-:W-:-:S13]  /*4170*/  ISETP.GT.AND.EX P0, PT, R15, R16, PT, P0 ;  /* 0x000000100f00720c */ /* 0x000fda0003f04300 */
[----:B------:R-:W-:Y:S05]  /*4180*/  @P0 BRA `(.L_x_605) ;  /* 0x0000000400b40947 */ /* 0x000fea0003800000 */
[----:B------:R-:W-:Y:S01]  /*4190*/  BSSY.RECONVERGENT B1, `(.L_x_605) ;  /* 0x000006c000017945 */ /* 0x000fe20003800200 */
[----:B------:R-:W-:Y:S01]  /*41a0*/  IMAD.MOV.U32 R20, RZ, RZ, R10 ;  /* 0x000000ffff147224 */ /* 0x000fe200078e000a */
[----:B------:R-:W0:Y:S01]  /*41b0*/  LDCU.64 UR8, c[0x0][0x398] ;  /* 0x00007300ff0877ac */ /* 0x000e220008000a00 */
[----:B------:R-:W-:Y:S02]  /*41c0*/  IMAD.MOV.U32 R21, RZ, RZ, R11 ;  /* 0x000000ffff157224 */ /* 0x000fe400078e000b */
[----:B------:R-:W-:Y:S01]  /*41d0*/  IMAD.MOV.U32 R15, RZ, RZ, R7 ;  /* 0x000000ffff0f7224 */ /* 0x000fe200078e0007 */
[----:B------:R-:W1:Y:S01]  /*41e0*/  LDCU.128 UR12, c[0x0][0x380] ;  /* 0x00007000ff0c77ac */ /* 0x000e620008000c00 */
[----:B------:R-:W-:-:S07]  /*41f0*/  IMAD.MOV.U32 R14, RZ, RZ, R8 ;  /* 0x000000ffff0e7224 */ /* 0x000fce00078e0008 */
.L_x_608:
[----:B------:R-:W-:Y:S01]  /*4200*/  IADD3 R7, P0, PT, R3, R18, RZ ;  /* 0x0000001203077210 */ /* 0x000fe20007f1e0ff */
[----:B-1----:R-:W-:Y:S02]  /*4210*/  IMAD.U32 R2, RZ, RZ, UR12 ;  /* 0x0000000cff027e24 */ /* 0x002fe4000f8e00ff */
[----:B------:R-:W-:Y:S02]  /*4220*/  IMAD.U32 R4, RZ, RZ, UR13 ;  /* 0x0000000dff047e24 */ /* 0x000fe4000f8e00ff */
[----:B------:R-:W-:Y:S01]  /*4230*/  IMAD.X R25, RZ, RZ, R19, P0 ;  /* 0x000000ffff197224 */ /* 0x000fe200000e0613 */
[----:B------:R-:W-:-:S04]  /*4240*/  LEA R10, P0, R7, R2, 0x3 ;  /* 0x00000002070a7211 */ /* 0x000fc800078018ff */
[----:B------:R-:W-:-:S05]  /*4250*/  LEA.HI.X R11, R7, R4, R25, 0x3, P0 ;  /* 0x00000004070b7211 */ /* 0x000fca00000f1c19 */
[----:B------:R-:W2:Y:S04]  /*4260*/  LDG.E.64 R16, desc[UR10][R10.64] ;  /* 0x0000000a0a107981 */ /* 0x000ea8000c1e1b00 */
[----:B------:R-:W3:Y:S01]  /*4270*/  LDG.E.64 R18, desc[UR10][R10.64+0x800] ;  /* 0x0008000a0a127981 */ /* 0x000ee2000c1e1b00 */
[----:B------:R-:W-:Y:S02]  /*4280*/  IMAD.U32 R5, RZ, RZ, UR14 ;  /* 0x0000000eff057e24 */ /* 0x000fe4000f8e00ff */
[----:B------:R-:W-:-:S03]  /*4290*/  IMAD.U32 R6, RZ, RZ, UR15 ;  /* 0x0000000fff067e24 */ /* 0x000fc6000f8e00ff */
[----:B------:R-:W-:-:S04]  /*42a0*/  IADD3 R24, P0, PT, R7, R5, RZ ;  /* 0x0000000507187210 */ /* 0x000fc80007f1e0ff */
[----:B------:R-:W-:Y:S01]  /*42b0*/  IADD3 R27, P3, PT, R24, 0x100, RZ ;  /* 0x00000100181b7810 */ /* 0x000fe20007f7e0ff */
[----:B------:R-:W-:-:S04]  /*42c0*/  IMAD.X R25, R25, 0x1, R6, P0 ;  /* 0x0000000119197824 */ /* 0x000fc800000e0606 */
[----:B------:R-:W-:Y:S01]  /*42d0*/  IMAD.X R26, RZ, RZ, R25, P3 ;  /* 0x000000ffff1a7224 */ /* 0x000fe200018e0619 */
[----:B--2---:R-:W-:-:S14]  /*42e0*/  DSETP.GEU.AND P2, PT, |R20|, |R16|, PT ;  /* 0x400000101400722a */ /* 0x004fdc0003f4e200 */
[----:B------:R-:W-:-:S04]  /*42f0*/  @P2 ISETP.GE.U32.AND P0, PT, R15, R24, PT ;  /* 0x000000180f00220c */ /* 0x000fc80003f06070 */
[----:B------:R-:W-:-:S13]  /*4300*/  @P2 ISETP.GE.AND.EX P0, PT, R14, R25, PT, P0 ;  /* 0x000000190e00220c */ /* 0x000fda0003f06300 */
[----:B------:R-:W-:-:S06]  /*4310*/  @P2 DSETP.LT.OR P0, PT, |R16|, |R20|, !P0 ;  /* 0x400000141000222a */ /* 0x000fcc0004701600 */
[----:B------:R-:W-:Y:S02]  /*4320*/  @P2 FSEL R7, R20, R16, P0 ;  /* 0x0000001014072208 */ /* 0x000fe40000000000 */
[----:B------:R-:W-:Y:S02]  /*4330*/  @P2 FSEL R20, R21, R17, P0 ;  /* 0x0000001115142208 */ /* 0x000fe40000000000 */
[C---:B------:R-:W-:Y:S01]  /*4340*/  IADD3 R21, P5, PT, R24.reuse, 0x300, RZ ;  /* 0x0000030018157810 */ /* 0x040fe20007fbe0ff */
[----:B------:R-:W-:Y:S01]  /*4350*/  @P2 IMAD.MOV.U32 R16, RZ, RZ, R7 ;  /* 0x000000ffff102224 */ /* 0x000fe200078e0007 */
[C---:B------:R-:W-:Y:S01]  /*4360*/  IADD3 R7, P6, PT, R24.reuse, 0x400, RZ ;  /* 0x0000040018077810 */ /* 0x040fe20007fde0ff */
[----:B------:R-:W-:Y:S01]  /*4370*/  @P2 IMAD.MOV.U32 R17, RZ, RZ, R20 ;  /* 0x000000ffff112224 */ /* 0x000fe200078e0014 */
[----:B------:R-:W-:Y:S01]  /*4380*/  IADD3 R20, P4, PT, R24, 0x200, RZ ;  /* 0x0000020018147810 */ /* 0x000fe20007f9e0ff */
[--C-:B------:R-:W-:Y:S01]  /*4390*/  IMAD.X R23, RZ, RZ, R25.reuse, P5 ;  /* 0x000000ffff177224 */ /* 0x100fe200028e0619 */
[----:B------:R-:W-:Y:S01]  /*43a0*/  @P2 SEL R24, R15, R24, P0 ;  /* 0x000000180f182207 */ /* 0x000fe20000000000 */
[----:B------:R-:W-:-:S02]  /*43b0*/  IMAD.X R8, RZ, RZ, R25, P6 ;  /* 0x000000ffff087224 */ /* 0x000fc400030e0619 */
[----:B------:R-:W-:Y:S01]  /*43c0*/  IMAD.X R22, RZ, RZ, R25, P4 ;  /* 0x000000ffff167224 */ /* 0x000fe200020e0619 */
[----:B------:R-:W-:Y:S01]  /*43d0*/  @P2 SEL R25, R14, R25, P0 ;  /* 0x000000190e192207 */ /* 0x000fe20000000000 */
[----:B---3--:R-:W-:Y:S01]  /*43e0*/  DSETP.GEU.AND P1, PT, |R16|, |R18|, PT ;  /* 0x400000121000722a */ /* 0x008fe20003f2e200 */
[----:B------:R-:W2:-:S13]  /*43f0*/  LDG.E.64 R14, desc[UR10][R10.64+0x1000] ;  /* 0x0010000a0a0e7981 */ /* 0x000e9a000c1e1b00 */
[----:B------:R-:W-:-:S04]  /*4400*/  @P1 ISETP.GE.U32.AND P0, PT, R24, R27, PT ;  /* 0x0000001b1800120c */ /* 0x000fc80003f06070 */
[----:B------:R-:W-:-:S13]  /*4410*/  @P1 ISETP.GE.AND.EX P0, PT, R25, R26, PT, P0 ;  /* 0x0000001a1900120c */ /* 0x000fda0003f06300 */
[----:B------:R-:W-:-:S06]  /*4420*/  @P1 DSETP.LT.OR P0, PT, |R18|, |R16|, !P0 ;  /* 0x400000101200122a */ /* 0x000fcc0004701600 */
[----:B------:R-:W-:Y:S02]  /*4430*/  @P1 FSEL R28, R16, R18, P0 ;  /* 0x00000012101c1208 */ /* 0x000fe40000000000 */
[----:B------:R-:W-:Y:S02]  /*4440*/  @P1 FSEL R29, R17, R19, P0 ;  /* 0x00000013111d1208 */ /* 0x000fe40000000000 */
[----:B------:R-:W3:Y:S01]  /*4450*/  LDG.E.64 R16, desc[UR10][R10.64+0x1800] ;  /* 0x0018000a0a107981 */ /* 0x000ee2000c1e1b00 */
[----:B------:R-:W-:Y:S02]  /*4460*/  @P1 IMAD.MOV.U32 R18, RZ, RZ, R28 ;  /* 0x000000ffff121224 */ /* 0x000fe400078e001c */
[----:B------:R-:W-:Y:S01]  /*4470*/  @P1 IMAD.MOV.U32 R19, RZ, RZ, R29 ;  /* 0x000000ffff131224 */ /* 0x000fe200078e001d */
[----:B------:R-:W-:Y:S02]  /*4480*/  @P1 SEL R27, R24, R27, P0 ;  /* 0x0000001b181b1207 */ /* 0x000fe40000000000 */
[----:B------:R-:W-:Y:S01]  /*4490*/  @P1 SEL R26, R25, R26, P0 ;  /* 0x0000001a191a1207 */ /* 0x000fe20000000000 */
[----:B------:R-:W-:Y:S01]  /*44a0*/  BSSY.RECONVERGENT B2, `(.L_x_606) ;  /* 0x000001d000027945 */ /* 0x000fe20003800200 */
[----:B------:R-:W5:Y:S01]  /*44b0*/  LDG.E.64 R10, desc[UR10][R10.64+0x2000] ;  /* 0x0020000a0a0a7981 */ /* 0x000f62000c1e1b00 */
[----:B------:R-:W-:Y:S06]  /*44c0*/  BAR.SYNC.DEFER_BLOCKING 0x0 ;  /* 0x0000000000007b1d */ /* 0x000fec0000010000 */
[----:B--2---:R-:W-:-:S14]  /*44d0*/  DSETP.GEU.AND P2, PT, |R18|, |R14|, PT ;  /* 0x4000000e1200722a */ /* 0x004fdc0003f4e200 */
[----:B------:R-:W-:-:S04]  /*44e0*/  @P2 ISETP.GE.U32.AND P0, PT, R27, R20, PT ;  /* 0x000000141b00220c */ /* 0x000fc80003f06070 */
[----:B------:R-:W-:-:S13]  /*44f0*/  @P2 ISETP.GE.AND.EX P0, PT, R26, R22, PT, P0 ;  /* 0x000000161a00220c */ /* 0x000fda0003f06300 */
[----:B------:R-:W-:-:S06]  /*4500*/  @P2 DSETP.LT.OR P0, PT, |R14|, |R18|, !P0 ;  /* 0x400000120e00222a */ /* 0x000fcc0004701600 */
[----:B------:R-:W-:Y:S02]  /*4510*/  @P2 FSEL R18, R18, R14, P0 ;  /* 0x0000000e12122208 */ /* 0x000fe40000000000 */
[----:B------:R-:W-:-:S03]  /*4520*/  @P2 FSEL R19, R19, R15, P0 ;  /* 0x0000000f13132208 */ /* 0x000fc60000000000 */
[----:B------:R-:W-:Y:S02]  /*4530*/  @P2 IMAD.MOV.U32 R14, RZ, RZ, R18 ;  /* 0x000000ffff0e2224 */ /* 0x000fe400078e0012 */
[----:B------:R-:W-:-:S06]  /*4540*/  @P2 IMAD.MOV.U32 R15, RZ, RZ, R19 ;  /* 0x000000ffff0f2224 */ /* 0x000fcc00078e0013 */
[----:B---3--:R-:W-:Y:S01]  /*4550*/  DSETP.GEU.AND P1, PT, |R14|, |R16|, PT ;  /* 0x400000100e00722a */ /* 0x008fe20003f2e200 */
[----:B------:R-:W-:Y:S02]  /*4560*/  @P2 SEL R20, R27, R20, P0 ;  /* 0x000000141b142207 */ /* 0x000fe40000000000 */
[----:B------:R-:W-:Y:S02]  /*4570*/  @P2 SEL R22, R26, R22, P0 ;  /* 0x000000161a162207 */ /* 0x000fe40000000000 */
[----:B------:R-:W-:-:S09]  /*4580*/  ISETP.NE.AND P2, PT, R3, RZ, PT ;  /* 0x000000ff0300720c */ /* 0x000fd20003f45270 */
[----:B------:R-:W-:-:S04]  /*4590*/  @P1 ISETP.GE.U32.AND P0, PT, R20, R21, PT ;  /* 0x000000151400120c */ /* 0x000fc80003f06070 */
[----:B------:R-:W-:-:S13]  /*45a0*/  @P1 ISETP.GE.AND.EX P0, PT, R22, R23, PT, P0 ;  /* 0x000000171600120c */ /* 0x000fda0003f06300 */
[----:B------:R-:W-:Y:S01]  /*45b0*/  @P1 DSETP.LT.OR P0, PT, |R16|, |R14|, !P0 ;  /* 0x4000000e1000122a */ /* 0x000fe20004701600 */
[----:B------:R-:W-:-:S13]  /*45c0*/  @P2 BRA `(.L_x_607) ;  /* 0x0000000000282947 */ /* 0x000fda0003800000 */
[----:B------:R-:W-:Y:S02]  /*45d0*/  IMAD.MOV.U32 R24, RZ, RZ, 0x500 ;  /* 0x00000500ff187424 */ /* 0x000fe400078e00ff */
[----:B------:R-:W-:-:S06]  /*45e0*/  IMAD.MOV.U32 R25, RZ, RZ, 0x0 ;  /* 0x00000000ff197424 */ /* 0x000fcc00078e00ff */
[----:B------:R-:W2:Y:S01]  /*45f0*/  ATOMG.E.ADD.64.STRONG.GPU PT, R24, desc[UR10][R12.64], R24 ;  /* 0x800000180c1879a8 */ /* 0x000ea200081ef50a */
[----:B------:R-:W1:Y:S01]  /*4600*/  S2UR UR5, SR_CgaCtaId ;  /* 0x00000000000579c3 */ /* 0x000e620000008800 */
[----:B------:R-:W-:Y:S02]  /*4610*/  UMOV UR4, 0x400 ;  /* 0x0000040000047882 */ /* 0x000fe40000000000 */
[----:B-1----:R-:W-:-:S06]  /*4620*/  ULEA UR4, UR5, UR4, 0x18 ;  /* 0x0000000405047291 */ /* 0x002fcc000f8ec0ff */
[----:B------:R-:W-:Y:S01]  /*4630*/  IMAD.U32 R9, RZ, RZ, UR4 ;  /* 0x00000004ff097e24 */ /* 0x000fe2000f8e00ff */
[----:B--2---:R-:W-:-:S05]  /*4640*/  IADD3 R18, P2, PT, R24, UR6, RZ ;  /* 0x0000000618127c10 */ /* 0x004fca000ff5e0ff */
[----:B------:R-:W-:-:S05]  /*4650*/  IMAD.X R19, RZ, RZ, R25, P2 ;  /* 0x000000ffff137224 */ /* 0x000fca00010e0619 */
[----:B------:R1:W-:Y:S03]  /*4660*/  STS.64 [R9+0x98], R18 ;  /* 0x0000981209007388 */ /* 0x0003e60000000a00 */
.L_x_607:
[----:B0-----:R-:W-:Y:S05]  /*4670*/  BSYNC.RECONVERGENT B2 ;  /* 0x0000000000027941 */ /* 0x001fea0003800200 */
.L_x_606:
[----:B------:R-:W-:Y:S01]  /*4680*/  BAR.SYNC.DEFER_BLOCKING 0x0 ;  /* 0x0000000000007b1d */ /* 0x000fe20000010000 */
[----:B------:R-:W-:Y:S01]  /*4690*/  @P1 FSEL R14, R14, R16, P0 ;  /* 0x000000100e0e1208 */ /* 0x000fe20000000000 */
[----:B------:R-:W-:Y:S01]  /*46a0*/  IMAD.U32 R25, RZ, RZ, UR8 ;  /* 0x00000008ff197e24 */ /* 0x000fe2000f8e00ff */
[----:B------:R-:W-:Y:S02]  /*46b0*/  @P1 FSEL R15, R15, R17, P0 ;  /* 0x000000110f0f1208 */ /* 0x000fe40000000000 */
[----:B------:R-:W-:Y:S01]  /*46c0*/  @P1 SEL R21, R20, R21, P0 ;  /* 0x0000001514151207 */ /* 0x000fe20000000000 */
[----:B------:R-:W-:Y:S01]  /*46d0*/  @P1 IMAD.MOV.U32 R16, RZ, RZ, R14 ;  /* 0x000000ffff101224 */ /* 0x000fe200078e000e */
[----:B------:R-:W-:Y:S01]  /*46e0*/  @P1 SEL R23, R22, R23, P0 ;  /* 0x0000001716171207 */ /* 0x000fe20000000000 */
[----:B------:R-:W-:-:S06]  /*46f0*/  @P1 IMAD.MOV.U32 R17, RZ, RZ, R15 ;  /* 0x000000ffff111224 */ /* 0x000fcc00078e000f */
[----:B-----5:R-:W-:Y:S01]  /*4700*/  DSETP.GEU.AND P2, PT, |R16|, |R10|, PT ;  /* 0x4000000a1000722a */ /* 0x020fe20003f4e200 */
[----:B-1----:R-:W0:-:S13]  /*4710*/  LDS.64 R18, [R9+0x98] ;  /* 0x0000980009127984 */ /* 0x002e1a0000000a00 */
[----:B------:R-:W-:-:S04]  /*4720*/  @P2 ISETP.GE.U32.AND P0, PT, R21, R7, PT ;  /* 0x000000071500220c */ /* 0x000fc80003f06070 */
[----:B------:R-:W-:-:S13]  /*4730*/  @P2 ISETP.GE.AND.EX P0, PT, R23, R8, PT, P0 ;  /* 0x000000081700220c */ /* 0x000fda0003f06300 */
[----:B------:R-:W-:-:S06]  /*4740*/  @P2 DSETP.LT.OR P0, PT, |R10|, |R16|, !P0 ;  /* 0x400000100a00222a */ /* 0x000fcc0004701600 */
[----:B------:R-:W-:Y:S02]  /*4750*/  @P2 FSEL R17, R17, R11, P0 ;  /* 0x0000000b11112208 */ /* 0x000fe40000000000 */
[----:B------:R-:W-:Y:S02]  /*4760*/  @P2 SEL R7, R21, R7, P0 ;  /* 0x0000000715072207 */ /* 0x000fe40000000000 */
[----:B------:R-:W-:Y:S01]  /*4770*/  @P2 SEL R8, R23, R8, P0 ;  /* 0x0000000817082207 */ /* 0x000fe20000000000 */
[----:B------:R-:W-:-:S04]  /*4780*/  @P2 IMAD.MOV.U32 R11, RZ, RZ, R17 ;  /* 0x000000ffff0b2224 */ /* 0x000fc800078e0011 */
[----:B------:R-:W-:Y:S01]  /*4790*/  IMAD.MOV.U32 R21, RZ, RZ, R11 ;  /* 0x000000ffff157224 */ /* 0x000fe200078e000b */
[----:B0-----:R-:W-:-:S04]  /*47a0*/  IADD3 R14, P3, PT, R18, 0x500, RZ ;  /* 0x00000500120e7810 */ /* 0x001fc80007f7e0ff */
[----:B------:R-:W-:Y:S01]  /*47b0*/  ISETP.GT.U32.AND P1, PT, R14, R25, PT ;  /* 0x000000190e00720c */ /* 0x000fe20003f24070 */
[----:B------:R-:W-:Y:S01]  /*47c0*/  IMAD.X R15, RZ, RZ, R19, P3 ;  /* 0x000000ffff0f7224 */ /* 0x000fe200018e0613 */
[----:B------:R-:W-:Y:S01]  /*47d0*/  @P2 FSEL R14, R16, R10, P0 ;  /* 0x0000000a100e2208 */ /* 0x000fe20000000000 */
[----:B------:R-:W-:-:S04]  /*47e0*/  IMAD.U32 R16, RZ, RZ, UR9 ;  /* 0x00000009ff107e24 */ /* 0x000fc8000f8e00ff */
[----:B------:R-:W-:Y:S01]  /*47f0*/  @P2 IMAD.MOV.U32 R10, RZ, RZ, R14 ;  /* 0x000000ffff0a2224 */ /* 0x000fe200078e000e */
[----:B------:R-:W-:Y:S01]  /*4800*/  ISETP.GT.AND.EX P0, PT, R15, R16, PT, P1 ;  /* 0x000000100f00720c */ /* 0x000fe20003f04310 */
[----:B------:R-:W-:Y:S01]  /*4810*/  IMAD.MOV.U32 R14, RZ, RZ, R8 ;  /* 0x000000ffff0e7224 */ /* 0x000fe200078e0008 */
[----:B------:R-:W-:Y:S01]  /*4820*/  MOV R15, R7 ;  /* 0x00000007000f7202 */ /* 0x000fe20000000f00 */
[----:B------:R-:W-:-:S10]  /*4830*/  IMAD.MOV.U32 R20, RZ, RZ, R10 ;  /* 0x000000ffff147224 */ /* 0x000fd400078e000a */
[----:B------:R-:W-:Y:S05]  /*4840*/  @!P0 BRA `(.L_x_608) ;  /* 0xfffffff8006c8947 */ /* 0x000fea000383ffff */
[----:B------:R-:W-:Y:S05]  /*4850*/  BSYNC.RECONVERGENT B1 ;  /* 0x0000000000017941 */ /* 0x000fea0003800200 */
.L_x_605:
[----:B------:R-:W-:Y:S01]  /*4860*/  ISETP.GE.U32.AND P0, PT, R18, R25, PT ;  /* 0x000000191200720c */ /* 0x000fe20003f06070 */
[----:B------:R-:W-:Y:S03]  /*4870*/  BSSY.RECONVERGENT B1, `(.L_x_602) ;  /* 0x00000b1000017945 */ /* 0x000fe60003800200 */
[----:B------:R-:W-:-:S13]  /*4880*/  ISETP.GE.AND.EX P0, PT, R19, R16, PT, P0 ;  /* 0x000000101300720c */ /* 0x000fda0003f06300 */
[----:B------:R-:W-:Y:S05]  /*4890*/  @P0 BRA `(.L_x_609) ;  /* 0x0000000800b80947 */ /* 0x000fea0003800000 */
[----:B------:R-:W-:-:S05]  /*48a0*/  IMAD.IADD R20, R25, 0x1, -R18 ;  /* 0x0000000119147824 */ /* 0x000fca00078e0a12 */
[----:B------:R-:W-:-:S13]  /*48b0*/  ISETP.GE.AND P0, PT, R3, R20, PT ;  /* 0x000000140300720c */ /* 0x000fda0003f06270 */
[----:B------:R-:W-:Y:S05]  /*48c0*/  @P0 BRA `(.L_x_609) ;  /* 0x0000000800ac0947 */ /* 0x000fea0003800000 */
[----:B------:R-:W-:Y:S01]  /*48d0*/  LOP3.LUT R9, RZ, R3, RZ, 0x33, !PT ;  /* 0x00000003ff097212 */ /* 0x000fe200078e33ff */
[----:B------:R-:W-:Y:S03]  /*48e0*/  BSSY.RECONVERGENT B2, `(.L_x_610) ;  /* 0x0000035000027945 */ /* 0x000fe60003800200 */
[----:B------:R-:W-:-:S04]  /*48f0*/  IADD3 R25, PT, PT, -R18, R25, R9 ;  /* 0x0000001912197210 */ /* 0x000fc80007ffe109 */
[----:B------:R-:W-:-:S04]  /*4900*/  LOP3.LUT R9, R25, 0x300, RZ, 0xc0, !PT ;  /* 0x0000030019097812 */ /* 0x000fc800078ec0ff */
[----:B------:R-:W-:Y:S01]  /*4910*/  ISETP.NE.AND P0, PT, R9, 0x300, PT ;  /* 0x000003000900780c */ /* 0x000fe20003f05270 */
[----:B------:R-:W-:-:S12]  /*4920*/  IMAD.MOV.U32 R9, RZ, RZ, R3 ;  /* 0x000000ffff097224 */ /* 0x000fd800078e0003 */
[----:B------:R-:W-:Y:S05]  /*4930*/  @!P0 BRA `(.L_x_611) ;  /* 0x0000000000bc8947 */ /* 0x000fea0003800000 */
[----:B------:R-:W-:Y:S02]  /*4940*/  IADD3 R15, P0, PT, R3, R18, RZ ;  /* 0x00000012030f7210 */ /* 0x000fe40007f1e0ff */
[----:B------:R-:W-:Y:S02]  /*4950*/  LEA.HI R9, R25, 0x1, RZ, 0x18 ;  /* 0x0000000119097811 */ /* 0x000fe400078fc0ff */
[C---:B------:R-:W-:Y:S01]  /*4960*/  LEA R2, P1, R15.reuse, R2, 0x3 ;  /* 0x000000020f027211 */ /* 0x040fe200078218ff */
[----:B------:R-:W-:Y:S01]  /*4970*/  IMAD.X R13, RZ, RZ, R19, P0 ;  /* 0x000000ffff0d7224 */ /* 0x000fe200000e0613 */
[----:B------:R-:W-:Y:S02]  /*4980*/  IADD3 R14, P0, PT, R15, R5, RZ ;  /* 0x000000050f0e7210 */ /* 0x000fe40007f1e0ff */
[----:B------:R-:W-:Y:S01]  /*4990*/  LOP3.LUT R5, R9, 0x3, RZ, 0xc0, !PT ;  /* 0x0000000309057812 */ /* 0x000fe200078ec0ff */
[----:B------:R-:W-:Y:S01]  /*49a0*/  IMAD.MOV.U32 R9, RZ, RZ, R3 ;  /* 0x000000ffff097224 */ /* 0x000fe200078e0003 */
[----:B------:R-:W-:Y:S01]  /*49b0*/  LEA.HI.X R15, R15, R4, R13, 0x3, P1 ;  /* 0x000000040f0f7211 */ /* 0x000fe200008f1c0d */
[----:B------:R-:W-:-:S02]  /*49c0*/  IMAD.X R16, R13, 0x1, R6, P0 ;  /* 0x000000010d107824 */ /* 0x000fc400000e0606 */
[----:B------:R-:W-:-:S07]  /*49d0*/  IMAD.MOV R6, RZ, RZ, -R5 ;  /* 0x000000ffff067224 */ /* 0x000fce00078e0a05 */
.L_x_614:
        /* <DEDUP_REMOVED lines=9> */
[----:B------:R-:W-:Y:S02]  /*4a70*/  IMAD.MOV.U32 R4, RZ, RZ, R10 ;  /* 0x000000ffff047224 */ /* 0x000fe400078e000a */
        /* <DEDUP_REMOVED lines=21> */
.L_x_613:
[----:B------:R-:W-:Y:S05]  /*4bd0*/  BSYNC.RECONVERGENT B3 ;  /* 0x0000000000037941 */ /* 0x000fea0003800200 */
.L_x_612:
[----:B------:R-:W-:Y:S01]  /*4be0*/  IADD3 R14, P0, PT, R14, 0x100, RZ ;  /* 0x000001000e0e7810 */ /* 0x000fe20007f1e0ff */
[----:B------:R-:W-:Y:S02]  /*4bf0*/  VIADD R9, R9, 0x100 ;  /* 0x0000010009097836 */ /* 0x000fe40000000000 */
[----:B------:R-:W-:Y:S02]  /*4c00*/  IMAD.X R15, RZ, RZ, R15, P3 ;  /* 0x000000ffff0f7224 */ /* 0x000fe400018e060f */
[----:B------:R-:W-:Y:S01]  /*4c10*/  IMAD.X R16, RZ, RZ, R16, P0 ;  /* 0x000000ffff107224 */ /* 0x000fe200000e0610 */
[----:B------:R-:W-:Y:S07]  /*4c20*/  @P2 BRA `(.L_x_614) ;  /* 0xfffffffc006c2947 */ /* 0x000fee000383ffff */
.L_x_611:
[----:B------:R-:W-:Y:S05]  /*4c30*/  BSYNC.RECONVERGENT B2 ;  /* 0x0000000000027941 */ /* 0x000fea0003800200 */
.L_x_610:
[----:B------:R-:W-:-:S13]  /*4c40*/  ISETP.GE.U32.AND P0, PT, R25, 0x300, PT ;  /* 0x000003001900780c */ /* 0x000fda0003f06070 */
[----:B------:R-:W-:Y:S05]  /*4c50*/  @!P0 BRA `(.L_x_609) ;  /* 0x0000000400c88947 */ /* 0x000fea0003800000 */
[----:B------:R-:W0:Y:S01]  /*4c60*/  LDC.64 R16, c[0x0][0x380] ;  /* 0x0000e000ff107b82 */ /* 0x000e220000000a00 */
[----:B------:R-:W-:-:S07]  /*4c70*/  VIADD R21, R9, 0x200 ;  /* 0x0000020009157836 */ /* 0x000fce0000000000 */
[----:B------:R-:W1:Y:S02]  /*4c80*/  LDC.64 R14, c[0x0][0x388] ;  /* 0x0000e200ff0e7b82 */ /* 0x000e640000000a00 */
.L_x_623:
[----:B------:R-:W-:-:S05]  /*4c90*/  VIADD R5, R21, 0xfffffe00 ;  /* 0xfffffe0015057836 */ /* 0x000fca0000000000 */
[----:B------:R-:W-:-:S05]  /*4ca0*/  IADD3 R5, P0, PT, R5, R18, RZ ;  /* 0x0000001205057210 */ /* 0x000fca0007f1e0ff */
[----:B------:R-:W-:Y:S01]  /*4cb0*/  IMAD.X R2, RZ, RZ, R19, P0 ;  /* 0x000000ffff027224 */ /* 0x000fe200000e0613 */
[----:B0-----:R-:W-:-:S04]  /*4cc0*/  LEA R22, P0, R5, R16, 0x3 ;  /* 0x0000001005167211 */ /* 0x001fc800078018ff */
[----:B------:R-:W-:-:S05]  /*4cd0*/  LEA.HI.X R23, R5, R17, R2, 0x3, P0 ;  /* 0x0000001105177211 */ /* 0x000fca00000f1c02 */
[----:B------:R-:W2:Y:S04]  /*4ce0*/  LDG.E.64 R24, desc[UR10][R22.64] ;  /* 0x0000000a16187981 */ /* 0x000ea8000c1e1b00 */
[----:B------:R0:W5:Y:S01]  /*4cf0*/  LDG.E.64 R12, desc[UR10][R22.64+0x800] ;  /* 0x0008000a160c7981 */ /* 0x000162000c1e1b00 */
        /* <DEDUP_REMOVED lines=23> */
.L_x_616:
[----:B------:R-:W-:Y:S05]  /*4e70*/  BSYNC.RECONVERGENT B2 ;  /* 0x0000000000027941 */ /* 0x000fea0003800200 */
.L_x_615:
[----:B------:R0:W5:Y:S04]  /*4e80*/  LDG.E.64 R6, desc[UR10][R22.64+0x1000] ;  /* 0x0010000a16067981 */ /* 0x000168000c1e1b00 */
[----:B------:R0:W5:Y:S02]  /*4e90*/  LDG.E.64 R24, desc[UR10][R22.64+0x1800] ;  /* 0x0018000a16187981 */ /* 0x000164000c1e1b00 */
[----:B-----5:R-:W-:Y:S01]  /*4ea0*/  DSETP.GEU.AND P0, PT, |R4|, |R12|, PT ;  /* 0x4000000c0400722a */ /* 0x020fe20003f0e200 */
[----:B------:R-:W-:Y:S01]  /*4eb0*/  VIADD R11, R21, 0xffffff00 ;  /* 0xffffff00150b7836 */ /* 0x000fe20000000000 */
[----:B------:R-:W-:Y:S01]  /*4ec0*/  BSSY.RECONVERGENT B2, `(.L_x_617) ;  /* 0x0000016000027945 */ /* 0x000fe20003800200 */
[----:B------:R-:W-:-:S03]  /*4ed0*/  IMAD.MOV.U32 R10, RZ, RZ, R12 ;  /* 0x000000ffff0a7224 */ /* 0x000fc600078e000c */
[----:B------:R-:W-:Y:S01]  /*4ee0*/  IADD3 R28, P1, P2, R18, R14, R11 ;  /* 0x0000000e121c7210 */ /* 0x000fe20007a3e00b */
[----:B------:R-:W-:-:S03]  /*4ef0*/  IMAD.MOV.U32 R11, RZ, RZ, R13 ;  /* 0x000000ffff0b7224 */ /* 0x000fc600078e000d */
[----:B------:R-:W-:Y:S01]  /*4f00*/  IADD3.X R27, PT, PT, R19, R15, RZ, P1, P2 ;  /* 0x0000000f131b7210 */ /* 0x000fe20000fe44ff */
[----:B------:R-:W-:-:S04]  /*4f10*/  IMAD.MOV.U32 R8, RZ, RZ, R28 ;  /* 0x000000ffff087224 */ /* 0x000fc800078e001c */
        /* <DEDUP_REMOVED lines=16> */
.L_x_618:
[----:B------:R-:W-:Y:S05]  /*5020*/  BSYNC.RECONVERGENT B2 ;  /* 0x0000000000027941 */ /* 0x000fea0003800200 */
.L_x_617:
[----:B------:R-:W-:Y:S01]  /*5030*/  DSETP.GEU.AND P0, PT, |R10|, |R6|, PT ;  /* 0x400000060a00722a */ /* 0x000fe20003f0e200 */
[----:B------:R-:W-:Y:S01]  /*5040*/  IADD3 R23, P1, P2, R18, R14, R21 ;  /* 0x0000000e12177210 */ /* 0x000fe20007a3e015 */
[----:B------:R-:W-:Y:S01]  /*5050*/  BSSY.RECONVERGENT B2, `(.L_x_619) ;  /* 0x0000016000027945 */ /* 0x000fe20003800200 */
[----:B------:R-:W-:Y:S02]  /*5060*/  VIADD R13, R21, 0x100 ;  /* 0x00000100150d7836 */ /* 0x000fe40000000000 */
[----:B------:R-:W-:Y:S01]  /*5070*/  IADD3.X R27, PT, PT, R19, R15, RZ, P1, P2 ;  /* 0x0000000f131b7210 */ /* 0x000fe20000fe44ff */
[----:B------:R-:W-:Y:S02]  /*5080*/  IMAD.MOV.U32 R2, RZ, RZ, R23 ;  /* 0x000000ffff027224 */ /* 0x000fe400078e0017 */
        /* <DEDUP_REMOVED lines=18> */
.L_x_620:
[----:B------:R-:W-:Y:S05]  /*51b0*/  BSYNC.RECONVERGENT B2 ;  /* 0x0000000000027941 */ /* 0x000fea0003800200 */
.L_x_619:
[----:B------:R-:W-:Y:S01]  /*51c0*/  DSETP.GEU.AND P0, PT, |R4|, |R24|, PT ;  /* 0x400000180400722a */ /* 0x000fe20003f0e200 */
[----:B------:R-:W-:Y:S01]  /*51d0*/  IADD3 R13, P1, P2, R18, R14, R13 ;  /* 0x0000000e120d7210 */ /* 0x000fe20007a3e00d */
[----:B------:R-:W-:Y:S01]  /*51e0*/  BSSY.RECONVERGENT B2, `(.L_x_621) ;  /* 0x0000015000027945 */ /* 0x000fe20003800200 */
[----:B------:R-:W-:Y:S02]  /*51f0*/  IMAD.MOV.U32 R10, RZ, RZ, R24 ;  /* 0x000000ffff0a7224 */ /* 0x000fe400078e0018 */
[----:B------:R-:W-:Y:S01]  /*5200*/  IADD3.X R6, PT, PT, R19, R15, RZ, P1, P2 ;  /* 0x0000000f13067210 */ /* 0x000fe20000fe44ff */
[----:B------:R-:W-:Y:S02]  /*5210*/  IMAD.MOV.U32 R7, RZ, RZ, R13 ;  /* 0x000000ffff077224 */ /* 0x000fe400078e000d */
[----:B------:R-:W-:Y:S02]  /*5220*/  IMAD.MOV.U32 R11, RZ, RZ, R25 ;  /* 0x000000ffff0b7224 */ /* 0x000fe400078e0019 */
[----:B------:R-:W-:-:S04]  /*5230*/  IMAD.MOV.U32 R8, RZ, RZ, R6 ;  /* 0x000000ffff087224 */ /* 0x000fc800078e0006 */
[----:B------:R-:W-:Y:S05]  /*5240*/  @!P0 BRA `(.L_x_622) ;  /* 0x0000000000388947 */ /* 0x000fea0003800000 */
[----:B------:R-:W-:Y:S01]  /*5250*/  DSETP.GEU.AND P0, PT, |R24|, |R4|, PT ;  /* 0x400000041800722a */ /* 0x000fe20003f0e200 */
[----:B------:R-:W-:Y:S01]  /*5260*/  MOV R7, R2 ;  /* 0x0000000200077202 */ /* 0x000fe20000000f00 */
[----:B------:R-:W-:Y:S02]  /*5270*/  IMAD.MOV.U32 R8, RZ, RZ, R9 ;  /* 0x000000ffff087224 */ /* 0x000fe400078e0009 */
[----:B------:R-:W-:Y:S02]  /*5280*/  IMAD.MOV.U32 R10, RZ, RZ, R4 ;  /* 0x000000ffff0a7224 */ /* 0x000fe400078e0004 */
[----:B------:R-:W-:-:S08]  /*5290*/  IMAD.MOV.U32 R11, RZ, RZ, R5 ;  /* 0x000000ffff0b7224 */ /* 0x000fd000078e0005 */
        /* <DEDUP_REMOVED lines=9> */
.L_x_622:
[----:B------:R-:W-:Y:S05]  /*5330*/  BSYNC.RECONVERGENT B2 ;  /* 0x0000000000027941 */ /* 0x000fea0003800200 */
.L_x_621:
[C---:B------:R-:W-:Y:S02]  /*5340*/  VIADD R5, R21.reuse, 0x200 ;  /* 0x0000020015057836 */ /* 0x040fe40000000000 */
[----:B------:R-:W-:-:S03]  /*5350*/  VIADD R21, R21, 0x400 ;  /* 0x0000040015157836 */ /* 0x000fc60000000000 */
[----:B------:R-:W-:-:S13]  /*5360*/  ISETP.GE.AND P0, PT, R5, R20, PT ;  /* 0x000000140500720c */ /* 0x000fda0003f06270 */
[----:B------:R-:W-:Y:S05]  /*5370*/  @!P0 BRA `(.L_x_623) ;  /* 0xfffffff800448947 */ /* 0x000fea000383ffff */
.L_x_609:
[----:B------:R-:W-:Y:S05]  /*5380*/  BSYNC.RECONVERGENT B1 ;  /* 0x0000000000017941 */ /* 0x000fea0003800200 */
.L_x_602:
        /* <DEDUP_REMOVED lines=32> */
.L_x_625:
[----:B------:R-:W-:Y:S05]  /*5590*/  BSYNC.RECONVERGENT B1 ;  /* 0x0000000000017941 */ /* 0x000fea0003800200 */
.L_x_624:
        /* <DEDUP_REMOVED lines=31> */
.L_x_627:
[----:B------:R-:W-:Y:S05]  /*5790*/  BSYNC.RECONVERGENT B1 ;  /* 0x0000000000017941 */ /* 0x000fea0003800200 */
.L_x_626:
        /* <DEDUP_REMOVED lines=31> */
.L_x_629:
[----:B------:R-:W-:Y:S05]  /*5990*/  BSYNC.RECONVERGENT B1 ;  /* 0x0000000000017941 */ /* 0x000fea0003800200 */
.L_x_628:
[----:B------:R-:W-:Y:S01]  /*59a0*/  ISETP.GT.AND P0, PT, R2, 0x17, PT ;  /* 0x000000170200780c */ /* 0x000fe20003f04270 */
[----:B-1----:R1:W1:Y:S01]  /*59b0*/  SHFL.DOWN PT, R6, R4, 0x8, 0x1f ;  /* 0x09001f0004067f89 */ /* 0x00226200000e0000 */
[----:B------:R-:W-:Y:S01]  /*59c0*/  BSSY.RECONVERGENT B1, `(.L_x_630) ;  /* 0x000001d000017945 */ /* 0x000fe20003800200 */
[----:B--2---:R-:W-:Y:S02]  /*59d0*/  IMAD.MOV.U32 R12, RZ, RZ, R10 ;  /* 0x000000ffff0c7224 */ /* 0x004fe400078e000a */
[----:B------:R2:W1:Y:S01]  /*59e0*/  SHFL.DOWN PT, R7, R5, 0x8, 0x1f ;  /* 0x09001f0005077f89 */ /* 0x00046200000e0000 */
[----:B------:R-:W-:Y:S02]  /*59f0*/  IMAD.MOV.U32 R13, RZ, RZ, R11 ;  /* 0x000000ffff0d7224 */ /* 0x000fe400078e000b */
[----:B------:R-:W-:Y:S01]  /*5a00*/  IMAD.MOV.U32 R8, RZ, RZ, R4 ;  /* 0x000000ffff087224 */ /* 0x000fe200078e0004 */
[----:B0-----:R2:W0:Y:S01]  /*5a10*/  SHFL.DOWN PT, R15, R10, 0x8, 0x1f ;  /* 0x09001f000a0f7f89 */ /* 0x00142200000e0000 */
[----:B----4-:R-:W-:-:S03]  /*5a20*/  IMAD.MOV.U32 R9, RZ, RZ, R5 ;  /* 0x000000ffff097224 */ /* 0x010fc600078e0005 */
[----:B---3--:R2:W3:Y:S01]  /*5a30*/  SHFL.DOWN PT, R14, R11, 0x8, 0x1f ;  /* 0x09001f000b0e7f89 */ /* 0x0084e200000e0000 */
[----:B------:R-:W-:Y:S05]  /*5a40*/  @P0 BRA `(.L_x_631) ;  /* 0x0000000000500947 */ /* 0x000fea0003800000 */
[----:B-1----:R-:W-:Y:S01]  /*5a50*/  DSETP.GEU.AND P0, PT, |R4|, |R6|, PT ;  /* 0x400000060400722a */ /* 0x002fe20003f0e200 */
        /* <DEDUP_REMOVED lines=19> */
.L_x_631:
[----:B------:R-:W-:Y:S05]  /*5b90*/  BSYNC.RECONVERGENT B1 ;  /* 0x0000000000017941 */ /* 0x000fea0003800200 */
.L_x_630:
[----:B------:R-:W-:Y:S01]  /*5ba0*/  ISETP.GT.AND P0, PT, R2, 0xf, PT ;  /* 0x0000000f0200780c */ /* 0x000fe20003f04270 */
[----:B--2---:R2:W4:Y:S01]  /*5bb0*/  SHFL.DOWN PT, R10, R8, 0x10, 0x1f ;  /* 0x0a001f00080a7f89 */ /* 0x00452200000e0000 */
[----:B------:R-:W-:Y:S01]  /*5bc0*/  BSSY.RECONVERGENT B1, `(.L_x_632) ;  /* 0x000001d000017945 */ /* 0x000fe20003800200 */
[----:B-1----:R-:W-:Y:S02]  /*5bd0*/  IMAD.MOV.U32 R4, RZ, RZ, R12 ;  /* 0x000000ffff047224 */ /* 0x002fe400078e000c */
[----:B------:R2:W1:Y:S01]  /*5be0*/  SHFL.DOWN PT, R11, R9, 0x10, 0x1f ;  /* 0x0a001f00090b7f89 */ /* 0x00046200000e0000 */
[----:B------:R-:W-:Y:S02]  /*5bf0*/  IMAD.MOV.U32 R5, RZ, RZ, R13 ;  /* 0x000000ffff057224 */ /* 0x000fe400078e000d */
[----:B------:R-:W-:Y:S01]  /*5c00*/  IMAD.MOV.U32 R6, RZ, RZ, R8 ;  /* 0x000000ffff067224 */ /* 0x000fe200078e0008 */
[----:B0-----:R2:W0:Y:S01]  /*5c10*/  SHFL.DOWN PT, R15, R12, 0x10, 0x1f ;  /* 0x0a001f000c0f7f89 */ /* 0x00142200000e0000 */
[----:B------:R-:W-:-:S03]  /*5c20*/  IMAD.MOV.U32 R7, RZ, RZ, R9 ;  /* 0x000000ffff077224 */ /* 0x000fc600078e0009 */
[----:B---3--:R2:W3:Y:S01]  /*5c30*/  SHFL.DOWN PT, R14, R13, 0x10, 0x1f ;  /* 0x0a001f000d0e7f89 */ /* 0x0084e200000e0000 */
        /* <DEDUP_REMOVED lines=21> */
.L_x_633:
[----:B------:R-:W-:Y:S05]  /*5d90*/  BSYNC.RECONVERGENT B1 ;  /* 0x0000000000017941 */ /* 0x000fea0003800200 */
.L_x_632:
[----:B------:R-:W-:Y:S01]  /*5da0*/  ISETP.NE.AND P0, PT, R2, RZ, PT ;  /* 0x000000ff0200720c */ /* 0x000fe20003f05270 */
[----:B------:R-:W-:-:S12]  /*5db0*/  BSSY.RECONVERGENT B1, `(.L_x_634) ;  /* 0x000000a000017945 */ /* 0x000fd80003800200 */
[----:B------:R-:W-:Y:S05]  /*5dc0*/  @P0 BRA `(.L_x_635) ;  /* 0x0000000000200947 */ /* 0x000fea0003800000 */
[----:B--2---:R-:W2:Y:S01]  /*5dd0*/  S2R R9, SR_CgaCtaId ;  /* 0x0000000000097919 */ /* 0x004ea20000008800 */
[----:B------:R-:W-:Y:S02]  /*5de0*/  MOV R8, 0x400 ;  /* 0x0000040000087802 */ /* 0x000fe40000000f00 */
[----:B------:R-:W-:-:S04]  /*5df0*/  SHF.R.U32.HI R2, RZ, 0x1, R3 ;  /* 0x00000001ff027819 */ /* 0x000fc80000011603 */
[----:B------:R-:W-:Y:S02]  /*5e00*/  LOP3.LUT R2, R2, 0x1f0, RZ, 0xc0, !PT ;  /* 0x000001f002027812 */ /* 0x000fe400078ec0ff */
[----:B--2---:R-:W-:-:S05]  /*5e10*/  LEA R9, R9, R8, 0x18 ;  /* 0x0000000809097211 */ /* 0x004fca00078ec0ff */
[----:B------:R-:W-:-:S05]  /*5e20*/  IMAD.IADD R9, R2, 0x1, R9 ;  /* 0x0000000102097824 */ /* 0x000fca00078e0209 */
[----:B------:R2:W-:Y:S04]  /*5e30*/  STS.64 [R9+0x10], R4 ;  /* 0x0000100409007388 */ /* 0x0005e80000000a00 */
[----:B------:R2:W-:Y:S02]  /*5e40*/  STS.64 [R9+0x8], R6 ;  /* 0x0000080609007388 */ /* 0x0005e40000000a00 */
.L_x_635:
[----:B------:R-:W-:Y:S05]  /*5e50*/  BSYNC.RECONVERGENT B1 ;  /* 0x0000000000017941 */ /* 0x000fea0003800200 */
.L_x_634:
[----:B------:R-:W-:Y:S01]  /*5e60*/  BAR.SYNC.DEFER_BLOCKING 0x0 ;  /* 0x0000000000007b1d */ /* 0x000fe20000010000 */
[----:B------:R-:W-:-:S13]  /*5e70*/  ISETP.NE.AND P1, PT, R3, RZ, PT ;  /* 0x000000ff0300720c */ /* 0x000fda0003f25270 */
[----:B------:R-:W-:Y:S05]  /*5e80*/  @P1 BRA `(.L_x_563) ;  /* 0x00000008008c1947 */ /* 0x000fea0003800000 */
[----:B------:R-:W5:Y:S01]  /*5e90*/  S2R R3, SR_CgaCtaId ;  /* 0x0000000000037919 */ /* 0x000f620000008800 */
[----:B------:R-:W-:Y:S01]  /*5ea0*/  MOV R20, 0x400 ;  /* 0x0000040000147802 */ /* 0x000fe20000000f00 */
[----:B------:R-:W-:Y:S03]  /*5eb0*/  BSSY.RECONVERGENT B1, `(.L_x_636) ;  /* 0x000001a000017945 */ /* 0x000fe60003800200 */
[----:B-----5:R-:W-:-:S05]  /*5ec0*/  LEA R20, R3, R20, 0x18 ;  /* 0x0000001403147211 */ /* 0x020fca00078ec0ff */
[----:B------:R-:W5:Y:S04]  /*5ed0*/  LDS.64 R16, [R20+0x18] ;  /* 0x0000180014107984 */ /* 0x000f680000000a00 */
[----:B-12-4-:R-:W1:Y:S04]  /*5ee0*/  LDS.128 R8, [R20+0x20] ;  /* 0x0000200014087984 */ /* 0x016e680000000c00 */
[----:B------:R2:W4:Y:S04]  /*5ef0*/  LDS.64 R2, [R20+0x80] ;  /* 0x0000800014027984 */ /* 0x0005280000000a00 */
[----:B0--3--:R2:W0:Y:S01]  /*5f00*/  LDS.128 R12, [R20+0x30] ;  /* 0x00003000140c7984 */ /* 0x0094220000000c00 */
[----:B-----5:R-:W-:Y:S01]  /*5f10*/  DSETP.GEU.AND P0, PT, |R6|, |R16|, PT ;  /* 0x400000100600722a */ /* 0x020fe20003f0e200 */
[----:B------:R-:W-:-:S02]  /*5f20*/  IMAD.MOV.U32 R22, RZ, RZ, R16 ;  /* 0x000000ffff167224 */ /* 0x000fc400078e0010 */
[----:B------:R-:W-:Y:S02]  /*5f30*/  IMAD.MOV.U32 R23, RZ, RZ, R17 ;  /* 0x000000ffff177224 */ /* 0x000fe400078e0011 */
[----:B-1----:R-:W-:Y:S02]  /*5f40*/  IMAD.MOV.U32 R25, RZ, RZ, R8 ;  /* 0x000000ffff197224 */ /* 0x002fe400078e0008 */
[----:B------:R-:W-:-:S07]  /*5f50*/  IMAD.MOV.U32 R21, RZ, RZ, R9 ;  /* 0x000000ffff157224 */ /* 0x000fce00078e0009 */
[----:B0-2-4-:R-:W-:Y:S05]  /*5f60*/  @!P0 BRA `(.L_x_637) ;  /* 0x0000000000388947 */ /* 0x015fea0003800000 */
        /* <DEDUP_REMOVED lines=14> */
.L_x_637:
[----:B------:R-:W-:Y:S05]  /*6050*/  BSYNC.RECONVERGENT B1 ;  /* 0x0000000000017941 */ /* 0x000fea0003800200 */
.L_x_636:
        /* <DEDUP_REMOVED lines=23> */
.L_x_639:
[----:B------:R-:W-:Y:S05]  /*61d0*/  BSYNC.RECONVERGENT B1 ;  /* 0x0000000000017941 */ /* 0x000fea0003800200 */
.L_x_638:
        /* <DEDUP_REMOVED lines=21> */
.L_x_641:
[----:B------:R-:W-:Y:S05]  /*6330*/  BSYNC.RECONVERGENT B1 ;  /* 0x0000000000017941 */ /* 0x000fea0003800200 */
.L_x_640:
        /* <DEDUP_REMOVED lines=23> */
.L_x_643:
[----:B------:R-:W-:Y:S05]  /*64b0*/  BSYNC.RECONVERGENT B1 ;  /* 0x0000000000017941 */ /* 0x000fea0003800200 */
.L_x_642:
        /* <DEDUP_REMOVED lines=21> */
.L_x_645:
[----:B------:R-:W-:Y:S05]  /*6610*/  BSYNC.RECONVERGENT B1 ;  /* 0x0000000000017941 */ /* 0x000fea0003800200 */
.L_x_644:
        /* <DEDUP_REMOVED lines=21> */
.L_x_647:
[----:B------:R-:W-:Y:S05]  /*6770*/  BSYNC.RECONVERGENT B1 ;  /* 0x0000000000017941 */ /* 0x000fea0003800200 */
.L_x_646:
        /* <DEDUP_REMOVED lines=20> */
.L_x_563:
[----:B------:R-:W-:Y:S05]  /*68c0*/  BSYNC.RECONVERGENT B0 ;  /* 0x0000000000007941 */ /* 0x000fea0003800200 */
.L_x_530:
[----:B------:R-:W-:Y:S05]  /*68d0*/  @P1 EXIT ;  /* 0x000000000000194d */ /* 0x000fea0003800000 */
[----:B01--4-:R-:W0:Y:S02]  /*68e0*/  LDC.64 R2, c[0x0][0x390] ;  /* 0x0000e400ff027b82 */ /* 0x013e240000000a00 */
[----:B0-----:R-:W-:-:S05]  /*68f0*/  IMAD.WIDE.U32 R2, R0, 0x10, R2 ;  /* 0x0000001000027825 */ /* 0x001fca00078e0002 */
[----:B------:R-:W-:Y:S04]  /*6900*/  STG.E.64 desc[UR10][R2.64], R6 ;  /* 0x0000000602007986 */ /* 0x000fe8000c101b0a */
[----:B------:R-:W-:Y:S01]  /*6910*/  STG.E.64 desc[UR10][R2.64+0x8], R4 ;  /* 0x0000080402007986 */ /* 0x000fe2000c101b0a */
[----:B------:R-:W-:Y:S05]  /*6920*/  EXIT ;  /* 0x000000000000794d */ /* 0x000fea0003800000 */
.L_x_648:
        /* <DEDUP_REMOVED lines=13> */
.L_x_1178:


//--------------------- .text._ZN6thrust24THRUST_300001_SM_1000_NS8cuda_cub4core6detail13_kernel_agentINS1_8__reduce11ReduceAgentINS0_12zip_iteratorIN4cuda3std3__45tupleIJNS0_10device_ptrIdEENS0_17counting_iteratorIlNS0_11use_defaultESF_SF_EEEEEEEPNSB_IJdlEEESJ_lNS1_9__extrema9arg_max_fIdl13absComparatorEEEEJSI_SK_lSO_EEEvDpT0_ --------------------------
	.section	.text._ZN6thrust24THRUST_300001_SM_1000_NS8cuda_cub4core6detail13_kernel_agentINS1_8__reduce11ReduceAgentINS0_12zip_iteratorIN4cuda3std3__45tupleIJNS0_10device_ptrIdEENS0_17counting_iteratorIlNS0_11use_defaultESF_SF_EEEEEEEPNSB_IJdlEEESJ_lNS1_9__extrema9arg_max_fIdl13absComparatorEEEEJSI_SK_lSO_EEEvDpT0_,"ax",@progbits
	.align	128
        .global         _ZN6thrust24THRUST_300001_SM_1000_NS8cuda_cub4core6detail13_kernel_agentINS1_8__reduce11ReduceAgentINS0_12zip_iteratorIN4cuda3std3__45tupleIJNS0_10device_ptrIdEENS0_17counting_iteratorIlNS0_11use_defaultESF_SF_EEEEEEEPNSB_IJdlEEESJ_lNS1_9__extrema9arg_max_fIdl13absComparatorEEEEJSI_SK_lSO_EEEvDpT0_
        .type           _ZN6thrust24THRUST_300001_SM_1000_NS8cuda_cub4core6detail13_kernel_agentINS1_8__reduce11ReduceAgentINS0_12zip_iteratorIN4cuda3std3__45tupleIJNS0_10device_ptrIdEENS0_17counting_iteratorIlNS0_11use_defaultESF_SF_EEEEEEEPNSB_IJdlEEESJ_lNS1_9__extrema9arg_max_fIdl13absComparatorEEEEJSI_SK_lSO_EEEvDpT0_,@function
        .size           _ZN6thrust24THRUST_300001_SM_1000_NS8cuda_cub4core6detail13_kernel_agentINS1_8__reduce11ReduceAgentINS0_12zip_iteratorIN4cuda3std3__45tupleIJNS0_10device_ptrIdEENS0_17counting_iteratorIlNS0_11use_defaultESF_SF_EEEEEEEPNSB_IJdlEEESJ_lNS1_9__extrema9arg_max_fIdl13absComparatorEEEEJSI_SK_lSO_EEEvDpT0_,(.L_x_1179 - _ZN6thrust24THRUST_300001_SM_1000_NS8cuda_cub4core6detail13_kernel_agentINS1_8__reduce11ReduceAgentINS0_12zip_iteratorIN4cuda3std3__45tupleIJNS0_10device_ptrIdEENS0_17counting_iteratorIlNS0_11use_defaultESF_SF_EEEEEEEPNSB_IJdlEEESJ_lNS1_9__extrema9arg_max_fIdl13absComparatorEEEEJSI_SK_lSO_EEEvDpT0_)
        .other          _ZN6thrust24THRUST_300001_SM_1000_NS8cuda_cub4core6detail13_kernel_agentINS1_8__reduce11ReduceAgentINS0_12zip_iteratorIN4cuda3std3__45tupleIJNS0_10device_ptrIdEENS0_17counting_iteratorIlNS0_11use_defaultESF_SF_EEEEEEEPNSB_IJdlEEESJ_lNS1_9__extrema9arg_max_fIdl13absComparatorEEEEJSI_SK_lSO_EEEvDpT0_,@"STO_CUDA_ENTRY STV_DEFAULT"
_ZN6thrust24THRUST_300001_SM_1000_NS8cuda_cub4core6detail13_kernel_agentINS1_8__reduce11ReduceAgentINS0_12zip_iteratorIN4cuda3std3__45tupleIJNS0_10device_ptrIdEENS0_17counting_iteratorIlNS0_11use_defaultESF_SF_EEEEEEEPNSB_IJdlEEESJ_lNS1_9__extrema9arg_max_fIdl13absComparatorEEEEJSI_SK_lSO_EEEvDpT0_:
.text._ZN6thrust24THRUST_300001_SM_1000_NS8cuda_cub4core6detail13_kernel_agentINS1_8__reduce11ReduceAgentINS0_12zip_iteratorIN4cuda3std3__45tupleIJNS0_10device_ptrIdEENS0_17counting_iteratorIlNS0_11use_defaultESF_SF_EEEEEEEPNSB_IJdlEEESJ_lNS1_9__extrema9arg_max_fIdl13absComparatorEEEEJSI_SK_lSO_EEEvDpT0_:
[----:B------:R-:W-:Y:S01]  /*0000*/  LDC R1, c[0x0][0x37c] ;  /* 0x0000df00ff017b82 */ /* 0x000fe20000000800 */
[----:B------:R-:W0:Y:S02]  /*0010*/  LDCU.64 UR4, c[0x0][0x398] ;  /* 0x00007300ff0477ac */ /* 0x000e240008000a00 */
[----:B0-----:R-:W-:-:S04]  /*0020*/  ISETP.NE.U32.AND P0, PT, RZ, UR4, PT ;  /* 0x00000004ff007c0c */ /* 0x001fc8000bf05070 */
[----:B------:R-:W-:-:S13]  /*0030*/  ISETP.NE.AND.EX P0, PT, RZ, UR5, PT, P0 ;  /* 0x00000005ff007c0c */ /* 0x000fda000bf05300 */
[----:B------:R-:W-:Y:S05]  /*0040*/  @!P0 EXIT ;  /* 0x000000000000894d */ /* 0x000fea0003800000 */
[----:B------:R-:W-:Y:S01]  /*0050*/  UISETP.GT.U32.AND UP0, UPT, UR4, 0x4ff, UPT ;  /* 0x000004ff0400788c */ /* 0x000fe2000bf04070 */
[----:B------:R-:W-:Y:S01]  /*0060*/  BSSY.RECONVERGENT B0, `(.L_x_649) ;  /* 0x000063e000007945 */ /* 0x000fe20003800200 */
[----:B------:R-:W0:Y:S02]  /*0070*/  LDCU.64 UR8, c[0x0][0x358] ;  /* 0x00006b00ff0877ac */ /* 0x000e240008000a00 */
[----:B------:R-:W-:-:S09]  /*0080*/  UISETP.GT.AND.EX UP0, UPT, UR5, URZ, UPT, UP0 ;  /* 0x000000ff0500728c */ /* 0x000fd2000bf04300 */
        /* <DEDUP_REMOVED lines=9> */
[----:B------:R-:W1:Y:S01]  /*0120*/  LDC.64 R2, c[0x0][0x380] ;  /* 0x0000e000ff027b82 */ /* 0x000e620000000a00 */
[----:B------:R-:W2:Y:S01]  /*0130*/  LDCU.64 UR6, c[0x0][0x388] ;  /* 0x00007100ff0677ac */ /* 0x000ea20008000a00 */
[----:B-1----:R-:W-:-:S06]  /*0140*/  IMAD.WIDE.U32 R2, R0, 0x8, R2 ;  /* 0x0000000800027825 */ /* 0x002fcc00078e0002 */
[----:B0-----:R-:W5:Y:S01]  /*0150*/  LDG.E.64 R2, desc[UR8][R2.64] ;  /* 0x0000000802027981 */ /* 0x001f62000c1e1b00 */
[C---:B--2---:R-:W-:Y:S01]  /*0160*/  IADD3 R9, P0, PT, R0.reuse, UR6, RZ ;  /* 0x0000000600097c10 */ /* 0x044fe2000ff1e0ff */
[----:B------:R-:W-:-:S04]  /*0170*/  VIADD R10, R0, 0x100 ;  /* 0x00000100000a7836 */ /* 0x000fc80000000000 */
[----:B------:R-:W-:-:S08]  /*0180*/  IMAD.X R8, RZ, RZ, UR7, P0 ;  /* 0x00000007ff087e24 */ /* 0x000fd000080e06ff */
.L_x_652:
[----:B0-----:R-:W-:Y:S05]  /*0190*/  BSYNC.RECONVERGENT B1 ;  /* 0x0000000000017941 */ /* 0x001fea0003800200 */
.L_x_651:
[----:B------:R-:W-:Y:S01]  /*01a0*/  ISETP.GE.AND P0, PT, R10, UR4, PT ;  /* 0x000000040a007c0c */ /* 0x000fe2000bf06270 */
[----:B------:R-:W-:-:S12]  /*01b0*/  BSSY.RECONVERGENT B1, `(.L_x_653) ;  /* 0x00000a9000017945 */ /* 0x000fd80003800200 */
[----:B------:R-:W-:Y:S05]  /*01c0*/  @P0 BRA `(.L_x_654) ;  /* 0x00000008009c0947 */ /* 0x000fea0003800000 */
[----:B------:R-:W-:Y:S01]  /*01d0*/  LOP3.LUT R4, RZ, R10, RZ, 0x33, !PT ;  /* 0x0000000aff047212 */ /* 0x000fe200078e33ff */
[----:B------:R-:W-:Y:S04]  /*01e0*/  BSSY.RECONVERGENT B2, `(.L_x_655) ;  /* 0x0000034000027945 */ /* 0x000fe80003800200 */
[----:B------:R-:W-:-:S05]  /*01f0*/  VIADD R16, R4, UR4 ;  /* 0x0000000404107c36 */ /* 0x000fca0008000000 */
[----:B------:R-:W-:-:S04]  /*0200*/  LOP3.LUT R4, R16, 0x300, RZ, 0xc0, !PT ;  /* 0x0000030010047812 */ /* 0x000fc800078ec0ff */
[----:B------:R-:W-:-:S13]  /*0210*/  ISETP.NE.AND P0, PT, R4, 0x300, PT ;  /* 0x000003000400780c */ /* 0x000fda0003f05270 */
[----:B------:R-:W-:Y:S05]  /*0220*/  @!P0 BRA `(.L_x_656) ;  /* 0x0000000000bc8947 */ /* 0x000fea0003800000 */
[----:B------:R-:W0:Y:S01]  /*0230*/  LDC.64 R4, c[0x0][0x380] ;  /* 0x0000e000ff047b82 */ /* 0x000e220000000a00 */
[----:B------:R-:W1:Y:S01]  /*0240*/  LDCU.64 UR6, c[0x0][0x388] ;  /* 0x00007100ff0677ac */ /* 0x000e620008000a00 */
[----:B------:R-:W-:-:S04]  /*0250*/  LEA.HI R6, R16, 0x1, RZ, 0x18 ;  /* 0x0000000110067811 */ /* 0x000fc800078fc0ff */
[----:B------:R-:W-:-:S05]  /*0260*/  LOP3.LUT R6, R6, 0x3, RZ, 0xc0, !PT ;  /* 0x0000000306067812 */ /* 0x000fca00078ec0ff */
[----:B------:R-:W-:Y:S01]  /*0270*/  IMAD.MOV R11, RZ, RZ, -R6 ;  /* 0x000000ffff0b7224 */ /* 0x000fe200078e0a06 */
[C---:B-1----:R-:W-:Y:S01]  /*0280*/  IADD3 R14, P0, PT, R10.reuse, UR6, RZ ;  /* 0x000000060a0e7c10 */ /* 0x042fe2000ff1e0ff */
[----:B0-----:R-:W-:-:S04]  /*0290*/  IMAD.WIDE.U32 R4, R10, 0x8, R4 ;  /* 0x000000080a047825 */ /* 0x001fc800078e0004 */
[----:B------:R-:W-:Y:S02]  /*02a0*/  IMAD.MOV.U32 R12, RZ, RZ, R4 ;  /* 0x000000ffff0c7224 */ /* 0x000fe400078e0004 */
[----:B------:R-:W-:Y:S02]  /*02b0*/  IMAD.MOV.U32 R13, RZ, RZ, R5 ;  /* 0x000000ffff0d7224 */ /* 0x000fe400078e0005 */
[----:B------:R-:W-:-:S07]  /*02c0*/  IMAD.X R15, RZ, RZ, UR7, P0 ;  /* 0x00000007ff0f7e24 */ /* 0x000fce00080e06ff */
.L_x_659:
        /* <DEDUP_REMOVED lines=31> */
.L_x_658:
[----:B------:R-:W-:Y:S05]  /*04c0*/  BSYNC.RECONVERGENT B3 ;  /* 0x0000000000037941 */ /* 0x000fea0003800200 */
.L_x_657:
[----:B------:R-:W-:Y:S01]  /*04d0*/  IADD3 R14, P0, PT, R14, 0x100, RZ ;  /* 0x000001000e0e7810 */ /* 0x000fe20007f1e0ff */
[----:B------:R-:W-:Y:S02]  /*04e0*/  VIADD R10, R10, 0x100 ;  /* 0x000001000a0a7836 */ /* 0x000fe40000000000 */
[----:B------:R-:W-:Y:S02]  /*04f0*/  IMAD.X R13, RZ, RZ, R13, P3 ;  /* 0x000000ffff0d7224 */ /* 0x000fe400018e060d */
[----:B------:R-:W-:Y:S01]  /*0500*/  IMAD.X R15, RZ, RZ, R15, P0 ;  /* 0x000000ffff0f7224 */ /* 0x000fe200000e060f */
[----:B------:R-:W-:Y:S07]  /*0510*/  @P2 BRA `(.L_x_659) ;  /* 0xfffffffc006c2947 */ /* 0x000fee000383ffff */
.L_x_656:
[----:B------:R-:W-:Y:S05]  /*0520*/  BSYNC.RECONVERGENT B2 ;  /* 0x0000000000027941 */ /* 0x000fea0003800200 */
.L_x_655:
[----:B------:R-:W-:-:S13]  /*0530*/  ISETP.GE.U32.AND P0, PT, R16, 0x300, PT ;  /* 0x000003001000780c */ /* 0x000fda0003f06070 */
[----:B------:R-:W-:Y:S05]  /*0540*/  @!P0 BRA `(.L_x_654) ;  /* 0x0000000400bc8947 */ /* 0x000fea0003800000 */
[----:B------:R-:W0:Y:S01]  /*0550*/  LDC.64 R4, c[0x0][0x380] ;  /* 0x0000e000ff047b82 */ /* 0x000e220000000a00 */
[----:B------:R-:W-:-:S07]  /*0560*/  VIADD R20, R10, 0x200 ;  /* 0x000002000a147836 */ /* 0x000fce0000000000 */
[----:B------:R-:W1:Y:S02]  /*0570*/  LDC.64 R6, c[0x0][0x388] ;  /* 0x0000e200ff067b82 */ /* 0x000e640000000a00 */
.L_x_668:
[----:B------:R-:W-:-:S04]  /*0580*/  VIADD R17, R20, 0xfffffe00 ;  /* 0xfffffe0014117836 */ /* 0x000fc80000000000 */
[----:B0-----:R-:W-:-:S05]  /*0590*/  IMAD.WIDE R24, R17, 0x8, R4 ;  /* 0x0000000811187825 */ /* 0x001fca00078e0204 */
[----:B------:R-:W2:Y:S04]  /*05a0*/  LDG.E.64 R18, desc[UR8][R24.64] ;  /* 0x0000000818127981 */ /* 0x000ea8000c1e1b00 */
[----:B-----5:R0:W5:Y:S04]  /*05b0*/  LDG.E.64 R14, desc[UR8][R24.64+0x800] ;  /* 0x00080008180e7981 */ /* 0x020168000c1e1b00 */
[----:B------:R0:W5:Y:S04]  /*05c0*/  LDG.E.64 R12, desc[UR8][R24.64+0x1000] ;  /* 0x00100008180c7981 */ /* 0x000168000c1e1b00 */
[----:B------:R0:W5:Y:S01]  /*05d0*/  LDG.E.64 R10, desc[UR8][R24.64+0x1800] ;  /* 0x00180008180a7981 */ /* 0x000162000c1e1b00 */
[----:B-1----:R-:W-:Y:S01]  /*05e0*/  IADD3 R26, P1, PT, R17, R6, RZ ;  /* 0x00000006111a7210 */ /* 0x002fe20007f3e0ff */
[----:B------:R-:W-:Y:S01]  /*05f0*/  BSSY.RECONVERGENT B2, `(.L_x_660) ;  /* 0x0000017000027945 */ /* 0x000fe20003800200 */
[----:B------:R-:W-:-:S02]  /*0600*/  VIADD R23, R20, 0xffffff00 ;  /* 0xffffff0014177836 */ /* 0x000fc40000000000 */
[----:B------:R-:W-:Y:S01]  /*0610*/  LEA.HI.X.SX32 R27, R17, R7, 0x1, P1 ;  /* 0x00000007111b7211 */ /* 0x000fe200008f0eff */
[----:B------:R-:W-:-:S04]  /*0620*/  IMAD.MOV.U32 R22, RZ, RZ, R26 ;  /* 0x000000ffff167224 */ /* 0x000fc800078e001a */
        /* <DEDUP_REMOVED lines=19> */
.L_x_661:
[----:B------:R-:W-:Y:S05]  /*0760*/  BSYNC.RECONVERGENT B2 ;  /* 0x0000000000027941 */ /* 0x000fea0003800200 */
.L_x_660:
[----:B-----5:R-:W-:Y:S01]  /*0770*/  DSETP.GEU.AND P0, PT, |R16|, |R14|, PT ;  /* 0x4000000e1000722a */ /* 0x020fe20003f0e200 */
[C---:B------:R-:W-:Y:S01]  /*0780*/  IADD3 R19, P1, PT, R23.reuse, R6, RZ ;  /* 0x0000000617137210 */ /* 0x040fe20007f3e0ff */
[----:B------:R-:W-:Y:S01]  /*0790*/  BSSY.RECONVERGENT B2, `(.L_x_662) ;  /* 0x0000015000027945 */ /* 0x000fe20003800200 */
[----:B------:R-:W-:Y:S02]  /*07a0*/  IMAD.MOV.U32 R2, RZ, RZ, R14 ;  /* 0x000000ffff027224 */ /* 0x000fe400078e000e */
[----:B------:R-:W-:Y:S01]  /*07b0*/  LEA.HI.X.SX32 R18, R23, R7, 0x1, P1 ;  /* 0x0000000717127211 */ /* 0x000fe200008f0eff */
[----:B------:R-:W-:Y:S02]  /*07c0*/  IMAD.MOV.U32 R9, RZ, RZ, R19 ;  /* 0x000000ffff097224 */ /* 0x000fe400078e0013 */
[----:B------:R-:W-:Y:S01]  /*07d0*/  IMAD.MOV.U32 R3, RZ, RZ, R15 ;  /* 0x000000ffff037224 */ /* 0x000fe200078e000f */
[----:B------:R-:W-:-:S05]  /*07e0*/  MOV R8, R18 ;  /* 0x0000001200087202 */ /* 0x000fca0000000f00 */
        /* <DEDUP_REMOVED lines=15> */
.L_x_663:
[----:B------:R-:W-:Y:S05]  /*08e0*/  BSYNC.RECONVERGENT B2 ;  /* 0x0000000000027941 */ /* 0x000fea0003800200 */
.L_x_662:
[----:B------:R-:W-:Y:S01]  /*08f0*/  DSETP.GEU.AND P0, PT, |R2|, |R12|, PT ;  /* 0x4000000c0200722a */ /* 0x000fe20003f0e200 */
[CC--:B------:R-:W-:Y:S01]  /*0900*/  IADD3 R22, P1, PT, R20.reuse, R6.reuse, RZ ;  /* 0x0000000614167210 */ /* 0x0c0fe20007f3e0ff */
[C---:B------:R-:W-:Y:S01]  /*0910*/  VIADD R16, R20.reuse, 0x100 ;  /* 0x0000010014107836 */ /* 0x040fe20000000000 */
[----:B------:R-:W-:Y:S01]  /*0920*/  BSSY.RECONVERGENT B2, `(.L_x_664) ;  /* 0x0000016000027945 */ /* 0x000fe20003800200 */
[----:B------:R-:W-:Y:S01]  /*0930*/  IMAD.MOV.U32 R14, RZ, RZ, R12 ;  /* 0x000000ffff0e7224 */ /* 0x000fe200078e000c */
[----:B------:R-:W-:Y:S01]  /*0940*/  LEA.HI.X.SX32 R19, R20, R7, 0x1, P1 ;  /* 0x0000000714137211 */ /* 0x000fe200008f0eff */
[----:B------:R-:W-:Y:S01]  /*0950*/  IMAD.MOV.U32 R17, RZ, RZ, R22 ;  /* 0x000000ffff117224 */ /* 0x000fe200078e0016 */
[----:B------:R-:W-:Y:S01]  /*0960*/  IADD3 R24, P2, PT, R16, R6, RZ ;  /* 0x0000000610187210 */ /* 0x000fe20007f5e0ff */
[----:B------:R-:W-:Y:S02]  /*0970*/  IMAD.MOV.U32 R15, RZ, RZ, R13 ;  /* 0x000000ffff0f7224 */ /* 0x000fe400078e000d */
[----:B------:R-:W-:-:S04]  /*0980*/  IMAD.MOV.U32 R18, RZ, RZ, R19 ;  /* 0x000000ffff127224 */ /* 0x000fc800078e0013 */
[----:B------:R-:W-:Y:S06]  /*0990*/  @!P0 BRA `(.L_x_665) ;  /* 0x0000000000388947 */ /* 0x000fec0003800000 */
        /* <DEDUP_REMOVED lines=14> */
.L_x_665:
[----:B------:R-:W-:Y:S05]  /*0a80*/  BSYNC.RECONVERGENT B2 ;  /* 0x0000000000027941 */ /* 0x000fea0003800200 */
.L_x_664:
[----:B------:R-:W-:Y:S01]  /*0a90*/  DSETP.GEU.AND P0, PT, |R14|, |R10|, PT ;  /* 0x4000000a0e00722a */ /* 0x000fe20003f0e200 */
[----:B------:R-:W-:Y:S01]  /*0aa0*/  LEA.HI.X.SX32 R13, R16, R7, 0x1, P2 ;  /* 0x00000007100d7211 */ /* 0x000fe200010f0eff */
[----:B------:R-:W-:Y:S01]  /*0ab0*/  BSSY.RECONVERGENT B2, `(.L_x_666) ;  /* 0x0000014000027945 */ /* 0x000fe20003800200 */
[----:B------:R-:W-:Y:S02]  /*0ac0*/  IMAD.MOV.U32 R9, RZ, RZ, R24 ;  /* 0x000000ffff097224 */ /* 0x000fe400078e0018 */
[----:B------:R-:W-:Y:S02]  /*0ad0*/  IMAD.MOV.U32 R2, RZ, RZ, R10 ;  /* 0x000000ffff027224 */ /* 0x000fe400078e000a */
[----:B------:R-:W-:Y:S02]  /*0ae0*/  IMAD.MOV.U32 R8, RZ, RZ, R13 ;  /* 0x000000ffff087224 */ /* 0x000fe400078e000d */
[----:B------:R-:W-:-:S05]  /*0af0*/  IMAD.MOV.U32 R3, RZ, RZ, R11 ;  /* 0x000000ffff037224 */ /* 0x000fca00078e000b */
        /* <DEDUP_REMOVED lines=15> */
.L_x_667:
[----:B------:R-:W-:Y:S05]  /*0bf0*/  BSYNC.RECONVERGENT B2 ;  /* 0x0000000000027941 */ /* 0x000fea0003800200 */
.L_x_666:
[C---:B------:R-:W-:Y:S02]  /*0c00*/  VIADD R10, R20.reuse, 0x200 ;  /* 0x00000200140a7836 */ /* 0x040fe40000000000 */
[----:B------:R-:W-:-:S03]  /*0c10*/  VIADD R20, R20, 0x400 ;  /* 0x0000040014147836 */ /* 0x000fc60000000000 */
[----:B------:R-:W-:-:S13]  /*0c20*/  ISETP.GE.AND P0, PT, R10, UR5, PT ;  /* 0x000000050a007c0c */ /* 0x000fda000bf06270 */
[----:B------:R-:W-:Y:S05]  /*0c30*/  @!P0 BRA `(.L_x_668) ;  /* 0xfffffff800508947 */ /* 0x000fea000383ffff */
.L_x_654:
[----:B------:R-:W-:Y:S05]  /*0c40*/  BSYNC.RECONVERGENT B1 ;  /* 0x0000000000017941 */ /* 0x000fea0003800200 */
.L_x_653:
[----:B------:R-:W0:Y:S02]  /*0c50*/  LDCU UR6, c[0x0][0x398] ;  /* 0x00007300ff0677ac */ /* 0x000e240008000800 */
[----:B0-----:R-:W-:-:S09]  /*0c60*/  UISETP.GE.AND UP0, UPT, UR6, 0x100, UPT ;  /* 0x000001000600788c */ /* 0x001fd2000bf06270 */
[----:B------:R-:W-:Y:S05]  /*0c70*/  BRA.U !UP0, `(.L_x_669) ;  /* 0x0000001508507547 */ /* 0x000fea000b800000 */
        /* <DEDUP_REMOVED lines=32> */
.L_x_671:
[----:B------:R-:W-:Y:S05]  /*0e80*/  BSYNC.RECONVERGENT B1 ;  /* 0x0000000000017941 */ /* 0x000fea0003800200 */
.L_x_670:
        /* <DEDUP_REMOVED lines=31> */
.L_x_673:
[----:B------:R-:W-:Y:S05]  /*1080*/  BSYNC.RECONVERGENT B1 ;  /* 0x0000000000017941 */ /* 0x000fea0003800200 */
.L_x_672:
[----:B------:R-:W-:Y:S01]  /*1090*/  ISETP.GT.AND P0, PT, R10, 0x1b, PT ;  /* 0x0000001b0a00780c */ /* 0x000fe20003f04270 */
[----:B-1----:R1:W1:Y:S01]  /*10a0*/  SHFL.DOWN PT, R6, R2, 0x4, 0x1f ;  /* 0x08801f0002067f89 */ /* 0x00226200000e0000 */
[----:B------:R-:W-:Y:S01]  /*10b0*/  BSSY.RECONVERGENT B1, `(.L_x_674) ;  /* 0x000001d000017945 */ /* 0x000fe20003800200 */
[----:B0-----:R-:W-:Y:S02]  /*10c0*/  IMAD.MOV.U32 R11, RZ, RZ, R8 ;  /* 0x000000ffff0b7224 */ /* 0x001fe400078e0008 */
[----:B--2---:R0:W2:Y:S01]  /*10d0*/  SHFL.DOWN PT, R7, R3, 0x4, 0x1f ;  /* 0x08801f0003077f89 */ /* 0x0040a200000e0000 */
[----:B------:R-:W-:Y:S02]  /*10e0*/  IMAD.MOV.U32 R12, RZ, RZ, R9 ;  /* 0x000000ffff0c7224 */ /* 0x000fe400078e0009 */
[----:B------:R-:W-:Y:S01]  /*10f0*/  IMAD.MOV.U32 R4, RZ, RZ, R2 ;  /* 0x000000ffff047224 */ /* 0x000fe200078e0002 */
[----:B----4-:R0:W4:Y:S01]  /*1100*/  SHFL.DOWN PT, R13, R8, 0x4, 0x1f ;  /* 0x08801f00080d7f89 */ /* 0x01012200000e0000 */
[----:B------:R-:W-:-:S03]  /*1110*/  IMAD.MOV.U32 R5, RZ, RZ, R3 ;  /* 0x000000ffff057224 */ /* 0x000fc600078e0003 */
[----:B---3--:R0:W3:Y:S01]  /*1120*/  SHFL.DOWN PT, R14, R9, 0x4, 0x1f ;  /* 0x08801f00090e7f89 */ /* 0x0080e200000e0000 */
[----:B------:R-:W-:Y:S05]  /*1130*/  @P0 BRA `(.L_x_675) ;  /* 0x0000000000500947 */ /* 0x000fea0003800000 */
[----:B-12---:R-:W-:Y:S01]  /*1140*/  DSETP.GEU.AND P0, PT, |R2|, |R6|, PT ;  /* 0x400000060200722a */ /* 0x006fe20003f0e200 */
[----:B----4-:R-:W-:Y:S02]  /*1150*/  IMAD.MOV.U32 R11, RZ, RZ, R13 ;  /* 0x000000ffff0b7224 */ /* 0x010fe400078e000d */
        /* <DEDUP_REMOVED lines=18> */
.L_x_675:
[----:B------:R-:W-:Y:S05]  /*1280*/  BSYNC.RECONVERGENT B1 ;  /* 0x0000000000017941 */ /* 0x000fea0003800200 */
.L_x_674:
        /* <DEDUP_REMOVED lines=31> */
.L_x_677:
[----:B------:R-:W-:Y:S05]  /*1480*/  BSYNC.RECONVERGENT B1 ;  /* 0x0000000000017941 */ /* 0x000fea0003800200 */
.L_x_676:
[----:B------:R-:W-:Y:S01]  /*1490*/  ISETP.GT.AND P0, PT, R10, 0xf, PT ;  /* 0x0000000f0a00780c */ /* 0x000fe20003f04270 */
[----:B-1----:R1:W1:Y:S01]  /*14a0*/  SHFL.DOWN PT, R4, R2, 0x10, 0x1f ;  /* 0x0a001f0002047f89 */ /* 0x00226200000e0000 */
[----:B------:R-:W-:Y:S01]  /*14b0*/  BSSY.RECONVERGENT B1, `(.L_x_678) ;  /* 0x000001d000017945 */ /* 0x000fe20003800200 */
[----:B---3--:R-:W-:Y:S01]  /*14c0*/  MOV R14, R8 ;  /* 0x00000008000e7202 */ /* 0x008fe20000000f00 */
[----:B------:R-:W-:Y:S01]  /*14d0*/  IMAD.MOV.U32 R15, RZ, RZ, R9 ;  /* 0x000000ffff0f7224 */ /* 0x000fe200078e0009 */
[----:B0-----:R0:W3:Y:S01]  /*14e0*/  SHFL.DOWN PT, R5, R3, 0x10, 0x1f ;  /* 0x0a001f0003057f89 */ /* 0x0010e200000e0000 */
[----:B------:R-:W-:Y:S02]  /*14f0*/  IMAD.MOV.U32 R12, RZ, RZ, R2 ;  /* 0x000000ffff0c7224 */ /* 0x000fe400078e0002 */
[----:B----4-:R-:W-:Y:S01]  /*1500*/  IMAD.MOV.U32 R13, RZ, RZ, R3 ;  /* 0x000000ffff0d7224 */ /* 0x010fe200078e0003 */
[----:B--2---:R0:W2:Y:S04]  /*1510*/  SHFL.DOWN PT, R7, R8, 0x10, 0x1f ;  /* 0x0a001f0008077f89 */ /* 0x0040a800000e0000 */
[----:B------:R0:W4:Y:S01]  /*1520*/  SHFL.DOWN PT, R6, R9, 0x10, 0x1f ;  /* 0x0a001f0009067f89 */ /* 0x00012200000e0000 */
        /* <DEDUP_REMOVED lines=21> */
.L_x_679:
[----:B------:R-:W-:Y:S05]  /*1680*/  BSYNC.RECONVERGENT B1 ;  /* 0x0000000000017941 */ /* 0x000fea0003800200 */
.L_x_678:
        /* <DEDUP_REMOVED lines=11> */
.L_x_681:
[----:B------:R-:W-:Y:S05]  /*1740*/  BSYNC.RECONVERGENT B1 ;  /* 0x0000000000017941 */ /* 0x000fea0003800200 */
.L_x_680:
        /* <DEDUP_REMOVED lines=8> */
[----:B-1234-:R-:W1:Y:S04]  /*17d0*/  LDS.128 R4, [R0+0x20] ;  /* 0x0000200000047984 */ /* 0x01ee680000000c00 */
[----:B------:R2:W3:Y:S04]  /*17e0*/  LDS.64 R2, [R0+0x80] ;  /* 0x0000800000027984 */ /* 0x0004e80000000a00 */
[----:B------:R2:W4:Y:S01]  /*17f0*/  LDS.128 R8, [R0+0x30] ;  /* 0x0000300000087984 */ /* 0x0005220000000c00 */
        /* <DEDUP_REMOVED lines=20> */
.L_x_684:
[----:B------:R-:W-:Y:S05]  /*1940*/  BSYNC.RECONVERGENT B1 ;  /* 0x0000000000017941 */ /* 0x000fea0003800200 */
.L_x_683:
        /* <DEDUP_REMOVED lines=23> */
.L_x_686:
[----:B------:R-:W-:Y:S05]  /*1ac0*/  BSYNC.RECONVERGENT B1 ;  /* 0x0000000000017941 */ /* 0x000fea0003800200 */
.L_x_685:
        /* <DEDUP_REMOVED lines=21> */
.L_x_688:
[----:B------:R-:W-:Y:S05]  /*1c20*/  BSYNC.RECONVERGENT B1 ;  /* 0x0000000000017941 */ /* 0x000fea0003800200 */
.L_x_687:
[----:B------:R0:W1:Y:S01]  /*1c30*/  LDS.128 R8, [R0+0x60] ;  /* 0x0000600000087984 */ /* 0x0000620000000c00 */
[----:B------:R-:W-:Y:S01]  /*1c40*/  DSETP.GEU.AND P0, PT, |R20|, |R14|, PT ;  /* 0x4000000e1400722a */ /* 0x000fe20003f0e200 */
[----:B------:R-:W-:Y:S01]  /*1c50*/  BSSY.RECONVERGENT B1, `(.L_x_689) ;  /* 0x0000015000017945 */ /* 0x000fe20003800200 */
[----:B------:R-:W-:Y:S01]  /*1c60*/  MOV R12, R14 ;  /* 0x0000000e000c7202 */ /* 0x000fe20000000f00 */
        /* <DEDUP_REMOVED lines=19> */
.L_x_690:
[----:B------:R-:W-:Y:S05]  /*1da0*/  BSYNC.RECONVERGENT B1 ;  /* 0x0000000000017941 */ /* 0x000fea0003800200 */
.L_x_689:
        /* <DEDUP_REMOVED lines=21> */
.L_x_692:
[----:B------:R-:W-:Y:S05]  /*1f00*/  BSYNC.RECONVERGENT B1 ;  /* 0x0000000000017941 */ /* 0x000fea0003800200 */
.L_x_691:
        /* <DEDUP_REMOVED lines=21> */
.L_x_694:
[----:B------:R-:W-:Y:S05]  /*2060*/  BSYNC.RECONVERGENT B1 ;  /* 0x0000000000017941 */ /* 0x000fea0003800200 */
.L_x_693:
        /* <DEDUP_REMOVED lines=21> */
.L_x_669:
[----:B------:R-:W0:Y:S01]  /*21c0*/  S2R R4, SR_LANEID ;  /* 0x0000000000047919 */ /* 0x000e220000000000 */
[----:B------:R-:W-:Y:S01]  /*21d0*/  LOP3.LUT R5, R0, 0x3e0, RZ, 0xc0, !PT ;  /* 0x000003e000057812 */ /* 0x000fe200078ec0ff */
[----:B------:R-:W-:Y:S01]  /*21e0*/  BSSY.RECONVERGENT B1, `(.L_x_695) ;  /* 0x0000024000017945 */ /* 0x000fe20003800200 */
[----:B------:R-:W-:Y:S02]  /*21f0*/  IMAD.MOV.U32 R12, RZ, RZ, R9 ;  /* 0x000000ffff0c7224 */ /* 0x000fe400078e0009 */
[----:B------:R-:W-:Y:S02]  /*2200*/  IMAD.MOV.U32 R14, RZ, RZ, R8 ;  /* 0x000000ffff0e7224 */ /* 0x000fe400078e0008 */
[----:B------:R-:W-:Y:S01]  /*2210*/  VIADD R6, R5, 0x20 ;  /* 0x0000002005067836 */ /* 0x000fe20000000000 */
[----:B------:R-:W-:Y:S01]  /*2220*/  LOP3.LUT R5, RZ, R5, RZ, 0x33, !PT ;  /* 0x00000005ff057212 */ /* 0x000fe200078e33ff */
[----:B-----5:R-:W-:-:S03]  /*2230*/  IMAD.MOV.U32 R7, RZ, RZ, R3 ;  /* 0x000000ffff077224 */ /* 0x020fc600078e0003 */
[----:B------:R-:W-:Y:S01]  /*2240*/  ISETP.GT.AND P0, PT, R6, UR6, PT ;  /* 0x0000000606007c0c */ /* 0x000fe2000bf04270 */
[----:B------:R-:W-:Y:S01]  /*2250*/  VIADD R5, R5, UR6 ;  /* 0x0000000605057c36 */ /* 0x000fe20008000000 */
[----:B------:R-:W-:-:S04]  /*2260*/  MOV R6, R2 ;  /* 0x0000000200067202 */ /* 0x000fc80000000f00 */
[----:B------:R-:W-:-:S05]  /*2270*/  SEL R5, R5, 0x1f, P0 ;  /* 0x0000001f05057807 */ /* 0x000fca0000000000 */
[----:B------:R1:W2:Y:S04]  /*2280*/  SHFL.DOWN PT, R10, R2, 0x1, R5 ;  /* 0x08200000020a7989 */ /* 0x0002a800000e0005 */
[----:B------:R1:W3:Y:S04]  /*2290*/  SHFL.DOWN PT, R11, R3, 0x1, R5 ;  /* 0x08200000030b7989 */ /* 0x0002e800000e0005 */
[----:B------:R1:W4:Y:S01]  /*22a0*/  SHFL.DOWN PT, R16, R9, 0x1, R5 ;  /* 0x0820000009107989 */ /* 0x00032200000e0005 */
[----:B0-----:R-:W-:-:S03]  /*22b0*/  ISETP.GE.AND P0, PT, R4, R5, PT ;  /* 0x000000050400720c */ /* 0x001fc60003f06270 */
[----:B------:R1:W0:Y:S10]  /*22c0*/  SHFL.DOWN PT, R13, R8, 0x1, R5 ;  /* 0x08200000080d7989 */ /* 0x00023400000e0005 */
[----:B-1----:R-:W-:Y:S05]  /*22d0*/  @P0 BRA `(.L_x_696) ;  /* 0x0000000000500947 */ /* 0x002fea0003800000 */
[----:B--23--:R-:W-:Y:S01]  /*22e0*/  DSETP.GEU.AND P0, PT, |R2|, |R10|, PT ;  /* 0x4000000a0200722a */ /* 0x00cfe20003f0e200 */
        /* <DEDUP_REMOVED lines=19> */
.L_x_696:
[----:B------:R-:W-:Y:S05]  /*2420*/  BSYNC.RECONVERGENT B1 ;  /* 0x0000000000017941 */ /* 0x000fea0003800200 */
.L_x_695:
[----:B------:R-:W-:Y:S01]  /*2430*/  VIADD R2, R4, 0x2 ;  /* 0x0000000204027836 */ /* 0x000fe20000000000 */
[----:B------:R1:W1:Y:S01]  /*2440*/  SHFL.DOWN PT, R8, R6, 0x2, R5 ;  /* 0x0840000006087989 */ /* 0x00026200000e0005 */
[----:B------:R-:W-:Y:S01]  /*2450*/  BSSY.RECONVERGENT B1, `(.L_x_697) ;  /* 0x000001e000017945 */ /* 0x000fe20003800200 */
[----:B--2---:R-:W-:Y:S02]  /*2460*/  IMAD.MOV.U32 R10, RZ, RZ, R12 ;  /* 0x000000ffff0a7224 */ /* 0x004fe400078e000c */
[----:B------:R-:W-:Y:S01]  /*2470*/  ISETP.GT.AND P0, PT, R2, R5, PT ;  /* 0x000000050200720c */ /* 0x000fe20003f04270 */
[----:B------:R2:W1:Y:S01]  /*2480*/  SHFL.DOWN PT, R9, R7, 0x2, R5 ;  /* 0x0840000007097989 */ /* 0x00046200000e0005 */
[----:B----4-:R-:W-:Y:S02]  /*2490*/  IMAD.MOV.U32 R16, RZ, RZ, R14 ;  /* 0x000000ffff107224 */ /* 0x010fe400078e000e */
[----:B------:R-:W-:Y:S01]  /*24a0*/  IMAD.MOV.U32 R2, RZ, RZ, R6 ;  /* 0x000000ffff027224 */ /* 0x000fe200078e0006 */
[----:B---3--:R2:W3:Y:S01]  /*24b0*/  SHFL.DOWN PT, R11, R12, 0x2, R5 ;  /* 0x084000000c0b7989 */ /* 0x0084e200000e0005 */
[----:B------:R-:W-:-:S03]  /*24c0*/  IMAD.MOV.U32 R3, RZ, RZ, R7 ;  /* 0x000000ffff037224 */ /* 0x000fc600078e0007 */
[----:B0-----:R2:W0:Y:S04]  /*24d0*/  SHFL.DOWN PT, R13, R14, 0x2, R5 ;  /* 0x084000000e0d7989 */ /* 0x00142800000e0005 */
        /* <DEDUP_REMOVED lines=21> */
.L_x_698:
[----:B------:R-:W-:Y:S05]  /*2630*/  BSYNC.RECONVERGENT B1 ;  /* 0x0000000000017941 */ /* 0x000fea0003800200 */
.L_x_697:
[----:B-1----:R-:W-:Y:S01]  /*2640*/  VIADD R6, R4, 0x4 ;  /* 0x0000000404067836 */ /* 0x002fe20000000000 */
[----:B------:R1:W4:Y:S01]  /*2650*/  SHFL.DOWN PT, R8, R2, 0x4, R5 ;  /* 0x0880000002087989 */ /* 0x00032200000e0005 */
[----:B------:R-:W-:Y:S01]  /*2660*/  BSSY.RECONVERGENT B1, `(.L_x_699) ;  /* 0x000001e000017945 */ /* 0x000fe20003800200 */
[----:B--2---:R-:W-:Y:S02]  /*2670*/  IMAD.MOV.U32 R12, RZ, RZ, R10 ;  /* 0x000000ffff0c7224 */ /* 0x004fe400078e000a */
[----:B------:R-:W-:Y:S01]  /*2680*/  ISETP.GT.AND P0, PT, R6, R5, PT ;  /* 0x000000050600720c */ /* 0x000fe20003f04270 */
[----:B------:R1:W2:Y:S01]  /*2690*/  SHFL.DOWN PT, R9, R3, 0x4, R5 ;  /* 0x0880000003097989 */ /* 0x0002a200000e0005 */
[----:B------:R-:W-:Y:S02]  /*26a0*/  IMAD.MOV.U32 R14, RZ, RZ, R16 ;  /* 0x000000ffff0e7224 */ /* 0x000fe400078e0010 */
[----:B------:R-:W-:Y:S01]  /*26b0*/  IMAD.MOV.U32 R6, RZ, RZ, R2 ;  /* 0x000000ffff067224 */ /* 0x000fe200078e0002 */
[----:B---3--:R1:W3:Y:S01]  /*26c0*/  SHFL.DOWN PT, R11, R10, 0x4, R5 ;  /* 0x088000000a0b7989 */ /* 0x0082e200000e0005 */
[----:B------:R-:W-:-:S03]  /*26d0*/  IMAD.MOV.U32 R7, RZ, RZ, R3 ;  /* 0x000000ffff077224 */ /* 0x000fc600078e0003 */
[----:B0-----:R1:W0:Y:S04]  /*26e0*/  SHFL.DOWN PT, R13, R16, 0x4, R5 ;  /* 0x08800000100d7989 */ /* 0x00122800000e0005 */
[----:B------:R-:W-:Y:S05]  /*26f0*/  @P0 BRA `(.L_x_700) ;  /* 0x0000000000500947 */ /* 0x000fea0003800000 */
[----:B--2-4-:R-:W-:Y:S01]  /*2700*/  DSETP.GEU.AND P0, PT, |R2|, |R8|, PT ;  /* 0x400000080200722a */ /* 0x014fe20003f0e200 */
        /* <DEDUP_REMOVED lines=19> */
.L_x_700:
[----:B------:R-:W-:Y:S05]  /*2840*/  BSYNC.RECONVERGENT B1 ;  /* 0x0000000000017941 */ /* 0x000fea0003800200 */
.L_x_699:
[----:B-1----:R-:W-:Y:S01]  /*2850*/  IADD3 R2, PT, PT, R4, 0x8, RZ ;  /* 0x0000000804027810 */ /* 0x002fe20007ffe0ff */
[----:B----4-:R1:W4:Y:S01]  /*2860*/  SHFL.DOWN PT, R8, R6, 0x8, R5 ;  /* 0x0900000006087989 */ /* 0x01032200000e0005 */
[----:B------:R-:W-:Y:S01]  /*2870*/  BSSY.RECONVERGENT B1, `(.L_x_701) ;  /* 0x000001e000017945 */ /* 0x000fe20003800200 */
[----:B------:R-:W-:Y:S01]  /*2880*/  IMAD.MOV.U32 R10, RZ, RZ, R12 ;  /* 0x000000ffff0a7224 */ /* 0x000fe200078e000c */
[----:B------:R-:W-:Y:S01]  /*2890*/  ISETP.GT.AND P0, PT, R2, R5, PT ;  /* 0x000000050200720c */ /* 0x000fe20003f04270 */
[----:B--2---:R1:W2:Y:S01]  /*28a0*/  SHFL.DOWN PT, R9, R7, 0x8, R5 ;  /* 0x0900000007097989 */ /* 0x0042a200000e0005 */
        /* <DEDUP_REMOVED lines=26> */
.L_x_702:
[----:B------:R-:W-:Y:S05]  /*2a50*/  BSYNC.RECONVERGENT B1 ;  /* 0x0000000000017941 */ /* 0x000fea0003800200 */
.L_x_701:
[----:B----4-:R-:W-:Y:S01]  /*2a60*/  VIADD R8, R4, 0x10 ;  /* 0x0000001004087836 */ /* 0x010fe20000000000 */
[----:B-1----:R1:W4:Y:S01]  /*2a70*/  SHFL.DOWN PT, R6, R2, 0x10, R5 ;  /* 0x0a00000002067989 */ /* 0x00232200000e0005 */
[----:B------:R-:W-:Y:S01]  /*2a80*/  BSSY.RECONVERGENT B1, `(.L_x_703) ;  /* 0x000001e000017945 */ /* 0x000fe20003800200 */
[----:B------:R-:W-:Y:S02]  /*2a90*/  IMAD.MOV.U32 R14, RZ, RZ, R10 ;  /* 0x000000ffff0e7224 */ /* 0x000fe400078e000a */
[----:B------:R-:W-:Y:S01]  /*2aa0*/  ISETP.GT.AND P0, PT, R8, R5, PT ;  /* 0x000000050800720c */ /* 0x000fe20003f04270 */
[----:B------:R1:W1:Y:S01]  /*2ab0*/  SHFL.DOWN PT, R7, R3, 0x10, R5 ;  /* 0x0a00000003077989 */ /* 0x00026200000e0005 */
[----:B------:R-:W-:Y:S02]  /*2ac0*/  IMAD.MOV.U32 R15, RZ, RZ, R16 ;  /* 0x000000ffff0f7224 */ /* 0x000fe400078e0010 */
[----:B------:R-:W-:Y:S01]  /*2ad0*/  IMAD.MOV.U32 R12, RZ, RZ, R2 ;  /* 0x000000ffff0c7224 */ /* 0x000fe200078e0002 */
[----:B--2---:R2:W1:Y:S01]  /*2ae0*/  SHFL.DOWN PT, R9, R10, 0x10, R5 ;  /* 0x0a0000000a097989 */ /* 0x00446200000e0005 */
[----:B0-----:R-:W-:-:S03]  /*2af0*/  IMAD.MOV.U32 R13, RZ, RZ, R3 ;  /* 0x000000ffff0d7224 */ /* 0x001fc600078e0003 */
[----:B---3--:R2:W0:Y:S04]  /*2b00*/  SHFL.DOWN PT, R11, R16, 0x10, R5 ;  /* 0x0a000000100b7989 */ /* 0x00842800000e0005 */
[----:B------:R-:W-:Y:S05]  /*2b10*/  @P0 BRA `(.L_x_704) ;  /* 0x0000000000500947 */ /* 0x000fea0003800000 */
[----:B-1--4-:R-:W-:Y:S01]  /*2b20*/  DSETP.GEU.AND P0, PT, |R2|, |R6|, PT ;  /* 0x400000060200722a */ /* 0x012fe20003f0e200 */
[----:B------:R-:W-:Y:S02]  /*2b30*/  IMAD.MOV.U32 R14, RZ, RZ, R9 ;  /* 0x000000ffff0e7224 */ /* 0x000fe400078e0009 */
        /* <DEDUP_REMOVED lines=18> */
.L_x_704:
[----:B------:R-:W-:Y:S05]  /*2c60*/  BSYNC.RECONVERGENT B1 ;  /* 0x0000000000017941 */ /* 0x000fea0003800200 */
.L_x_703:
[----:B------:R-:W-:Y:S01]  /*2c70*/  ISETP.NE.AND P0, PT, R4, RZ, PT ;  /* 0x000000ff0400720c */ /* 0x000fe20003f05270 */
[----:B------:R-:W-:-:S12]  /*2c80*/  BSSY.RECONVERGENT B1, `(.L_x_705) ;  /* 0x000000a000017945 */ /* 0x000fd80003800200 */
[----:B------:R-:W-:Y:S05]  /*2c90*/  @P0 BRA `(.L_x_706) ;  /* 0x0000000000200947 */ /* 0x000fea0003800000 */
[----:B------:R-:W3:Y:S01]  /*2ca0*/  S2R R4, SR_CgaCtaId ;  /* 0x0000000000047919 */ /* 0x000ee20000008800 */
[----:B-1----:R-:W-:Y:S02]  /*2cb0*/  MOV R3, 0x400 ;  /* 0x0000040000037802 */ /* 0x002fe40000000f00 */
[----:B------:R-:W-:-:S04]  /*2cc0*/  SHF.R.U32.HI R2, RZ, 0x1, R0 ;  /* 0x00000001ff027819 */ /* 0x000fc80000011600 */
[----:B------:R-:W-:Y:S02]  /*2cd0*/  LOP3.LUT R2, R2, 0x1f0, RZ, 0xc0, !PT ;  /* 0x000001f002027812 */ /* 0x000fe400078ec0ff */
[----:B---3--:R-:W-:-:S05]  /*2ce0*/  LEA R3, R4, R3, 0x18 ;  /* 0x0000000304037211 */ /* 0x008fca00078ec0ff */
[----:B------:R-:W-:-:S05]  /*2cf0*/  IMAD.IADD R3, R2, 0x1, R3 ;  /* 0x0000000102037824 */ /* 0x000fca00078e0203 */
[----:B------:R3:W-:Y:S04]  /*2d00*/  STS.64 [R3+0x10], R14 ;  /* 0x0000100e03007388 */ /* 0x0007e80000000a00 */
[----:B------:R3:W-:Y:S02]  /*2d10*/  STS.64 [R3+0x8], R12 ;  /* 0x0000080c03007388 */ /* 0x0007e40000000a00 */
.L_x_706:
[----:B------:R-:W-:Y:S05]  /*2d20*/  BSYNC.RECONVERGENT B1 ;  /* 0x0000000000017941 */ /* 0x000fea0003800200 */
.L_x_705:
[----:B------:R-:W-:Y:S01]  /*2d30*/  BAR.SYNC.DEFER_BLOCKING 0x0 ;  /* 0x0000000000007b1d */ /* 0x000fe20000010000 */
[----:B------:R-:W-:-:S13]  /*2d40*/  ISETP.NE.AND P1, PT, R0, RZ, PT ;  /* 0x000000ff0000720c */ /* 0x000fda0003f25270 */
[----:B------:R-:W-:Y:S05]  /*2d50*/  @P1 BRA `(.L_x_682) ;  /* 0x0000003400b81947 */ /* 0x000fea0003800000 */
[----:B------:R-:W-:Y:S01]  /*2d60*/  UISETP.GE.AND UP0, UPT, UR6, 0x21, UPT ;  /* 0x000000210600788c */ /* 0x000fe2000bf06270 */
[----:B0-----:R-:W-:Y:S02]  /*2d70*/  IMAD.MOV.U32 R11, RZ, RZ, R14 ;  /* 0x000000ffff0b7224 */ /* 0x001fe400078e000e */
[----:B------:R-:W-:Y:S02]  /*2d80*/  IMAD.MOV.U32 R8, RZ, RZ, R15 ;  /* 0x000000ffff087224 */ /* 0x000fe400078e000f */
[----:B-1----:R-:W-:Y:S02]  /*2d90*/  IMAD.MOV.U32 R2, RZ, RZ, R12 ;  /* 0x000000ffff027224 */ /* 0x002fe400078e000c */
[----:B---3--:R-:W-:Y:S02]  /*2da0*/  IMAD.MOV.U32 R3, RZ, RZ, R13 ;  /* 0x000000ffff037224 */ /* 0x008fe400078e000d */
[----:B------:R-:W-:Y:S05]  /*2db0*/  BRA.U !UP0, `(.L_x_707) ;  /* 0x00000001086c7547 */ /* 0x000fea000b800000 */
[----:B------:R-:W0:Y:S01]  /*2dc0*/  S2UR UR5, SR_CgaCtaId ;  /* 0x00000000000579c3 */ /* 0x000e220000008800 */
[----:B------:R-:W-:Y:S01]  /*2dd0*/  UMOV UR4, 0x400 ;  /* 0x0000040000047882 */ /* 0x000fe20000000000 */
[----:B------:R-:W-:Y:S01]  /*2de0*/  BSSY.RECONVERGENT B1, `(.L_x_707) ;  /* 0x0000018000017945 */ /* 0x000fe20003800200 */
[----:B0-----:R-:W-:-:S09]  /*2df0*/  ULEA UR4, UR5, UR4, 0x18 ;  /* 0x0000000405047291 */ /* 0x001fd2000f8ec0ff */
[----:B--2---:R-:W0:Y:S04]  /*2e00*/  LDS.64 R4, [UR4+0x18] ;  /* 0x00001804ff047984 */ /* 0x004e280008000a00 */
        /* <DEDUP_REMOVED lines=21> */
.L_x_708:
[----:B------:R-:W-:Y:S05]  /*2f60*/  BSYNC.RECONVERGENT B1 ;  /* 0x0000000000017941 */ /* 0x000fea0003800200 */
.L_x_707:
[----:B------:R-:W-:Y:S01]  /*2f70*/  UISETP.GE.AND UP0, UPT, UR6, 0x41, UPT ;  /* 0x000000410600788c */ /* 0x000fe2000bf06270 */
[----:B------:R-:W-:Y:S02]  /*2f80*/  IMAD.MOV.U32 R9, RZ, RZ, R11 ;  /* 0x000000ffff097224 */ /* 0x000fe400078e000b */
[----:B------:R-:W-:Y:S02]  /*2f90*/  IMAD.MOV.U32 R0, RZ, RZ, R8 ;  /* 0x000000ffff007224 */ /* 0x000fe400078e0008 */
[----:B------:R-:W-:Y:S02]  /*2fa0*/  IMAD.MOV.U32 R4, RZ, RZ, R2 ;  /* 0x000000ffff047224 */ /* 0x000fe400078e0002 */
[----:B--2---:R-:W-:Y:S02]  /*2fb0*/  IMAD.MOV.U32 R5, RZ, RZ, R3 ;  /* 0x000000ffff057224 */ /* 0x004fe400078e0003 */
[----:B------:R-:W-:Y:S05]  /*2fc0*/  BRA.U !UP0, `(.L_x_709) ;  /* 0x00000001086c7547 */ /* 0x000fea000b800000 */
[----:B------:R-:W0:Y:S01]  /*2fd0*/  S2UR UR5, SR_CgaCtaId ;  /* 0x00000000000579c3 */ /* 0x000e220000008800 */
[----:B------:R-:W-:Y:S01]  /*2fe0*/  UMOV UR4, 0x400 ;  /* 0x0000040000047882 */ /* 0x000fe20000000000 */
[----:B------:R-:W-:Y:S01]  /*2ff0*/  BSSY.RECONVERGENT B1, `(.L_x_709) ;  /* 0x0000018000017945 */ /* 0x000fe20003800200 */
[----:B0-----:R-:W-:-:S09]  /*3000*/  ULEA UR4, UR5, UR4, 0x18 ;  /* 0x0000000405047291 */ /* 0x001fd2000f8ec0ff */
[----:B----4-:R-:W0:Y:S04]  /*3010*/  LDS.64 R6, [UR4+0x28] ;  /* 0x00002804ff067984 */ /* 0x010e280008000a00 */
        /* <DEDUP_REMOVED lines=21> */
.L_x_710:
[----:B------:R-:W-:Y:S05]  /*3170*/  BSYNC.RECONVERGENT B1 ;  /* 0x0000000000017941 */ /* 0x000fea0003800200 */
.L_x_709:
        /* <DEDUP_REMOVED lines=32> */
.L_x_712:
[----:B------:R-:W-:Y:S05]  /*3380*/  BSYNC.RECONVERGENT B1 ;  /* 0x0000000000017941 */ /* 0x000fea0003800200 */
.L_x_711:
        /* <DEDUP_REMOVED lines=32> */
.L_x_714:
[----:B------:R-:W-:Y:S05]  /*3590*/  BSYNC.RECONVERGENT B1 ;  /* 0x0000000000017941 */ /* 0x000fea0003800200 */
.L_x_713:
        /* <DEDUP_REMOVED lines=32> */
.L_x_716:
[----:B------:R-:W-:Y:S05]  /*37a0*/  BSYNC.RECONVERGENT B1 ;  /* 0x0000000000017941 */ /* 0x000fea0003800200 */
.L_x_715:
        /* <DEDUP_REMOVED lines=32> */
.L_x_718:
[----:B------:R-:W-:Y:S05]  /*39b0*/  BSYNC.RECONVERGENT B1 ;  /* 0x0000000000017941 */ /* 0x000fea0003800200 */
.L_x_717:
        /* <DEDUP_REMOVED lines=32> */
.L_x_650:
[----:B------:R-:W1:Y:S01]  /*3bc0*/  S2R R0, SR_TID.X ;  /* 0x0000000000007919 */ /* 0x000e620000002100 */
[----:B------:R-:W1:Y:S01]  /*3bd0*/  LDC.64 R2, c[0x0][0x380] ;  /* 0x0000e000ff027b82 */ /* 0x000e620000000a00 */
[----:B------:R-:W2:Y:S01]  /*3be0*/  LDCU.64 UR6, c[0x0][0x388] ;  /* 0x00007100ff0677ac */ /* 0x000ea20008000a00 */
[----:B-1----:R-:W-:-:S05]  /*3bf0*/  IMAD.WIDE.U32 R2, R0, 0x8, R2 ;  /* 0x0000000800027825 */ /* 0x002fca00078e0002 */
[----:B0-----:R-:W3:Y:S04]  /*3c00*/  LDG.E.64 R4, desc[UR8][R2.64] ;  /* 0x0000000802047981 */ /* 0x001ee8000c1e1b00 */
[----:B------:R-:W3:Y:S04]  /*3c10*/  LDG.E.64 R6, desc[UR8][R2.64+0x800] ;  /* 0x0008000802067981 */ /* 0x000ee8000c1e1b00 */
[----:B------:R-:W4:Y:S04]  /*3c20*/  LDG.E.64 R8, desc[UR8][R2.64+0x1000] ;  /* 0x0010000802087981 */ /* 0x000f28000c1e1b00 */
[----:B------:R-:W5:Y:S04]  /*3c30*/  LDG.E.64 R12, desc[UR8][R2.64+0x1800] ;  /* 0x00180008020c7981 */ /* 0x000f68000c1e1b00 */
[----:B------:R-:W5:Y:S01]  /*3c40*/  LDG.E.64 R10, desc[UR8][R2.64+0x2000] ;  /* 0x00200008020a7981 */ /* 0x000f62000c1e1b00 */
[----:B------:R-:W-:Y:S01]  /*3c50*/  BSSY.RECONVERGENT B1, `(.L_x_719) ;  /* 0x000001c000017945 */ /* 0x000fe20003800200 */
[----:B---3--:R-:W-:-:S06]  /*3c60*/  DSETP.GEU.AND P0, PT, |R4|, |R6|, PT ;  /* 0x400000060400722a */ /* 0x008fcc0003f0e200 */
[----:B------:R-:W-:Y:S02]  /*3c70*/  FSEL R4, R4, R6, P0 ;  /* 0x0000000604047208 */ /* 0x000fe40000000000 */
[----:B------:R-:W-:Y:S01]  /*3c80*/  FSEL R5, R5, R7, P0 ;  /* 0x0000000705057208 */ /* 0x000fe20000000000 */
[C---:B------:R-:W-:Y:S01]  /*3c90*/  VIADD R7, R0.reuse, 0x200 ;  /* 0x0000020000077836 */ /* 0x040fe20000000000 */
[----:B------:R-:W-:-:S04]  /*3ca0*/  LOP3.LUT R6, R0, 0x400, RZ, 0xfc, !PT ;  /* 0x0000040000067812 */ /* 0x000fc800078efcff */
[----:B----4-:R-:W-:Y:S01]  /*3cb0*/  DSETP.GEU.AND P1, PT, |R4|, |R8|, PT ;  /* 0x400000080400722a */ /* 0x010fe20003f2e200 */
[----:B--2---:R-:W-:-:S05]  /*3cc0*/  IADD3 R17, P4, PT, R6, UR6, RZ ;  /* 0x0000000606117c10 */ /* 0x004fca000ff9e0ff */
[----:B------:R-:W-:Y:S01]  /*3cd0*/  FSEL R4, R4, R8, P1 ;  /* 0x0000000804047208 */ /* 0x000fe20000800000 */
[----:B------:R-:W-:Y:S01]  /*3ce0*/  IMAD.X R16, RZ, RZ, UR7, P4 ;  /* 0x00000007ff107e24 */ /* 0x000fe2000a0e06ff */
[----:B------:R-:W-:Y:S01]  /*3cf0*/  FSEL R5, R5, R9, P1 ;  /* 0x0000000905057208 */ /* 0x000fe20000800000 */
[----:B------:R-:W-:-:S05]  /*3d00*/  VIADD R9, R0, 0x100 ;  /* 0x0000010000097836 */ /* 0x000fca0000000000 */
[----:B-----5:R-:W-:Y:S01]  /*3d10*/  DSETP.GEU.AND P2, PT, |R4|, |R12|, PT ;  /* 0x4000000c0400722a */ /* 0x020fe20003f4e200 */
[----:B------:R-:W-:-:S05]  /*3d20*/  @P1 SEL R7, R0, R9, P0 ;  /* 0x0000000900071207 */ /* 0x000fca0000000000 */
[----:B------:R-:W-:Y:S02]  /*3d30*/  FSEL R4, R4, R12, P2 ;  /* 0x0000000c04047208 */ /* 0x000fe40001000000 */
[----:B------:R-:W-:-:S06]  /*3d40*/  FSEL R5, R5, R13, P2 ;  /* 0x0000000d05057208 */ /* 0x000fcc0001000000 */
[----:B------:R-:W-:Y:S01]  /*3d50*/  DSETP.GEU.AND P3, PT, |R4|, |R10|, PT ;  /* 0x4000000a0400722a */ /* 0x000fe20003f6e200 */
[----:B------:R-:W-:-:S13]  /*3d60*/  @!P2 VIADD R7, R0, 0x300 ;  /* 0x000003000007a836 */ /* 0x000fda0000000000 */
[----:B------:R-:W-:Y:S05]  /*3d70*/  @!P3 BRA `(.L_x_720) ;  /* 0x000000000024b947 */ /* 0x000fea0003800000 */
[C---:B------:R-:W-:Y:S02]  /*3d80*/  ISETP.GE.U32.AND P0, PT, R7.reuse, R6, PT ;  /* 0x000000060700720c */ /* 0x040fe40003f06070 */
[----:B------:R-:W-:Y:S02]  /*3d90*/  IADD3 R6, P1, PT, R7, UR6, RZ ;  /* 0x0000000607067c10 */ /* 0x000fe4000ff3e0ff */
[----:B------:R-:W-:-:S03]  /*3da0*/  ISETP.GE.U32.AND.EX P0, PT, RZ, RZ, PT, P0 ;  /* 0x000000ffff00720c */ /* 0x000fc60003f06100 */
[----:B------:R-:W-:-:S10]  /*3db0*/  IMAD.X R7, RZ, RZ, UR7, P1 ;  /* 0x00000007ff077e24 */ /* 0x000fd400088e06ff */
[----:B------:R-:W-:-:S06]  /*3dc0*/  DSETP.LT.OR P0, PT, |R10|, |R4|, !P0 ;  /* 0x400000040a00722a */ /* 0x000fcc0004701600 */
[----:B------:R-:W-:Y:S02]  /*3dd0*/  FSEL R10, R4, R10, P0 ;  /* 0x0000000a040a7208 */ /* 0x000fe40000000000 */
[----:B------:R-:W-:Y:S02]  /*3de0*/  FSEL R11, R5, R11, P0 ;  /* 0x0000000b050b7208 */ /* 0x000fe40000000000 */
[----:B------:R-:W-:Y:S02]  /*3df0*/  SEL R17, R6, R17, P0 ;  /* 0x0000001106117207 */ /* 0x000fe40000000000 */
[----:B------:R-:W-:-:S07]  /*3e00*/  SEL R16, R7, R16, P0 ;  /* 0x0000001007107207 */ /* 0x000fce0000000000 */
.L_x_720:
[----:B------:R-:W-:Y:S05]  /*3e10*/  BSYNC.RECONVERGENT B1 ;  /* 0x0000000000017941 */ /* 0x000fea0003800200 */
.L_x_719:
[----:B------:R-:W-:Y:S01]  /*3e20*/  UISETP.GE.U32.AND UP0, UPT, UR4, 0xa00, UPT ;  /* 0x00000a000400788c */ /* 0x000fe2000bf06070 */
[----:B------:R-:W-:Y:S02]  /*3e30*/  IMAD.MOV.U32 R19, RZ, RZ, 0x500 ;  /* 0x00000500ff137424 */ /* 0x000fe400078e00ff */
[----:B------:R-:W-:Y:S01]  /*3e40*/  IMAD.MOV.U32 R18, RZ, RZ, RZ ;  /* 0x000000ffff127224 */ /* 0x000fe200078e00ff */
[----:B------:R-:W-:-:S09]  /*3e50*/  UISETP.GE.U32.AND.EX UP0, UPT, UR5, URZ, UPT, UP0 ;  /* 0x000000ff0500728c */ /* 0x000fd2000bf06100 */
[----:B------:R-:W-:Y:S05]  /*3e60*/  BRA.U !UP0, `(.L_x_721) ;  /* 0x0000000508587547 */ /* 0x000fea000b800000 */
[----:B------:R-:W-:Y:S01]  /*3e70*/  IMAD.MOV.U32 R12, RZ, RZ, R10 ;  /* 0x000000ffff0c7224 */ /* 0x000fe200078e000a */
[----:B------:R-:W0:Y:S01]  /*3e80*/  LDCU.64 UR6, c[0x0][0x388] ;  /* 0x00007100ff0677ac */ /* 0x000e220008000a00 */
[----:B------:R-:W-:Y:S02]  /*3e90*/  IMAD.MOV.U32 R13, RZ, RZ, R11 ;  /* 0x000000ffff0d7224 */ /* 0x000fe400078e000b */
[----:B------:R-:W-:Y:S01]  /*3ea0*/  IMAD.MOV.U32 R21, RZ, RZ, 0x500 ;  /* 0x00000500ff157424 */ /* 0x000fe200078e00ff */
[----:B------:R-:W1:Y:S01]  /*3eb0*/  LDCU.64 UR4, c[0x0][0x398] ;  /* 0x00007300ff0477ac */ /* 0x000e620008000a00 */
[----:B------:R-:W-:-:S07]  /*3ec0*/  IMAD.MOV.U32 R19, RZ, RZ, RZ ;  /* 0x000000ffff137224 */ /* 0x000fce00078e00ff */
.L_x_722:
[----:B------:R-:W-:-:S04]  /*3ed0*/  LEA R24, P0, R21, R2, 0x3 ;  /* 0x0000000215187211 */ /* 0x000fc800078018ff */
[----:B------:R-:W-:-:S05]  /*3ee0*/  LEA.HI.X R25, R21, R3, R19, 0x3, P0 ;  /* 0x0000000315197211 */ /* 0x000fca00000f1c13 */
[----:B------:R-:W2:Y:S04]  /*3ef0*/  LDG.E.64 R14, desc[UR8][R24.64] ;  /* 0x00000008180e7981 */ /* 0x000ea8000c1e1b00 */
[----:B------:R-:W3:Y:S04]  /*3f00*/  LDG.E.64 R8, desc[UR8][R24.64+0x800] ;  /* 0x0008000818087981 */ /* 0x000ee8000c1e1b00 */
[----:B------:R-:W4:Y:S04]  /*3f10*/  LDG.E.64 R6, desc[UR8][R24.64+0x1000] ;  /* 0x0010000818067981 */ /* 0x000f28000c1e1b00 */
[----:B------:R-:W5:Y:S04]  /*3f20*/  LDG.E.64 R4, desc[UR8][R24.64+0x1800] ;  /* 0x0018000818047981 */ /* 0x000f68000c1e1b00 */
[----:B------:R-:W5:Y:S01]  /*3f30*/  LDG.E.64 R10, desc[UR8][R24.64+0x2000] ;  /* 0x00200008180a7981 */ /* 0x000f62000c1e1b00 */
[----:B0-----:R-:W-:-:S04]  /*3f40*/  IADD3 R20, P0, P1, R21, UR6, R0 ;  /* 0x0000000615147c10 */ /* 0x001fc8000f91e000 */
[----:B------:R-:W-:Y:S01]  /*3f50*/  IADD3.X R18, PT, PT, R19, UR7, RZ, P0, P1 ;  /* 0x0000000713127c10 */ /* 0x000fe200087e24ff */
[----:B------:R-:W-:-:S04]  /*3f60*/  IMAD.MOV.U32 R22, RZ, RZ, R20 ;  /* 0x000000ffff167224 */ /* 0x000fc800078e0014 */
[----:B------:R-:W-:Y:S01]  /*3f70*/  IMAD.MOV.U32 R23, RZ, RZ, R18 ;  /* 0x000000ffff177224 */ /* 0x000fe200078e0012 */
[----:B--2---:R-:W-:-:S14]  /*3f80*/  DSETP.GEU.AND P2, PT, |R12|, |R14|, PT ;  /* 0x4000000e0c00722a */ /* 0x004fdc0003f4e200 */
[----:B------:R-:W-:-:S04]  /*3f90*/  @P2 ISETP.GE.U32.AND P0, PT, R17, R22, PT ;  /* 0x000000161100220c */ /* 0x000fc80003f06070 */
[----:B------:R-:W-:-:S13]  /*3fa0*/  @P2 ISETP.GE.AND.EX P0, PT, R16, R23, PT, P0 ;  /* 0x000000171000220c */ /* 0x000fda0003f06300 */
[----:B------:R-:W-:-:S06]  /*3fb0*/  @P2 DSETP.LT.OR P0, PT, |R14|, |R12|, !P0 ;  /* 0x4000000c0e00222a */ /* 0x000fcc0004701600 */
[----:B------:R-:W-:Y:S02]  /*3fc0*/  @P2 FSEL R13, R13, R15, P0 ;  /* 0x0000000f0d0d2208 */ /* 0x000fe40000000000 */
[----:B------:R-:W-:Y:S02]  /*3fd0*/  @P2 FSEL R12, R12, R14, P0 ;  /* 0x0000000e0c0c2208 */ /* 0x000fe40000000000 */
[----:B------:R-:W-:Y:S01]  /*3fe0*/  @P2 SEL R22, R17, R22, P0 ;  /* 0x0000001611162207 */ /* 0x000fe20000000000 */
[----:B------:R-:W-:Y:S01]  /*3ff0*/  @P2 IMAD.MOV.U32 R15, RZ, RZ, R13 ;  /* 0x000000ffff0f2224 */ /* 0x000fe200078e000d */
[----:B------:R-:W-:Y:S01]  /*4000*/  IADD3 R13, P3, PT, R20, 0x100, RZ ;  /* 0x00000100140d7810 */ /* 0x000fe20007f7e0ff */
[----:B------:R-:W-:Y:S01]  /*4010*/  @P2 IMAD.MOV.U32 R14, RZ, RZ, R12 ;  /* 0x000000ffff0e2224 */ /* 0x000fe200078e000c */
[----:B------:R-:W-:-:S03]  /*4020*/  @P2 SEL R23, R16, R23, P0 ;  /* 0x0000001710172207 */ /* 0x000fc60000000000 */
[----:B------:R-:W-:Y:S02]  /*4030*/  IMAD.X R16, RZ, RZ, R18, P3 ;  /* 0x000000ffff107224 */ /* 0x000fe400018e0612 */
[----:B---3--:R-:W-:-:S14]  /*4040*/  DSETP.GEU.AND P1, PT, |R14|, |R8|, PT ;  /* 0x400000080e00722a */ /* 0x008fdc0003f2e200 */
        /* <DEDUP_REMOVED lines=11> */
[----:B----4-:R-:W-:-:S14]  /*4100*/  DSETP.GEU.AND P2, PT, |R8|, |R6|, PT ;  /* 0x400000060800722a */ /* 0x010fdc0003f4e200 */
        /* <DEDUP_REMOVED lines=10> */
[----:B------:R-:W-:Y:S01]  /*41b0*/  IMAD.X R9, RZ, RZ, R18, P3 ;  /* 0x000000ffff097224 */ /* 0x000fe200018e0612 */
[----:B------:R-:W-:Y:S01]  /*41c0*/  IADD3 R17, P3, PT, R20, 0x400, RZ ;  /* 0x0000040014117810 */ /* 0x000fe20007f7e0ff */
[----:B-----5:R-:W-:-:S04]  /*41d0*/  DSETP.GEU.AND P1, PT, |R6|, |R4|, PT ;  /* 0x400000040600722a */ /* 0x020fc80003f2e200 */
[----:B------:R-:W-:-:S10]  /*41e0*/  IMAD.X R16, RZ, RZ, R18, P3 ;  /* 0x000000ffff107224 */ /* 0x000fd400018e0612 */
        /* <DEDUP_REMOVED lines=8> */
[----:B------:R-:W-:Y:S01]  /*4270*/  @P1 IMAD.MOV.U32 R5, RZ, RZ, R7 ;  /* 0x000000ffff051224 */ /* 0x000fe200078e0007 */
[C---:B------:R-:W-:Y:S02]  /*4280*/  IADD3 R6, P1, PT, R21.reuse, 0xa00, RZ ;  /* 0x00000a0015067810 */ /* 0x040fe40007f3e0ff */
[----:B------:R-:W-:-:S02]  /*4290*/  IADD3 R21, P3, PT, R21, 0x500, RZ ;  /* 0x0000050015157810 */ /* 0x000fc40007f7e0ff */
[----:B-1----:R-:W-:Y:S01]  /*42a0*/  ISETP.GT.U32.AND P4, PT, R6, UR4, PT ;  /* 0x0000000406007c0c */ /* 0x002fe2000bf84070 */
[----:B------:R-:W-:Y:S01]  /*42b0*/  DSETP.GEU.AND P2, PT, |R4|, |R10|, PT ;  /* 0x4000000a0400722a */ /* 0x000fe20003f4e200 */
[--C-:B------:R-:W-:Y:S02]  /*42c0*/  IMAD.X R6, RZ, RZ, R19.reuse, P1 ;  /* 0x000000ffff067224 */ /* 0x100fe400008e0613 */
[----:B------:R-:W-:-:S03]  /*42d0*/  IMAD.X R18, RZ, RZ, R19, P3 ;  /* 0x000000ffff127224 */ /* 0x000fc600018e0613 */
[----:B------:R-:W-:Y:S01]  /*42e0*/  ISETP.GT.AND.EX P1, PT, R6, UR5, PT, P4 ;  /* 0x0000000506007c0c */ /* 0x000fe2000bf24340 */
[----:B------:R-:W-:-:S07]  /*42f0*/  IMAD.MOV.U32 R19, RZ, RZ, R18 ;  /* 0x000000ffff137224 */ /* 0x000fce00078e0012 */
        /* <DEDUP_REMOVED lines=8> */
[----:B------:R-:W-:Y:S02]  /*4380*/  @P2 IMAD.MOV.U32 R11, RZ, RZ, R5 ;  /* 0x000000ffff0b2224 */ /* 0x000fe400078e0005 */
[----:B------:R-:W-:Y:S02]  /*4390*/  IMAD.MOV.U32 R12, RZ, RZ, R10 ;  /* 0x000000ffff0c7224 */ /* 0x000fe400078e000a */
[----:B------:R-:W-:Y:S01]  /*43a0*/  IMAD.MOV.U32 R13, RZ, RZ, R11 ;  /* 0x000000ffff0d7224 */ /* 0x000fe200078e000b */
[----:B------:R-:W-:Y:S06]  /*43b0*/  @!P1 BRA `(.L_x_722) ;  /* 0xfffffff800c49947 */ /* 0x000fec000383ffff */
[----:B------:R-:W-:-:S07]  /*43c0*/  IMAD.MOV.U32 R19, RZ, RZ, R21 ;  /* 0x000000ffff137224 */ /* 0x000fce00078e0015 */
.L_x_721:
[----:B------:R-:W-:-:S04]  /*43d0*/  ISETP.GE.U32.AND P0, PT, R19, UR4, PT ;  /* 0x0000000413007c0c */ /* 0x000fc8000bf06070 */
[----:B------:R-:W-:-:S13]  /*43e0*/  ISETP.GE.AND.EX P0, PT, R18, UR5, PT, P0 ;  /* 0x0000000512007c0c */ /* 0x000fda000bf06300 */
[----:B------:R-:W-:Y:S05]  /*43f0*/  @P0 BRA `(.L_x_723) ;  /* 0x0000000800c40947 */ /* 0x000fea0003800000 */
[----:B------:R-:W-:Y:S01]  /*4400*/  IADD3 R21, PT, PT, -R19, UR4, RZ ;  /* 0x0000000413157c10 */ /* 0x000fe2000fffe1ff */
[----:B------:R-:W-:Y:S03]  /*4410*/  BSSY.RECONVERGENT B1, `(.L_x_723) ;  /* 0x00000af000017945 */ /* 0x000fe60003800200 */
[----:B------:R-:W-:-:S13]  /*4420*/  ISETP.GE.AND P0, PT, R0, R21, PT ;  /* 0x000000150000720c */ /* 0x000fda0003f06270 */
[----:B------:R-:W-:Y:S05]  /*4430*/  @P0 BRA `(.L_x_724) ;  /* 0x0000000800b00947 */ /* 0x000fea0003800000 */
[-C--:B------:R-:W-:Y:S01]  /*4440*/  LOP3.LUT R6, RZ, R0.reuse, RZ, 0x33, !PT ;  /* 0x00000000ff067212 */ /* 0x080fe200078e33ff */
[----:B------:R-:W-:Y:S01]  /*4450*/  BSSY.RECONVERGENT B2, `(.L_x_725) ;  /* 0x0000036000027945 */ /* 0x000fe20003800200 */
[----:B------:R-:W-:Y:S02]  /*4460*/  MOV R12, R0 ;  /* 0x00000000000c7202 */ /* 0x000fe40000000f00 */
        /* <DEDUP_REMOVED lines=9> */
[----:B------:R-:W-:Y:S02]  /*4500*/  LOP3.LUT R2, R2, 0x3, RZ, 0xc0, !PT ;  /* 0x0000000302027812 */ /* 0x000fe400078ec0ff */
[----:B------:R-:W-:-:S03]  /*4510*/  IADD3 R13, P0, PT, R9, UR6, RZ ;  /* 0x00000006090d7c10 */ /* 0x000fc6000ff1e0ff */
[----:B------:R-:W-:Y:S01]  /*4520*/  IMAD.MOV R7, RZ, RZ, -R2 ;  /* 0x000000ffff077224 */ /* 0x000fe200078e0a02 */
[----:B0-----:R-:W-:-:S04]  /*4530*/  LEA R8, P1, R9, UR10, 0x3 ;  /* 0x0000000a09087c11 */ /* 0x001fc8000f8218ff */
[----:B------:R-:W-:Y:S02]  /*4540*/  LEA.HI.X R9, R9, UR11, R14, 0x3, P1 ;  /* 0x0000000b09097c11 */ /* 0x000fe400088f1c0e */
[----:B------:R-:W-:-:S07]  /*4550*/  IADD3.X R14, PT, PT, R14, UR7, RZ, P0, !PT ;  /* 0x000000070e0e7c10 */ /* 0x000fce00087fe4ff */
.L_x_729:
        /* <DEDUP_REMOVED lines=31> */
.L_x_728:
[----:B------:R-:W-:Y:S05]  /*4750*/  BSYNC.RECONVERGENT B3 ;  /* 0x0000000000037941 */ /* 0x000fea0003800200 */
.L_x_727:
[----:B------:R-:W-:Y:S01]  /*4760*/  IADD3 R13, P0, PT, R13, 0x100, RZ ;  /* 0x000001000d0d7810 */ /* 0x000fe20007f1e0ff */
[----:B------:R-:W-:Y:S02]  /*4770*/  VIADD R12, R12, 0x100 ;  /* 0x000001000c0c7836 */ /* 0x000fe40000000000 */
[----:B------:R-:W-:Y:S02]  /*4780*/  IMAD.X R9, RZ, RZ, R9, P3 ;  /* 0x000000ffff097224 */ /* 0x000fe400018e0609 */
[----:B------:R-:W-:Y:S01]  /*4790*/  IMAD.X R14, RZ, RZ, R14, P0 ;  /* 0x000000ffff0e7224 */ /* 0x000fe200000e060e */
[----:B------:R-:W-:Y:S07]  /*47a0*/  @P2 BRA `(.L_x_729) ;  /* 0xfffffffc006c2947 */ /* 0x000fee000383ffff */
.L_x_726:
[----:B------:R-:W-:Y:S05]  /*47b0*/  BSYNC.RECONVERGENT B2 ;  /* 0x0000000000027941 */ /* 0x000fea0003800200 */
.L_x_725:
[----:B------:R-:W-:-:S13]  /*47c0*/  ISETP.GE.U32.AND P0, PT, R6, 0x300, PT ;  /* 0x000003000600780c */ /* 0x000fda0003f06070 */
[----:B------:R-:W-:Y:S05]  /*47d0*/  @!P0 BRA `(.L_x_724) ;  /* 0x0000000400c88947 */ /* 0x000fea0003800000 */
[----:B------:R-:W0:Y:S01]  /*47e0*/  LDC.64 R8, c[0x0][0x380] ;  /* 0x0000e000ff087b82 */ /* 0x000e220000000a00 */
[----:B------:R-:W-:-:S07]  /*47f0*/  VIADD R20, R12, 0x200 ;  /* 0x000002000c147836 */ /* 0x000fce0000000000 */
[----:B------:R-:W1:Y:S02]  /*4800*/  LDC.64 R6, c[0x0][0x388] ;  /* 0x0000e200ff067b82 */ /* 0x000e640000000a00 */
.L_x_738:
        /* <DEDUP_REMOVED lines=30> */
.L_x_731:
[----:B------:R-:W-:Y:S05]  /*49f0*/  BSYNC.RECONVERGENT B2 ;  /* 0x0000000000027941 */ /* 0x000fea0003800200 */
.L_x_730:
        /* <DEDUP_REMOVED lines=9> */
[----:B------:R-:W-:-:S03]  /*4a90*/  IMAD.MOV.U32 R24, RZ, RZ, R26 ;  /* 0x000000ffff187224 */ /* 0x000fc600078e001a */
[----:B------:R-:W-:Y:S01]  /*4aa0*/  MOV R25, R27 ;  /* 0x0000001b00197202 */ /* 0x000fe20000000f00 */
        /* <DEDUP_REMOVED lines=15> */
.L_x_733:
[----:B------:R-:W-:Y:S05]  /*4ba0*/  BSYNC.RECONVERGENT B2 ;  /* 0x0000000000027941 */ /* 0x000fea0003800200 */
.L_x_732:
[----:B------:R-:W-:Y:S01]  /*4bb0*/  DSETP.GEU.AND P0, PT, |R16|, |R10|, PT ;  /* 0x4000000a1000722a */ /* 0x000fe20003f0e200 */
[CC--:B------:R-:W-:Y:S01]  /*4bc0*/  IADD3 R13, P1, P4, R19.reuse, R6.reuse, R20 ;  /* 0x00000006130d7210 */ /* 0x0c0fe20007c3e014 */
[----:B------:R-:W-:Y:S01]  /*4bd0*/  VIADD R4, R20, 0x100 ;  /* 0x0000010014047836 */ /* 0x000fe20000000000 */
[----:B------:R-:W-:Y:S01]  /*4be0*/  BSSY.RECONVERGENT B2, `(.L_x_734) ;  /* 0x0000016000027945 */ /* 0x000fe20003800200 */
[----:B------:R-:W-:Y:S01]  /*4bf0*/  IMAD.MOV.U32 R2, RZ, RZ, R10 ;  /* 0x000000ffff027224 */ /* 0x000fe200078e000a */
[----:B------:R-:W-:Y:S01]  /*4c00*/  IADD3.X R22, PT, PT, R18, R7, RZ, P1, P4 ;  /* 0x0000000712167210 */ /* 0x000fe20000fe84ff */
[----:B------:R-:W-:Y:S01]  /*4c10*/  IMAD.MOV.U32 R5, RZ, RZ, R13 ;  /* 0x000000ffff057224 */ /* 0x000fe200078e000d */
[----:B------:R-:W-:Y:S01]  /*4c20*/  IADD3 R4, P2, P3, R19, R6, R4 ;  /* 0x0000000613047210 */ /* 0x000fe20007b5e004 */
        /* <DEDUP_REMOVED lines=17> */
.L_x_735:
[----:B------:R-:W-:Y:S05]  /*4d40*/  BSYNC.RECONVERGENT B2 ;  /* 0x0000000000027941 */ /* 0x000fea0003800200 */
.L_x_734:
[----:B------:R-:W-:Y:S01]  /*4d50*/  DSETP.GEU.AND P0, PT, |R2|, |R14|, PT ;  /* 0x4000000e0200722a */ /* 0x000fe20003f0e200 */
[----:B------:R-:W-:Y:S01]  /*4d60*/  IADD3.X R13, PT, PT, R18, R7, RZ, P2, P3 ;  /* 0x00000007120d7210 */ /* 0x000fe200017e64ff */
        /* <DEDUP_REMOVED lines=20> */
.L_x_737:
[----:B------:R-:W-:Y:S05]  /*4eb0*/  BSYNC.RECONVERGENT B2 ;  /* 0x0000000000027941 */ /* 0x000fea0003800200 */
.L_x_736:
[C---:B------:R-:W-:Y:S02]  /*4ec0*/  VIADD R2, R20.reuse, 0x200 ;  /* 0x0000020014027836 */ /* 0x040fe40000000000 */
[----:B------:R-:W-:-:S03]  /*4ed0*/  VIADD R20, R20, 0x400 ;  /* 0x0000040014147836 */ /* 0x000fc60000000000 */
[----:B------:R-:W-:-:S13]  /*4ee0*/  ISETP.GE.AND P0, PT, R2, R21, PT ;  /* 0x000000150200720c */ /* 0x000fda0003f06270 */
[----:B------:R-:W-:Y:S05]  /*4ef0*/  @!P0 BRA `(.L_x_738) ;  /* 0xfffffff800448947 */ /* 0x000fea000383ffff */
.L_x_724:
[----:B------:R-:W-:Y:S05]  /*4f00*/  BSYNC.RECONVERGENT B1 ;  /* 0x0000000000017941 */ /* 0x000fea0003800200 */
.L_x_723:
        /* <DEDUP_REMOVED lines=32> */
.L_x_740:
[----:B------:R-:W-:Y:S05]  /*5110*/  BSYNC.RECONVERGENT B1 ;  /* 0x0000000000017941 */ /* 0x000fea0003800200 */
.L_x_739:
        /* <DEDUP_REMOVED lines=31> */
.L_x_742:
[----:B------:R-:W-:Y:S05]  /*5310*/  BSYNC.RECONVERGENT B1 ;  /* 0x0000000000017941 */ /* 0x000fea0003800200 */
.L_x_741:
        /* <DEDUP_REMOVED lines=31> */
.L_x_744:
[----:B------:R-:W-:Y:S05]  /*5510*/  BSYNC.RECONVERGENT B1 ;  /* 0x0000000000017941 */ /* 0x000fea0003800200 */
.L_x_743:
[----:B------:R-:W-:Y:S01]  /*5520*/  ISETP.GT.AND P0, PT, R8, 0x17, PT ;  /* 0x000000170800780c */ /* 0x000fe20003f04270 */
[----:B-1----:R1:W1:Y:S01]  /*5530*/  SHFL.DOWN PT, R6, R2, 0x8, 0x1f ;  /* 0x09001f0002067f89 */ /* 0x00226200000e0000 */
[----:B------:R-:W-:Y:S01]  /*5540*/  BSSY.RECONVERGENT B1, `(.L_x_745) ;  /* 0x000001d000017945 */ /* 0x000fe20003800200 */
[----:B--2---:R-:W-:Y:S02]  /*5550*/  IMAD.MOV.U32 R9, RZ, RZ, R11 ;  /* 0x000000ffff097224 */ /* 0x004fe400078e000b */
[----:B---3--:R2:W3:Y:S01]  /*5560*/  SHFL.DOWN PT, R7, R3, 0x8, 0x1f ;  /* 0x09001f0003077f89 */ /* 0x0084e200000e0000 */
[----:B------:R-:W-:Y:S02]  /*5570*/  IMAD.MOV.U32 R10, RZ, RZ, R12 ;  /* 0x000000ffff0a7224 */ /* 0x000fe400078e000c */
[----:B------:R-:W-:Y:S01]  /*5580*/  IMAD.MOV.U32 R4, RZ, RZ, R2 ;  /* 0x000000ffff047224 */ /* 0x000fe200078e0002 */
[----:B0-----:R2:W0:Y:S01]  /*5590*/  SHFL.DOWN PT, R14, R11, 0x8, 0x1f ;  /* 0x09001f000b0e7f89 */ /* 0x00142200000e0000 */
[----:B------:R-:W-:-:S03]  /*55a0*/  IMAD.MOV.U32 R5, RZ, RZ, R3 ;  /* 0x000000ffff057224 */ /* 0x000fc600078e0003 */
[----:B----4-:R2:W4:Y:S01]  /*55b0*/  SHFL.DOWN PT, R13, R12, 0x8, 0x1f ;  /* 0x09001f000c0d7f89 */ /* 0x01052200000e0000 */
        /* <DEDUP_REMOVED lines=21> */
.L_x_746:
[----:B------:R-:W-:Y:S05]  /*5710*/  BSYNC.RECONVERGENT B1 ;  /* 0x0000000000017941 */ /* 0x000fea0003800200 */
.L_x_745:
        /* <DEDUP_REMOVED lines=8> */
[----:B----4-:R-:W-:-:S03]  /*57a0*/  IMAD.MOV.U32 R13, RZ, RZ, R5 ;  /* 0x000000ffff0d7224 */ /* 0x010fc600078e0005 */
[----:B---3--:R3:W4:Y:S01]  /*57b0*/  SHFL.DOWN PT, R7, R10, 0x10, 0x1f ;  /* 0x0a001f000a077f89 */ /* 0x00872200000e0000 */
[----:B------:R-:W-:Y:S05]  /*57c0*/  @P0 BRA `(.L_x_748) ;  /* 0x0000000000500947 */ /* 0x000fea0003800000 */
[----:B-12---:R-:W-:Y:S01]  /*57d0*/  DSETP.GEU.AND P0, PT, |R4|, |R2|, PT ;  /* 0x400000020400722a */ /* 0x006fe20003f0e200 */
        /* <DEDUP_REMOVED lines=19> */
.L_x_748:
[----:B------:R-:W-:Y:S05]  /*5910*/  BSYNC.RECONVERGENT B1 ;  /* 0x0000000000017941 */ /* 0x000fea0003800200 */
.L_x_747:
        /* <DEDUP_REMOVED lines=11> */
.L_x_750:
[----:B------:R-:W-:Y:S05]  /*59d0*/  BSYNC.RECONVERGENT B1 ;  /* 0x0000000000017941 */ /* 0x000fea0003800200 */
.L_x_749:
        /* <DEDUP_REMOVED lines=8> */
[----:B0---4-:R-:W0:Y:S04]  /*5a60*/  LDS.128 R4, [R0+0x20] ;  /* 0x0000200000047984 */ /* 0x011e280000000c00 */
[----:B------:R2:W4:Y:S04]  /*5a70*/  LDS.64 R2, [R0+0x80] ;  /* 0x0000800000027984 */ /* 0x0005280000000a00 */
[----:B---3--:R2:W3:Y:S01]  /*5a80*/  LDS.128 R8, [R0+0x30] ;  /* 0x0000300000087984 */ /* 0x0084e20000000c00 */
[----:B-1----:R-:W-:Y:S01]  /*5a90*/  DSETP.GEU.AND P0, PT, |R12|, |R16|, PT ;  /* 0x400000100c00722a */ /* 0x002fe20003f0e200 */
[----:B------:R-:W-:-:S02]  /*5aa0*/  IMAD.MOV.U32 R20, RZ, RZ, R16 ;  /* 0x000000ffff147224 */ /* 0x000fc400078e0010 */
[----:B------:R-:W-:Y:S02]  /*5ab0*/  IMAD.MOV.U32 R21, RZ, RZ, R17 ;  /* 0x000000ffff157224 */ /* 0x000fe400078e0011 */
[----:B0-----:R-:W-:Y:S02]  /*5ac0*/  IMAD.MOV.U32 R23, RZ, RZ, R4 ;  /* 0x000000ffff177224 */ /* 0x001fe400078e0004 */
        /* <DEDUP_REMOVED lines=16> */
.L_x_752:
[----:B------:R-:W-:Y:S05]  /*5bd0*/  BSYNC.RECONVERGENT B1 ;  /* 0x0000000000017941 */ /* 0x000fea0003800200 */
.L_x_751:
        /* <DEDUP_REMOVED lines=23> */
.L_x_754:
[----:B------:R-:W-:Y:S05]  /*5d50*/  BSYNC.RECONVERGENT B1 ;  /* 0x0000000000017941 */ /* 0x000fea0003800200 */
.L_x_753:
        /* <DEDUP_REMOVED lines=21> */
.L_x_756:
[----:B------:R-:W-:Y:S05]  /*5eb0*/  BSYNC.RECONVERGENT B1 ;  /* 0x0000000000017941 */ /* 0x000fea0003800200 */
.L_x_755:
        /* <DEDUP_REMOVED lines=23> */
.L_x_758:
[----:B------:R-:W-:Y:S05]  /*6030*/  BSYNC.RECONVERGENT B1 ;  /* 0x0000000000017941 */ /* 0x000fea0003800200 */
.L_x_757:
        /* <DEDUP_REMOVED lines=21> */
.L_x_760:
[----:B------:R-:W-:Y:S05]  /*6190*/  BSYNC.RECONVERGENT B1 ;  /* 0x0000000000017941 */ /* 0x000fea0003800200 */
.L_x_759:
        /* <DEDUP_REMOVED lines=21> */
.L_x_762:
[----:B------:R-:W-:Y:S05]  /*62f0*/  BSYNC.RECONVERGENT B1 ;  /* 0x0000000000017941 */ /* 0x000fea0003800200 */
.L_x_761:
        /* <DEDUP_REMOVED lines=20> */
.L_x_682:
[----:B------:R-:W-:Y:S05]  /*6440*/  BSYNC.RECONVERGENT B0 ;  /* 0x0000000000007941 */ /* 0x000fea0003800200 */
.L_x_649:
[----:B------:R-:W-:Y:S05]  /*6450*/  @P1 EXIT ;  /* 0x000000000000194d */ /* 0x000fea0003800000 */
[----:B0123--:R-:W0:Y:S02]  /*6460*/  LDC.64 R2, c[0x0][0x390] ;  /* 0x0000e400ff027b82 */ /* 0x00fe240000000a00 */
[----:B0-----:R-:W-:Y:S04]  /*6470*/  STG.E.64 desc[UR8][R2.64], R12 ;  /* 0x0000000c02007986 */ /* 0x001fe8000c101b08 */
[----:B------:R-:W-:Y:S01]  /*6480*/  STG.E.64 desc[UR8][R2.64+0x8], R14 ;  /* 0x0000080e02007986 */ /* 0x000fe2000c101b08 */
[----:B------:R-:W-:Y:S05]  /*6490*/  EXIT ;  /* 0x000000000000794d */ /* 0x000fea0003800000 */
.L_x_763:
        /* <DEDUP_REMOVED lines=14> */
.L_x_1179:


//--------------------- .text._ZN6thrust24THRUST_300001_SM_1000_NS8cuda_cub4core6detail13_kernel_agentINS1_8__reduce11ReduceAgentIPN4cuda3std3__45tupleIJdlEEESC_SB_iNS1_9__extrema9arg_max_fIdl13absComparatorEEEEJSC_SC_iSG_EEEvDpT0_ --------------------------
	.section	.text._ZN6thrust24THRUST_300001_SM_1000_NS8cuda_cub4core6detail13_kernel_agentINS1_8__reduce11ReduceAgentIPN4cuda3std3__45tupleIJdlEEESC_SB_iNS1_9__extrema9arg_max_fIdl13absComparatorEEEEJSC_SC_iSG_EEEvDpT0_,"ax",@progbits
	.align	128
        .global         _ZN6thrust24THRUST_300001_SM_1000_NS8cuda_cub4core6detail13_kernel_agentINS1_8__reduce11ReduceAgentIPN4cuda3std3__45tupleIJdlEEESC_SB_iNS1_9__extrema9arg_max_fIdl13absComparatorEEEEJSC_SC_iSG_EEEvDpT0_
        .type           _ZN6thrust24THRUST_300001_SM_1000_NS8cuda_cub4core6detail13_kernel_agentINS1_8__reduce11ReduceAgentIPN4cuda3std3__45tupleIJdlEEESC_SB_iNS1_9__extrema9arg_max_fIdl13absComparatorEEEEJSC_SC_iSG_EEEvDpT0_,@function
        .size           _ZN6thrust24THRUST_300001_SM_1000_NS8cuda_cub4core6detail13_kernel_agentINS1_8__reduce11ReduceAgentIPN4cuda3std3__45tupleIJdlEEESC_SB_iNS1_9__extrema9arg_max_fIdl13absComparatorEEEEJSC_SC_iSG_EEEvDpT0_,(.L_x_1180 - _ZN6thrust24THRUST_300001_SM_1000_NS8cuda_cub4core6detail13_kernel_agentINS1_8__reduce11ReduceAgentIPN4cuda3std3__45tupleIJdlEEESC_SB_iNS1_9__extrema9arg_max_fIdl13absComparatorEEEEJSC_SC_iSG_EEEvDpT0_)
        .other          _ZN6thrust24THRUST_300001_SM_1000_NS8cuda_cub4core6detail13_kernel_agentINS1_8__reduce11ReduceAgentIPN4cuda3std3__45tupleIJdlEEESC_SB_iNS1_9__extrema9arg_max_fIdl13absComparatorEEEEJSC_SC_iSG_EEEvDpT0_,@"STO_CUDA_ENTRY STV_DEFAULT"
_ZN6thrust24THRUST_300001_SM_1000_NS8cuda_cub4core6detail13_kernel_agentINS1_8__reduce11ReduceAgentIPN4cuda3std3__45tupleIJdlEEESC_SB_iNS1_9__extrema9arg_max_fIdl13absComparatorEEEEJSC_SC_iSG_EEEvDpT0_:
.text._ZN6thrust24THRUST_300001_SM_1000_NS8cuda_cub4core6detail13_kernel_agentINS1_8__reduce11ReduceAgentIPN4cuda3std3__45tupleIJdlEEESC_SB_iNS1_9__extrema9arg_max_fIdl13absComparatorEEEEJSC_SC_iSG_EEEvDpT0_:
        /* <DEDUP_REMOVED lines=21> */
.L_x_767:
[----:B0-----:R-:W-:Y:S05]  /*0150*/  BSYNC.RECONVERGENT B1 ;  /* 0x0000000000017941 */ /* 0x001fea0003800200 */
.L_x_766:
        /* <DEDUP_REMOVED lines=15> */
.L_x_774:
        /* <DEDUP_REMOVED lines=31> */
.L_x_773:
[----:B------:R-:W-:Y:S05]  /*0440*/  BSYNC.RECONVERGENT B3 ;  /* 0x0000000000037941 */ /* 0x000fea0003800200 */
.L_x_772:
[----:B------:R-:W-:Y:S02]  /*0450*/  IMAD.X R3, RZ, RZ, R3, P3 ;  /* 0x000000ffff037224 */ /* 0x000fe400018e0603 */
[----:B------:R-:W-:Y:S01]  /*0460*/  VIADD R19, R19, 0x100 ;  /* 0x0000010013137836 */ /* 0x000fe20000000000 */
[----:B------:R-:W-:Y:S06]  /*0470*/  @P2 BRA `(.L_x_774) ;  /* 0xfffffffc00742947 */ /* 0x000fec000383ffff */
.L_x_771:
[----:B------:R-:W-:Y:S05]  /*0480*/  BSYNC.RECONVERGENT B2 ;  /* 0x0000000000027941 */ /* 0x000fea0003800200 */
.L_x_770:
[----:B------:R-:W0:Y:S01]  /*0490*/  LDC.64 R8, c[0x0][0x380] ;  /* 0x0000e000ff087b82 */ /* 0x000e220000000a00 */
[----:B------:R-:W-:-:S13]  /*04a0*/  ISETP.GE.U32.AND P0, PT, R4, 0x300, PT ;  /* 0x000003000400780c */ /* 0x000fda0003f06070 */
[----:B------:R-:W-:Y:S05]  /*04b0*/  @!P0 BRA `(.L_x_769) ;  /* 0x0000000400908947 */ /* 0x000fea0003800000 */
.L_x_783:
        /* <DEDUP_REMOVED lines=13> */
[----:B------:R-:W-:Y:S01]  /*0590*/  IMAD.MOV.U32 R23, RZ, RZ, R12 ;  /* 0x000000ffff177224 */ /* 0x000fe200078e000c */
[----:B------:R-:W-:Y:S01]  /*05a0*/  MOV R25, R13 ;  /* 0x0000000d00197202 */ /* 0x000fe20000000f00 */
[----:B------:R-:W-:Y:S02]  /*05b0*/  IMAD.MOV.U32 R2, RZ, RZ, R14 ;  /* 0x000000ffff027224 */ /* 0x000fe400078e000e */
[----:B------:R-:W-:-:S09]  /*05c0*/  IMAD.MOV.U32 R3, RZ, RZ, R15 ;  /* 0x000000ffff037224 */ /* 0x000fd200078e000f */
        /* <DEDUP_REMOVED lines=9> */
.L_x_776:
[----:B------:R-:W-:Y:S05]  /*0660*/  BSYNC.RECONVERGENT B2 ;  /* 0x0000000000027941 */ /* 0x000fea0003800200 */
.L_x_775:
        /* <DEDUP_REMOVED lines=25> */
.L_x_778:
[----:B------:R-:W-:Y:S05]  /*0800*/  BSYNC.RECONVERGENT B2 ;  /* 0x0000000000027941 */ /* 0x000fea0003800200 */
.L_x_777:
        /* <DEDUP_REMOVED lines=21> */
.L_x_780:
[----:B------:R-:W-:Y:S05]  /*0960*/  BSYNC.RECONVERGENT B2 ;  /* 0x0000000000027941 */ /* 0x000fea0003800200 */
.L_x_779:
        /* <DEDUP_REMOVED lines=21> */
.L_x_782:
[----:B------:R-:W-:Y:S05]  /*0ac0*/  BSYNC.RECONVERGENT B2 ;  /* 0x0000000000027941 */ /* 0x000fea0003800200 */
.L_x_781:
[----:B------:R-:W-:-:S05]  /*0ad0*/  VIADD R19, R19, 0x400 ;  /* 0x0000040013137836 */ /* 0x000fca0000000000 */
[----:B------:R-:W-:-:S13]  /*0ae0*/  ISETP.GE.AND P0, PT, R19, UR5, PT ;  /* 0x0000000513007c0c */ /* 0x000fda000bf06270 */
[----:B------:R-:W-:Y:S05]  /*0af0*/  @!P0 BRA `(.L_x_783) ;  /* 0xfffffff800708947 */ /* 0x000fea000383ffff */
.L_x_769:
[----:B------:R-:W-:Y:S05]  /*0b00*/  BSYNC.RECONVERGENT B1 ;  /* 0x0000000000017941 */ /* 0x000fea0003800200 */
.L_x_768:
        /* <DEDUP_REMOVED lines=35> */
.L_x_786:
[----:B------:R-:W-:Y:S05]  /*0d40*/  BSYNC.RECONVERGENT B1 ;  /* 0x0000000000017941 */ /* 0x000fea0003800200 */
.L_x_785:
        /* <DEDUP_REMOVED lines=31> */
.L_x_788:
[----:B------:R-:W-:Y:S05]  /*0f40*/  BSYNC.RECONVERGENT B1 ;  /* 0x0000000000017941 */ /* 0x000fea0003800200 */
.L_x_787:
        /* <DEDUP_REMOVED lines=31> */
.L_x_790:
[----:B------:R-:W-:Y:S05]  /*1140*/  BSYNC.RECONVERGENT B1 ;  /* 0x0000000000017941 */ /* 0x000fea0003800200 */
.L_x_789:
        /* <DEDUP_REMOVED lines=31> */
.L_x_792:
[----:B------:R-:W-:Y:S05]  /*1340*/  BSYNC.RECONVERGENT B1 ;  /* 0x0000000000017941 */ /* 0x000fea0003800200 */
.L_x_791:
[----:B------:R-:W-:Y:S01]  /*1350*/  ISETP.GT.AND P0, PT, R9, 0xf, PT ;  /* 0x0000000f0900780c */ /* 0x000fe20003f04270 */
[----:B-1----:R1:W1:Y:S01]  /*1360*/  SHFL.DOWN PT, R6, R4, 0x10, 0x1f ;  /* 0x0a001f0004067f89 */ /* 0x00226200000e0000 */
[----:B------:R-:W-:Y:S01]  /*1370*/  BSSY.RECONVERGENT B1, `(.L_x_793) ;  /* 0x000001d000017945 */ /* 0x000fe20003800200 */
[----:B0-----:R-:W-:Y:S01]  /*1380*/  MOV R14, R8 ;  /* 0x00000008000e7202 */ /* 0x001fe20000000f00 */
[----:B----4-:R-:W-:Y:S01]  /*1390*/  IMAD.MOV.U32 R15, RZ, RZ, R10 ;  /* 0x000000ffff0f7224 */ /* 0x010fe200078e000a */
[----:B--2---:R0:W2:Y:S01]  /*13a0*/  SHFL.DOWN PT, R7, R5, 0x10, 0x1f ;  /* 0x0a001f0005077f89 */ /* 0x0040a200000e0000 */
[----:B------:R-:W-:Y:S02]  /*13b0*/  IMAD.MOV.U32 R2, RZ, RZ, R4 ;  /* 0x000000ffff027224 */ /* 0x000fe400078e0004 */
[----:B------:R-:W-:Y:S01]  /*13c0*/  IMAD.MOV.U32 R3, RZ, RZ, R5 ;  /* 0x000000ffff037224 */ /* 0x000fe200078e0005 */
[----:B------:R0:W4:Y:S04]  /*13d0*/  SHFL.DOWN PT, R11, R8, 0x10, 0x1f ;  /* 0x0a001f00080b7f89 */ /* 0x00012800000e0000 */
        /* <DEDUP_REMOVED lines=22> */
.L_x_794:
[----:B------:R-:W-:Y:S05]  /*1540*/  BSYNC.RECONVERGENT B1 ;  /* 0x0000000000017941 */ /* 0x000fea0003800200 */
.L_x_793:
        /* <DEDUP_REMOVED lines=11> */
.L_x_796:
[----:B------:R-:W-:Y:S05]  /*1600*/  BSYNC.RECONVERGENT B1 ;  /* 0x0000000000017941 */ /* 0x000fea0003800200 */
.L_x_795:
        /* <DEDUP_REMOVED lines=31> */
.L_x_799:
[----:B------:R-:W-:Y:S05]  /*1800*/  BSYNC.RECONVERGENT B1 ;  /* 0x0000000000017941 */ /* 0x000fea0003800200 */
.L_x_798:
        /* <DEDUP_REMOVED lines=10> */
[----:B------:R-:W-:Y:S01]  /*18b0*/  MOV R15, R26 ;  /* 0x0000001a000f7202 */ /* 0x000fe20000000f00 */
[----:B------:R-:W-:Y:S02]  /*18c0*/  IMAD.MOV.U32 R29, RZ, RZ, R27 ;  /* 0x000000ffff1d7224 */ /* 0x000fe400078e001b */
[----:B------:R-:W-:Y:S02]  /*18d0*/  IMAD.MOV.U32 R4, RZ, RZ, R24 ;  /* 0x000000ffff047224 */ /* 0x000fe400078e0018 */
[----:B------:R-:W-:-:S08]  /*18e0*/  IMAD.MOV.U32 R5, RZ, RZ, R25 ;  /* 0x000000ffff057224 */ /* 0x000fd000078e0019 */
        /* <DEDUP_REMOVED lines=9> */
.L_x_801:
[----:B------:R-:W-:Y:S05]  /*1980*/  BSYNC.RECONVERGENT B1 ;  /* 0x0000000000017941 */ /* 0x000fea0003800200 */
.L_x_800:
        /* <DEDUP_REMOVED lines=21> */
.L_x_803:
[----:B------:R-:W-:Y:S05]  /*1ae0*/  BSYNC.RECONVERGENT B1 ;  /* 0x0000000000017941 */ /* 0x000fea0003800200 */
.L_x_802:
        /* <DEDUP_REMOVED lines=23> */
.L_x_805:
[----:B------:R-:W-:Y:S05]  /*1c60*/  BSYNC.RECONVERGENT B1 ;  /* 0x0000000000017941 */ /* 0x000fea0003800200 */
.L_x_804:
        /* <DEDUP_REMOVED lines=21> */
.L_x_807:
[----:B------:R-:W-:Y:S05]  /*1dc0*/  BSYNC.RECONVERGENT B1 ;  /* 0x0000000000017941 */ /* 0x000fea0003800200 */
.L_x_806:
        /* <DEDUP_REMOVED lines=21> */
.L_x_809:
[----:B------:R-:W-:Y:S05]  /*1f20*/  BSYNC.RECONVERGENT B1 ;  /* 0x0000000000017941 */ /* 0x000fea0003800200 */
.L_x_808:
        /* <DEDUP_REMOVED lines=21> */
.L_x_784:
        /* <DEDUP_REMOVED lines=19> */
[----:B0-----:R-:W-:Y:S01]  /*21b0*/  MOV R16, R9 ;  /* 0x0000000900107202 */ /* 0x001fe20000000f00 */
[----:B--2---:R-:W-:Y:S02]  /*21c0*/  IMAD.MOV.U32 R18, RZ, RZ, R11 ;  /* 0x000000ffff127224 */ /* 0x004fe400078e000b */
[----:B------:R-:W-:Y:S02]  /*21d0*/  IMAD.MOV.U32 R2, RZ, RZ, R6 ;  /* 0x000000ffff027224 */ /* 0x000fe400078e0006 */
[----:B------:R-:W-:-:S08]  /*21e0*/  IMAD.MOV.U32 R3, RZ, RZ, R7 ;  /* 0x000000ffff037224 */ /* 0x000fd000078e0007 */
        /* <DEDUP_REMOVED lines=15> */
.L_x_811:
[----:B------:R-:W-:Y:S05]  /*22e0*/  BSYNC.RECONVERGENT B1 ;  /* 0x0000000000017941 */ /* 0x000fea0003800200 */
.L_x_810:
        /* <DEDUP_REMOVED lines=32> */
.L_x_813:
[----:B------:R-:W-:Y:S05]  /*24f0*/  BSYNC.RECONVERGENT B1 ;  /* 0x0000000000017941 */ /* 0x000fea0003800200 */
.L_x_812:
[----:B-1----:R-:W-:Y:S01]  /*2500*/  VIADD R2, R4, 0x4 ;  /* 0x0000000404027836 */ /* 0x002fe20000000000 */
[----:B---3--:R1:W3:Y:S01]  /*2510*/  SHFL.DOWN PT, R8, R6, 0x4, R5 ;  /* 0x0880000006087989 */ /* 0x0082e200000e0005 */
[----:B------:R-:W-:Y:S01]  /*2520*/  BSSY.RECONVERGENT B1, `(.L_x_814) ;  /* 0x000001e000017945 */ /* 0x000fe20003800200 */
[----:B------:R-:W-:Y:S01]  /*2530*/  IMAD.MOV.U32 R14, RZ, RZ, R10 ;  /* 0x000000ffff0e7224 */ /* 0x000fe200078e000a */
[----:B------:R-:W-:Y:S01]  /*2540*/  MOV R3, R7 ;  /* 0x0000000700037202 */ /* 0x000fe20000000f00 */
[----:B0-----:R1:W0:Y:S01]  /*2550*/  SHFL.DOWN PT, R9, R7, 0x4, R5 ;  /* 0x0880000007097989 */ /* 0x00122200000e0005 */
[----:B------:R-:W-:Y:S01]  /*2560*/  ISETP.GT.AND P0, PT, R2, R5, PT ;  /* 0x000000050200720c */ /* 0x000fe20003f04270 */
[----:B------:R-:W-:Y:S02]  /*2570*/  IMAD.MOV.U32 R16, RZ, RZ, R12 ;  /* 0x000000ffff107224 */ /* 0x000fe400078e000c */
[----:B--2---:R1:W2:Y:S01]  /*2580*/  SHFL.DOWN PT, R11, R10, 0x4, R5 ;  /* 0x088000000a0b7989 */ /* 0x0042a200000e0005 */
[----:B------:R-:W-:-:S03]  /*2590*/  IMAD.MOV.U32 R2, RZ, RZ, R6 ;  /* 0x000000ffff027224 */ /* 0x000fc600078e0006 */
[----:B----4-:R1:W4:Y:S06]  /*25a0*/  SHFL.DOWN PT, R13, R12, 0x4, R5 ;  /* 0x088000000c0d7989 */ /* 0x01032c00000e0005 */
        /* <DEDUP_REMOVED lines=21> */
.L_x_815:
[----:B------:R-:W-:Y:S05]  /*2700*/  BSYNC.RECONVERGENT B1 ;  /* 0x0000000000017941 */ /* 0x000fea0003800200 */
.L_x_814:
        /* <DEDUP_REMOVED lines=32> */
.L_x_817:
[----:B------:R-:W-:Y:S05]  /*2910*/  BSYNC.RECONVERGENT B1 ;  /* 0x0000000000017941 */ /* 0x000fea0003800200 */
.L_x_816:
[----:B-1----:R-:W-:Y:S01]  /*2920*/  VIADD R2, R4, 0x10 ;  /* 0x0000001004027836 */ /* 0x002fe20000000000 */
[----:B---3--:R1:W3:Y:S01]  /*2930*/  SHFL.DOWN PT, R8, R6, 0x10, R5 ;  /* 0x0a00000006087989 */ /* 0x0082e200000e0005 */
[----:B------:R-:W-:Y:S01]  /*2940*/  BSSY.RECONVERGENT B1, `(.L_x_818) ;  /* 0x000001e000017945 */ /* 0x000fe20003800200 */
[----:B------:R-:W-:Y:S02]  /*2950*/  IMAD.MOV.U32 R14, RZ, RZ, R10 ;  /* 0x000000ffff0e7224 */ /* 0x000fe400078e000a */
[----:B------:R-:W-:Y:S01]  /*2960*/  ISETP.GT.AND P0, PT, R2, R5, PT ;  /* 0x000000050200720c */ /* 0x000fe20003f04270 */
[----:B0-----:R1:W0:Y:S01]  /*2970*/  SHFL.DOWN PT, R9, R7, 0x10, R5 ;  /* 0x0a00000007097989 */ /* 0x00122200000e0005 */
[----:B------:R-:W-:Y:S01]  /*2980*/  IMAD.MOV.U32 R15, RZ, RZ, R12 ;  /* 0x000000ffff0f7224 */ /* 0x000fe200078e000c */
[----:B------:R-:W-:Y:S01]  /*2990*/  MOV R2, R6 ;  /* 0x0000000600027202 */ /* 0x000fe20000000f00 */
[----:B------:R-:W-:Y:S01]  /*29a0*/  IMAD.MOV.U32 R3, RZ, RZ, R7 ;  /* 0x000000ffff037224 */ /* 0x000fe200078e0007 */
[----:B--2---:R1:W2:Y:S04]  /*29b0*/  SHFL.DOWN PT, R11, R10, 0x10, R5 ;  /* 0x0a0000000a0b7989 */ /* 0x0042a800000e0005 */
        /* <DEDUP_REMOVED lines=22> */
.L_x_819:
[----:B------:R-:W-:Y:S05]  /*2b20*/  BSYNC.RECONVERGENT B1 ;  /* 0x0000000000017941 */ /* 0x000fea0003800200 */
.L_x_818:
        /* <DEDUP_REMOVED lines=11> */
.L_x_821:
[----:B------:R-:W-:Y:S05]  /*2be0*/  BSYNC.RECONVERGENT B1 ;  /* 0x0000000000017941 */ /* 0x000fea0003800200 */
.L_x_820:
        /* <DEDUP_REMOVED lines=35> */
.L_x_823:
[----:B------:R-:W-:Y:S05]  /*2e20*/  BSYNC.RECONVERGENT B1 ;  /* 0x0000000000017941 */ /* 0x000fea0003800200 */
.L_x_822:
[----:B------:R-:W-:Y:S01]  /*2e30*/  UISETP.GE.AND UP0, UPT, UR8, 0x41, UPT ;  /* 0x000000410800788c */ /* 0x000fe2000bf06270 */
[----:B0-----:R-:W-:Y:S01]  /*2e40*/  IMAD.MOV.U32 R9, RZ, RZ, R11 ;  /* 0x000000ffff097224 */ /* 0x001fe200078e000b */
[----:B------:R-:W-:Y:S01]  /*2e50*/  MOV R2, R4 ;  /* 0x0000000400027202 */ /* 0x000fe20000000f00 */
[----:B------:R-:W-:Y:S02]  /*2e60*/  IMAD.MOV.U32 R0, RZ, RZ, R8 ;  /* 0x000000ffff007224 */ /* 0x000fe400078e0008 */
[----:B------:R-:W-:-:S04]  /*2e70*/  IMAD.MOV.U32 R3, RZ, RZ, R5 ;  /* 0x000000ffff037224 */ /* 0x000fc800078e0005 */
        /* <DEDUP_REMOVED lines=27> */
.L_x_825:
[----:B------:R-:W-:Y:S05]  /*3030*/  BSYNC.RECONVERGENT B1 ;  /* 0x0000000000017941 */ /* 0x000fea0003800200 */
.L_x_824:
        /* <DEDUP_REMOVED lines=32> */
.L_x_827:
[----:B------:R-:W-:Y:S05]  /*3240*/  BSYNC.RECONVERGENT B1 ;  /* 0x0000000000017941 */ /* 0x000fea0003800200 */
.L_x_826:
[----:B------:R-:W-:Y:S01]  /*3250*/  UISETP.GE.AND UP0, UPT, UR8, 0x81, UPT ;  /* 0x000000810800788c */ /* 0x000fe2000bf06270 */
[----:B------:R-:W-:Y:S01]  /*3260*/  IMAD.MOV.U32 R9, RZ, RZ, R11 ;  /* 0x000000ffff097224 */ /* 0x000fe200078e000b */
        /* <DEDUP_REMOVED lines=30> */
.L_x_829:
[----:B------:R-:W-:Y:S05]  /*3450*/  BSYNC.RECONVERGENT B1 ;  /* 0x0000000000017941 */ /* 0x000fea0003800200 */
.L_x_828:
        /* <DEDUP_REMOVED lines=32> */
.L_x_831:
[----:B------:R-:W-:Y:S05]  /*3660*/  BSYNC.RECONVERGENT B1 ;  /* 0x0000000000017941 */ /* 0x000fea0003800200 */
.L_x_830:
        /* <DEDUP_REMOVED lines=13> */
[----:B------:R-:W-:Y:S01]  /*3740*/  MOV R6, R2 ;  /* 0x0000000200067202 */ /* 0x000fe20000000f00 */
[----:B------:R-:W-:Y:S02]  /*3750*/  IMAD.MOV.U32 R7, RZ, RZ, R3 ;  /* 0x000000ffff077224 */ /* 0x000fe400078e0003 */
[----:B-1----:R-:W-:Y:S02]  /*3760*/  IMAD.MOV.U32 R9, RZ, RZ, R12 ;  /* 0x000000ffff097224 */ /* 0x002fe400078e000c */
        /* <DEDUP_REMOVED lines=16> */
.L_x_833:
[----:B------:R-:W-:Y:S05]  /*3870*/  BSYNC.RECONVERGENT B1 ;  /* 0x0000000000017941 */ /* 0x000fea0003800200 */
.L_x_832:
        /* <DEDUP_REMOVED lines=32> */
.L_x_765:
        /* <DEDUP_REMOVED lines=34> */
[----:B------:R-:W-:-:S04]  /*3ca0*/  IMAD.MOV.U32 R15, RZ, RZ, 0x500 ;  /* 0x00000500ff0f7424 */ /* 0x000fc800078e00ff */
        /* <DEDUP_REMOVED lines=8> */
[----:B------:R-:W-:Y:S02]  /*3d30*/  @P2 MOV R9, R13 ;  /* 0x0000000d00092202 */ /* 0x000fe40000000f00 */
[----:B------:R-:W-:-:S04]  /*3d40*/  @P2 SEL R7, R11, R7, P0 ;  /* 0x000000070b072207 */ /* 0x000fc80000000000 */
        /* <DEDUP_REMOVED lines=10> */
[----:B------:R-:W-:Y:S06]  /*3df0*/  BRA.U !UP0, `(.L_x_834) ;  /* 0x0000000508287547 */ /* 0x000fec000b800000 */
[----:B------:R-:W-:Y:S01]  /*3e00*/  IMAD.MOV.U32 R25, RZ, RZ, R2 ;  /* 0x000000ffff197224 */ /* 0x000fe200078e0002 */
[----:B------:R-:W0:Y:S01]  /*3e10*/  LDCU UR4, c[0x0][0x390] ;  /* 0x00007200ff0477ac */ /* 0x000e220008000800 */
[----:B------:R-:W-:Y:S02]  /*3e20*/  IMAD.MOV.U32 R24, RZ, RZ, R3 ;  /* 0x000000ffff187224 */ /* 0x000fe400078e0003 */
[----:B------:R-:W-:-:S07]  /*3e30*/  IMAD.MOV.U32 R27, RZ, RZ, 0x500 ;  /* 0x00000500ff1b7424 */ /* 0x000fce00078e00ff */
.L_x_835:
[----:B------:R-:W1:Y:S01]  /*3e40*/  LDC.64 R22, c[0x0][0x380] ;  /* 0x0000e000ff167b82 */ /* 0x000e620000000a00 */
[----:B------:R-:W-:-:S04]  /*3e50*/  IMAD.IADD R3, R0, 0x1, R27 ;  /* 0x0000000100037824 */ /* 0x000fc800078e021b */
[----:B-1----:R-:W-:-:S05]  /*3e60*/  IMAD.WIDE.U32 R22, R3, 0x10, R22 ;  /* 0x0000001003167825 */ /* 0x002fca00078e0016 */
        /* <DEDUP_REMOVED lines=14> */
[----:B------:R-:W-:Y:S02]  /*3f50*/  @P2 FSEL R29, R5, R21, P0 ;  /* 0x00000015051d2208 */ /* 0x000fe40000000000 */
[----:B------:R-:W2:Y:S01]  /*3f60*/  LDG.E.64.CONSTANT R4, desc[UR6][R22.64+0x4000] ;  /* 0x0040000616047981 */ /* 0x000ea2000c1e9b00 */
[----:B------:R-:W-:Y:S02]  /*3f70*/  @P2 IMAD.MOV.U32 R20, RZ, RZ, R26 ;  /* 0x000000ffff142224 */ /* 0x000fe400078e001a */
[----:B------:R-:W-:-:S06]  /*3f80*/  @P2 IMAD.MOV.U32 R21, RZ, RZ, R29 ;  /* 0x000000ffff152224 */ /* 0x000fcc00078e001d */
        /* <DEDUP_REMOVED lines=32> */
[----:B------:R-:W-:-:S05]  /*4190*/  VIADD R7, R27, 0xa00 ;  /* 0x00000a001b077836 */ /* 0x000fca0000000000 */
[----:B0-----:R-:W-:Y:S01]  /*41a0*/  ISETP.GT.AND P1, PT, R7, UR4, PT ;  /* 0x0000000407007c0c */ /* 0x001fe2000bf24270 */
[----:B------:R-:W-:-:S04]  /*41b0*/  VIADD R15, R27, 0x500 ;  /* 0x000005001b0f7836 */ /* 0x000fc80000000000 */
[----:B------:R-:W-:Y:S01]  /*41c0*/  IMAD.MOV.U32 R27, RZ, RZ, R15 ;  /* 0x000000ffff1b7224 */ /* 0x000fe200078e000f */
        /* <DEDUP_REMOVED lines=11> */
[----:B------:R-:W-:Y:S01]  /*4280*/  IMAD.MOV.U32 R24, RZ, RZ, R3 ;  /* 0x000000ffff187224 */ /* 0x000fe200078e0003 */
[----:B------:R-:W-:Y:S06]  /*4290*/  @!P1 BRA `(.L_x_835) ;  /* 0xfffffff800e89947 */ /* 0x000fec000383ffff */
.L_x_834:
        /* <DEDUP_REMOVED lines=13> */
[----:B------:R-:W0:Y:S01]  /*4370*/  LDC.64 R6, c[0x0][0x380] ;  /* 0x0000e000ff067b82 */ /* 0x000e220000000a00 */
[----:B------:R-:W-:Y:S01]  /*4380*/  LEA.HI R8, R20, 0x1, RZ, 0x18 ;  /* 0x0000000114087811 */ /* 0x000fe200078fc0ff */
[----:B------:R-:W-:Y:S01]  /*4390*/  IMAD.IADD R21, R0, 0x1, R15 ;  /* 0x0000000100157824 */ /* 0x000fe200078e020f */
[----:B------:R-:W-:Y:S02]  /*43a0*/  MOV R12, R0 ;  /* 0x00000000000c7202 */ /* 0x000fe40000000f00 */
[----:B------:R-:W-:-:S05]  /*43b0*/  LOP3.LUT R8, R8, 0x3, RZ, 0xc0, !PT ;  /* 0x0000000308087812 */ /* 0x000fca00078ec0ff */
[----:B------:R-:W-:-:S07]  /*43c0*/  IMAD.MOV R14, RZ, RZ, -R8 ;  /* 0x000000ffff0e7224 */ /* 0x000fce00078e0a08 */
.L_x_842:
[----:B0-----:R-:W-:-:S05]  /*43d0*/  IMAD.WIDE.U32 R18, R21, 0x10, R6 ;  /* 0x0000001015127825 */ /* 0x001fca00078e0006 */
[----:B------:R-:W2:Y:S04]  /*43e0*/  LDG.E.64.CONSTANT R8, desc[UR6][R18.64] ;  /* 0x0000000612087981 */ /* 0x000ea8000c1e9b00 */
[----:B------:R-:W3:Y:S01]  /*43f0*/  LDG.E.64.CONSTANT R10, desc[UR6][R18.64+0x8] ;  /* 0x00000806120a7981 */ /* 0x000ee2000c1e9b00 */
[----:B------:R-:W-:Y:S01]  /*4400*/  VIADD R14, R14, 0x1 ;  /* 0x000000010e0e7836 */ /* 0x000fe20000000000 */
[----:B------:R-:W-:Y:S01]  /*4410*/  BSSY.RECONVERGENT B3, `(.L_x_840) ;  /* 0x000001a000037945 */ /* 0x000fe20003800200 */
[----:B------:R-:W-:Y:S02]  /*4420*/  IMAD.MOV.U32 R23, RZ, RZ, R2 ;  /* 0x000000ffff177224 */ /* 0x000fe400078e0002 */
        /* <DEDUP_REMOVED lines=24> */
.L_x_841:
[----:B------:R-:W-:Y:S05]  /*45b0*/  BSYNC.RECONVERGENT B3 ;  /* 0x0000000000037941 */ /* 0x000fea0003800200 */
.L_x_840:
[----:B------:R-:W-:Y:S02]  /*45c0*/  VIADD R12, R12, 0x100 ;  /* 0x000001000c0c7836 */ /* 0x000fe40000000000 */
[----:B------:R-:W-:Y:S01]  /*45d0*/  VIADD R21, R21, 0x100 ;  /* 0x0000010015157836 */ /* 0x000fe20000000000 */
[----:B------:R-:W-:Y:S06]  /*45e0*/  @P2 BRA `(.L_x_842) ;  /* 0xfffffffc00782947 */ /* 0x000fec000383ffff */
.L_x_839:
[----:B------:R-:W-:Y:S05]  /*45f0*/  BSYNC.RECONVERGENT B2 ;  /* 0x0000000000027941 */ /* 0x000fea0003800200 */
.L_x_838:
[----:B------:R-:W-:-:S13]  /*4600*/  ISETP.GE.U32.AND P0, PT, R20, 0x300, PT ;  /* 0x000003001400780c */ /* 0x000fda0003f06070 */
[----:B------:R-:W-:Y:S05]  /*4610*/  @!P0 BRA `(.L_x_837) ;  /* 0x0000000400c88947 */ /* 0x000fea0003800000 */
[----:B------:R-:W0:Y:S01]  /*4620*/  LDCU.64 UR8, c[0x0][0x380] ;  /* 0x00007000ff0877ac */ /* 0x000e220008000a00 */
[----:B------:R-:W1:Y:S01]  /*4630*/  LDC.64 R10, c[0x0][0x380] ;  /* 0x0000e000ff0a7b82 */ /* 0x000e620000000a00 */
[C---:B------:R-:W-:Y:S01]  /*4640*/  IADD3 R17, P0, PT, R12.reuse, R15, RZ ;  /* 0x0000000f0c117210 */ /* 0x040fe20007f1e0ff */
[----:B------:R-:W-:-:S04]  /*4650*/  IMAD.IADD R15, R12, 0x1, R15 ;  /* 0x000000010c0f7824 */ /* 0x000fc800078e020f */
[----:B------:R-:W-:Y:S01]  /*4660*/  IMAD.X R6, RZ, RZ, RZ, P0 ;  /* 0x000000ffff067224 */ /* 0x000fe200000e06ff */
[----:B0-----:R-:W-:-:S04]  /*4670*/  LEA R14, P1, R17, UR8, 0x4 ;  /* 0x00000008110e7c11 */ /* 0x001fc8000f8220ff */
[----:B------:R-:W-:Y:S02]  /*4680*/  IADD3 R14, P0, PT, R14, 0x3008, RZ ;  /* 0x000030080e0e7810 */ /* 0x000fe40007f1e0ff */
[----:B------:R-:W-:-:S05]  /*4690*/  LEA.HI.X R17, R17, UR9, R6, 0x4, P1 ;  /* 0x0000000911117c11 */ /* 0x000fca00088f2406 */
[----:B------:R-:W-:-:S07]  /*46a0*/  IMAD.X R17, RZ, RZ, R17, P0 ;  /* 0x000000ffff117224 */ /* 0x000fce00000e0611 */
.L_x_851:
[----:B-1----:R-:W-:-:S05]  /*46b0*/  IMAD.WIDE.U32 R8, R15, 0x10, R10 ;  /* 0x000000100f087825 */ /* 0x002fca00078e000a */
[----:B------:R-:W2:Y:S04]  /*46c0*/  LDG.E.64.CONSTANT R22, desc[UR6][R8.64] ;  /* 0x0000000608167981 */ /* 0x000ea8000c1e9b00 */
[----:B------:R0:W3:Y:S02]  /*46d0*/  LDG.E.64.CONSTANT R6, desc[UR6][R8.64+0x8] ;  /* 0x0000080608067981 */ /* 0x0000e4000c1e9b00 */
[----:B0-----:R-:W-:Y:S02]  /*46e0*/  IMAD.MOV.U32 R8, RZ, RZ, R14 ;  /* 0x000000ffff087224 */ /* 0x001fe400078e000e */
[----:B------:R-:W-:-:S05]  /*46f0*/  IMAD.MOV.U32 R9, RZ, RZ, R17 ;  /* 0x000000ffff097224 */ /* 0x000fca00078e0011 */
[----:B------:R0:W5:Y:S04]  /*4700*/  LDG.E.64.CONSTANT R20, desc[UR6][R8.64+-0x2008] ;  /* 0xffdff80608147981 */ /* 0x000168000c1e9b00 */
[----:B------:R0:W5:Y:S01]  /*4710*/  LDG.E.64.CONSTANT R18, desc[UR6][R8.64+-0x2000] ;  /* 0xffe0000608127981 */ /* 0x000162000c1e9b00 */
[----:B------:R-:W-:Y:S01]  /*4720*/  BSSY.RECONVERGENT B2, `(.L_x_843) ;  /* 0x0000015000027945 */ /* 0x000fe20003800200 */
[----:B--2---:R-:W-:Y:S01]  /*4730*/  DSETP.GEU.AND P0, PT, |R4|, |R22|, PT ;  /* 0x400000160400722a */ /* 0x004fe20003f0e200 */
[----:B------:R-:W-:Y:S02]  /*4740*/  IMAD.MOV.U32 R16, RZ, RZ, R22 ;  /* 0x000000ffff107224 */ /* 0x000fe400078e0016 */
[----:B------:R-:W-:Y:S01]  /*4750*/  IMAD.MOV.U32 R17, RZ, RZ, R23 ;  /* 0x000000ffff117224 */ /* 0x000fe200078e0017 */
[----:B---3--:R-:W-:Y:S01]  /*4760*/  MOV R29, R7 ;  /* 0x00000007001d7202 */ /* 0x008fe20000000f00 */
[----:B------:R-:W-:-:S09]  /*4770*/  IMAD.MOV.U32 R27, RZ, RZ, R6 ;  /* 0x000000ffff1b7224 */ /* 0x000fd200078e0006 */
        /* <DEDUP_REMOVED lines=15> */
.L_x_844:
[----:B------:R-:W-:Y:S05]  /*4870*/  BSYNC.RECONVERGENT B2 ;  /* 0x0000000000027941 */ /* 0x000fea0003800200 */
.L_x_843:
[----:B------:R0:W5:Y:S04]  /*4880*/  LDG.E.64.CONSTANT R6, desc[UR6][R8.64+-0x1008] ;  /* 0xffeff80608067981 */ /* 0x000168000c1e9b00 */
[----:B------:R0:W5:Y:S02]  /*4890*/  LDG.E.64.CONSTANT R4, desc[UR6][R8.64+-0x1000] ;  /* 0xfff0000608047981 */ /* 0x000164000c1e9b00 */
[----:B-----5:R-:W-:Y:S01]  /*48a0*/  DSETP.GEU.AND P0, PT, |R16|, |R20|, PT ;  /* 0x400000141000722a */ /* 0x020fe20003f0e200 */
[----:B------:R-:W-:Y:S01]  /*48b0*/  BSSY.RECONVERGENT B2, `(.L_x_845) ;  /* 0x0000014000027945 */ /* 0x000fe20003800200 */
[----:B------:R-:W-:Y:S02]  /*48c0*/  IMAD.MOV.U32 R2, RZ, RZ, R20 ;  /* 0x000000ffff027224 */ /* 0x000fe400078e0014 */
[----:B------:R-:W-:-:S02]  /*48d0*/  IMAD.MOV.U32 R3, RZ, RZ, R21 ;  /* 0x000000ffff037224 */ /* 0x000fc400078e0015 */
        /* <DEDUP_REMOVED lines=17> */
.L_x_846:
[----:B------:R-:W-:Y:S05]  /*49f0*/  BSYNC.RECONVERGENT B2 ;  /* 0x0000000000027941 */ /* 0x000fea0003800200 */
.L_x_845:
[----:B------:R0:W5:Y:S04]  /*4a00*/  LDG.E.64.CONSTANT R16, desc[UR6][R8.64+-0x8] ;  /* 0xfffff80608107981 */ /* 0x000168000c1e9b00 */
[----:B------:R0:W5:Y:S01]  /*4a10*/  LDG.E.64.CONSTANT R18, desc[UR6][R8.64] ;  /* 0x0000000608127981 */ /* 0x000162000c1e9b00 */
[----:B------:R-:W-:Y:S01]  /*4a20*/  DSETP.GEU.AND P0, PT, |R2|, |R6|, PT ;  /* 0x400000060200722a */ /* 0x000fe20003f0e200 */
[----:B------:R-:W-:Y:S01]  /*4a30*/  BSSY.RECONVERGENT B2, `(.L_x_847) ;  /* 0x0000014000027945 */ /* 0x000fe20003800200 */
[----:B------:R-:W-:Y:S02]  /*4a40*/  IMAD.MOV.U32 R20, RZ, RZ, R6 ;  /* 0x000000ffff147224 */ /* 0x000fe400078e0006 */
[----:B------:R-:W-:Y:S02]  /*4a50*/  IMAD.MOV.U32 R21, RZ, RZ, R7 ;  /* 0x000000ffff157224 */ /* 0x000fe400078e0007 */
[----:B------:R-:W-:-:S02]  /*4a60*/  IMAD.MOV.U32 R29, RZ, RZ, R4 ;  /* 0x000000ffff1d7224 */ /* 0x000fc400078e0004 */
        /* <DEDUP_REMOVED lines=16> */
.L_x_848:
[----:B------:R-:W-:Y:S05]  /*4b70*/  BSYNC.RECONVERGENT B2 ;  /* 0x0000000000027941 */ /* 0x000fea0003800200 */
.L_x_847:
[----:B-----5:R-:W-:Y:S01]  /*4b80*/  DSETP.GEU.AND P0, PT, |R20|, |R16|, PT ;  /* 0x400000101400722a */ /* 0x020fe20003f0e200 */
[----:B------:R-:W-:Y:S01]  /*4b90*/  BSSY.RECONVERGENT B2, `(.L_x_849) ;  /* 0x0000014000027945 */ /* 0x000fe20003800200 */
[----:B------:R-:W-:Y:S02]  /*4ba0*/  IMAD.MOV.U32 R4, RZ, RZ, R16 ;  /* 0x000000ffff047224 */ /* 0x000fe400078e0010 */
[----:B------:R-:W-:Y:S02]  /*4bb0*/  IMAD.MOV.U32 R5, RZ, RZ, R17 ;  /* 0x000000ffff057224 */ /* 0x000fe400078e0011 */
[----:B------:R-:W-:Y:S02]  /*4bc0*/  IMAD.MOV.U32 R2, RZ, RZ, R18 ;  /* 0x000000ffff027224 */ /* 0x000fe400078e0012 */
[----:B------:R-:W-:-:S06]  /*4bd0*/  IMAD.MOV.U32 R3, RZ, RZ, R19 ;  /* 0x000000ffff037224 */ /* 0x000fcc00078e0013 */
        /* <DEDUP_REMOVED lines=15> */
.L_x_850:
[----:B------:R-:W-:Y:S05]  /*4cd0*/  BSYNC.RECONVERGENT B2 ;  /* 0x0000000000027941 */ /* 0x000fea0003800200 */
.L_x_849:
[----:B------:R-:W-:Y:S01]  /*4ce0*/  VIADD R12, R12, 0x400 ;  /* 0x000004000c0c7836 */ /* 0x000fe20000000000 */
[----:B------:R-:W-:Y:S01]  /*4cf0*/  IADD3 R14, P1, PT, R8, 0x4000, RZ ;  /* 0x00004000080e7810 */ /* 0x000fe20007f3e0ff */
[----:B------:R-:W-:-:S03]  /*4d00*/  VIADD R15, R15, 0x400 ;  /* 0x000004000f0f7836 */ /* 0x000fc60000000000 */
[----:B------:R-:W-:Y:S01]  /*4d10*/  ISETP.GE.AND P0, PT, R12, R13, PT ;  /* 0x0000000d0c00720c */ /* 0x000fe20003f06270 */
[----:B------:R-:W-:-:S12]  /*4d20*/  IMAD.X R17, RZ, RZ, R9, P1 ;  /* 0x000000ffff117224 */ /* 0x000fd800008e0609 */
[----:B------:R-:W-:Y:S05]  /*4d30*/  @!P0 BRA `(.L_x_851) ;  /* 0xfffffff8005c8947 */ /* 0x000fea000383ffff */
.L_x_837:
[----:B------:R-:W-:Y:S05]  /*4d40*/  BSYNC.RECONVERGENT B1 ;  /* 0x0000000000017941 */ /* 0x000fea0003800200 */
.L_x_836:
        /* <DEDUP_REMOVED lines=32> */
.L_x_853:
[----:B------:R-:W-:Y:S05]  /*4f50*/  BSYNC.RECONVERGENT B1 ;  /* 0x0000000000017941 */ /* 0x000fea0003800200 */
.L_x_852:
        /* <DEDUP_REMOVED lines=12> */
[----:B---3--:R-:W-:Y:S01]  /*5020*/  IMAD.MOV.U32 R8, RZ, RZ, R14 ;  /* 0x000000ffff087224 */ /* 0x008fe200078e000e */
[----:B------:R-:W-:Y:S01]  /*5030*/  MOV R2, R4 ;  /* 0x0000000400027202 */ /* 0x000fe20000000f00 */
[----:B----4-:R-:W-:Y:S02]  /*5040*/  IMAD.MOV.U32 R9, RZ, RZ, R13 ;  /* 0x000000ffff097224 */ /* 0x010fe400078e000d */
        /* <DEDUP_REMOVED lines=16> */
.L_x_855:
[----:B------:R-:W-:Y:S05]  /*5150*/  BSYNC.RECONVERGENT B1 ;  /* 0x0000000000017941 */ /* 0x000fea0003800200 */
.L_x_854:
[----:B------:R-:W-:Y:S01]  /*5160*/  ISETP.GT.AND P0, PT, R10, 0x1b, PT ;  /* 0x0000001b0a00780c */ /* 0x000fe20003f04270 */
[----:B0-----:R0:W0:Y:S01]  /*5170*/  SHFL.DOWN PT, R6, R2, 0x4, 0x1f ;  /* 0x08801f0002067f89 */ /* 0x00102200000e0000 */
[----:B------:R-:W-:Y:S01]  /*5180*/  BSSY.RECONVERGENT B1, `(.L_x_856) ;  /* 0x000001d000017945 */ /* 0x000fe20003800200 */
[----:B------:R-:W-:Y:S02]  /*5190*/  IMAD.MOV.U32 R11, RZ, RZ, R8 ;  /* 0x000000ffff0b7224 */ /* 0x000fe400078e0008 */
[----:B------:R0:W0:Y:S01]  /*51a0*/  SHFL.DOWN PT, R7, R3, 0x4, 0x1f ;  /* 0x08801f0003077f89 */ /* 0x00002200000e0000 */
[----:B------:R-:W-:Y:S02]  /*51b0*/  IMAD.MOV.U32 R12, RZ, RZ, R9 ;  /* 0x000000ffff0c7224 */ /* 0x000fe400078e0009 */
[----:B-1----:R-:W-:Y:S01]  /*51c0*/  IMAD.MOV.U32 R4, RZ, RZ, R2 ;  /* 0x000000ffff047224 */ /* 0x002fe200078e0002 */
[----:B----4-:R1:W4:Y:S01]  /*51d0*/  SHFL.DOWN PT, R13, R8, 0x4, 0x1f ;  /* 0x08801f00080d7f89 */ /* 0x01032200000e0000 */
[----:B--2---:R-:W-:-:S03]  /*51e0*/  IMAD.MOV.U32 R5, RZ, RZ, R3 ;  /* 0x000000ffff057224 */ /* 0x004fc600078e0003 */
[----:B---3--:R1:W2:Y:S01]  /*51f0*/  SHFL.DOWN PT, R14, R9, 0x4, 0x1f ;  /* 0x08801f00090e7f89 */ /* 0x0082a200000e0000 */
[----:B------:R-:W-:Y:S05]  /*5200*/  @P0 BRA `(.L_x_857) ;  /* 0x0000000000500947 */ /* 0x000fea0003800000 */
[----:B0-----:R-:W-:Y:S01]  /*5210*/  DSETP.GEU.AND P0, PT, |R2|, |R6|, PT ;  /* 0x400000060200722a */ /* 0x001fe20003f0e200 */
[----:B----4-:R-:W-:Y:S02]  /*5220*/  IMAD.MOV.U32 R11, RZ, RZ, R13 ;  /* 0x000000ffff0b7224 */ /* 0x010fe400078e000d */
        /* <DEDUP_REMOVED lines=18> */
.L_x_857:
[----:B------:R-:W-:Y:S05]  /*5350*/  BSYNC.RECONVERGENT B1 ;  /* 0x0000000000017941 */ /* 0x000fea0003800200 */
.L_x_856:
[----:B------:R-:W-:Y:S01]  /*5360*/  ISETP.GT.AND P0, PT, R10, 0x17, PT ;  /* 0x000000170a00780c */ /* 0x000fe20003f04270 */
[----:B0-----:R0:W3:Y:S01]  /*5370*/  SHFL.DOWN PT, R2, R4, 0x8, 0x1f ;  /* 0x09001f0004027f89 */ /* 0x0010e200000e0000 */
[----:B------:R-:W-:Y:S01]  /*5380*/  BSSY.RECONVERGENT B1, `(.L_x_858) ;  /* 0x000001d000017945 */ /* 0x000fe20003800200 */
[----:B-1----:R-:W-:Y:S02]  /*5390*/  IMAD.MOV.U32 R8, RZ, RZ, R11 ;  /* 0x000000ffff087224 */ /* 0x002fe400078e000b */
[----:B------:R0:W1:Y:S01]  /*53a0*/  SHFL.DOWN PT, R3, R5, 0x8, 0x1f ;  /* 0x09001f0005037f89 */ /* 0x00006200000e0000 */
[----:B------:R-:W-:Y:S02]  /*53b0*/  IMAD.MOV.U32 R9, RZ, RZ, R12 ;  /* 0x000000ffff097224 */ /* 0x000fe400078e000c */
[----:B------:R-:W-:Y:S01]  /*53c0*/  IMAD.MOV.U32 R6, RZ, RZ, R4 ;  /* 0x000000ffff067224 */ /* 0x000fe200078e0004 */
[----:B--2---:R0:W2:Y:S01]  /*53d0*/  SHFL.DOWN PT, R14, R11, 0x8, 0x1f ;  /* 0x09001f000b0e7f89 */ /* 0x0040a200000e0000 */
[----:B------:R-:W-:-:S03]  /*53e0*/  IMAD.MOV.U32 R7, RZ, RZ, R5 ;  /* 0x000000ffff077224 */ /* 0x000fc600078e0005 */
[----:B----4-:R0:W4:Y:S01]  /*53f0*/  SHFL.DOWN PT, R13, R12, 0x8, 0x1f ;  /* 0x09001f000c0d7f89 */ /* 0x01012200000e0000 */
[----:B------:R-:W-:Y:S05]  /*5400*/  @P0 BRA `(.L_x_859) ;  /* 0x0000000000500947 */ /* 0x000fea0003800000 */
[----:B-1-3--:R-:W-:Y:S01]  /*5410*/  DSETP.GEU.AND P0, PT, |R4|, |R2|, PT ;  /* 0x400000020400722a */ /* 0x00afe20003f0e200 */
[----:B--2---:R-:W-:Y:S01]  /*5420*/  IMAD.MOV.U32 R8, RZ, RZ, R14 ;  /* 0x000000ffff087224 */ /* 0x004fe200078e000e */
        /* <DEDUP_REMOVED lines=18> */
.L_x_859:
[----:B------:R-:W-:Y:S05]  /*5550*/  BSYNC.RECONVERGENT B1 ;  /* 0x0000000000017941 */ /* 0x000fea0003800200 */
.L_x_858:
[----:B------:R-:W-:Y:S01]  /*5560*/  ISETP.GT.AND P0, PT, R10, 0xf, PT ;  /* 0x0000000f0a00780c */ /* 0x000fe20003f04270 */
[----:B0-----:R0:W0:Y:S01]  /*5570*/  SHFL.DOWN PT, R4, R6, 0x10, 0x1f ;  /* 0x0a001f0006047f89 */ /* 0x00102200000e0000 */
[----:B------:R-:W-:Y:S01]  /*5580*/  BSSY.RECONVERGENT B1, `(.L_x_860) ;  /* 0x000001d000017945 */ /* 0x000fe20003800200 */
[----:B--2---:R-:W-:Y:S02]  /*5590*/  IMAD.MOV.U32 R14, RZ, RZ, R8 ;  /* 0x000000ffff0e7224 */ /* 0x004fe400078e0008 */
[----:B------:R2:W0:Y:S01]  /*55a0*/  SHFL.DOWN PT, R5, R7, 0x10, 0x1f ;  /* 0x0a001f0007057f89 */ /* 0x00042200000e0000 */
[----:B------:R-:W-:Y:S02]  /*55b0*/  IMAD.MOV.U32 R15, RZ, RZ, R9 ;  /* 0x000000ffff0f7224 */ /* 0x000fe400078e0009 */
[----:B---3--:R-:W-:Y:S01]  /*55c0*/  IMAD.MOV.U32 R2, RZ, RZ, R6 ;  /* 0x000000ffff027224 */ /* 0x008fe200078e0006 */
[----:B------:R2:W3:Y:S01]  /*55d0*/  SHFL.DOWN PT, R11, R8, 0x10, 0x1f ;  /* 0x0a001f00080b7f89 */ /* 0x0004e200000e0000 */
[----:B-1----:R-:W-:-:S03]  /*55e0*/  IMAD.MOV.U32 R3, RZ, RZ, R7 ;  /* 0x000000ffff037224 */ /* 0x002fc600078e0007 */
[----:B------:R2:W1:Y:S01]  /*55f0*/  SHFL.DOWN PT, R12, R9, 0x10, 0x1f ;  /* 0x0a001f00090c7f89 */ /* 0x00046200000e0000 */
[----:B------:R-:W-:Y:S05]  /*5600*/  @P0 BRA `(.L_x_861) ;  /* 0x0000000000500947 */ /* 0x000fea0003800000 */
[----:B0-----:R-:W-:Y:S01]  /*5610*/  DSETP.GEU.AND P0, PT, |R6|, |R4|, PT ;  /* 0x400000040600722a */ /* 0x001fe20003f0e200 */
[----:B---3--:R-:W-:Y:S02]  /*5620*/  IMAD.MOV.U32 R14, RZ, RZ, R11 ;  /* 0x000000ffff0e7224 */ /* 0x008fe400078e000b */
[----:B-1----:R-:W-:Y:S02]  /*5630*/  IMAD.MOV.U32 R15, RZ, RZ, R12 ;  /* 0x000000ffff0f7224 */ /* 0x002fe400078e000c */
        /* <DEDUP_REMOVED lines=17> */
.L_x_861:
[----:B------:R-:W-:Y:S05]  /*5750*/  BSYNC.RECONVERGENT B1 ;  /* 0x0000000000017941 */ /* 0x000fea0003800200 */
.L_x_860:
        /* <DEDUP_REMOVED lines=11> */
.L_x_863:
[----:B------:R-:W-:Y:S05]  /*5810*/  BSYNC.RECONVERGENT B1 ;  /* 0x0000000000017941 */ /* 0x000fea0003800200 */
.L_x_862:
        /* <DEDUP_REMOVED lines=8> */
[----:B--2---:R-:W2:Y:S04]  /*58a0*/  LDS.128 R4, [R0+0x20] ;  /* 0x0000200000047984 */ /* 0x004ea80000000c00 */
[----:B-1--4-:R1:W4:Y:S04]  /*58b0*/  LDS.64 R12, [R0+0x80] ;  /* 0x00008000000c7984 */ /* 0x0123280000000a00 */
[----:B---3--:R1:W3:Y:S01]  /*58c0*/  LDS.128 R8, [R0+0x30] ;  /* 0x0000300000087984 */ /* 0x0082e20000000c00 */
[----:B0-----:R-:W-:Y:S01]  /*58d0*/  DSETP.GEU.AND P0, PT, |R2|, |R16|, PT ;  /* 0x400000100200722a */ /* 0x001fe20003f0e200 */
[----:B------:R-:W-:-:S02]  /*58e0*/  IMAD.MOV.U32 R24, RZ, RZ, R16 ;  /* 0x000000ffff187224 */ /* 0x000fc400078e0010 */
[----:B------:R-:W-:Y:S02]  /*58f0*/  IMAD.MOV.U32 R25, RZ, RZ, R17 ;  /* 0x000000ffff197224 */ /* 0x000fe400078e0011 */
[----:B--2---:R-:W-:Y:S02]  /*5900*/  IMAD.MOV.U32 R27, RZ, RZ, R4 ;  /* 0x000000ffff1b7224 */ /* 0x004fe400078e0004 */
[----:B------:R-:W-:-:S07]  /*5910*/  IMAD.MOV.U32 R29, RZ, RZ, R5 ;  /* 0x000000ffff1d7224 */ /* 0x000fce00078e0005 */
[----:B-1-34-:R-:W-:Y:S05]  /*5920*/  @!P0 BRA `(.L_x_865) ;  /* 0x0000000000388947 */ /* 0x01afea0003800000 */
        /* <DEDUP_REMOVED lines=14> */
.L_x_865:
[----:B------:R-:W-:Y:S05]  /*5a10*/  BSYNC.RECONVERGENT B1 ;  /* 0x0000000000017941 */ /* 0x000fea0003800200 */
.L_x_864:
        /* <DEDUP_REMOVED lines=23> */
.L_x_867:
[----:B------:R-:W-:Y:S05]  /*5b90*/  BSYNC.RECONVERGENT B1 ;  /* 0x0000000000017941 */ /* 0x000fea0003800200 */
.L_x_866:
        /* <DEDUP_REMOVED lines=21> */
.L_x_869:
[----:B------:R-:W-:Y:S05]  /*5cf0*/  BSYNC.RECONVERGENT B1 ;  /* 0x0000000000017941 */ /* 0x000fea0003800200 */
.L_x_868:
        /* <DEDUP_REMOVED lines=23> */
.L_x_871:
[----:B------:R-:W-:Y:S05]  /*5e70*/  BSYNC.RECONVERGENT B1 ;  /* 0x0000000000017941 */ /* 0x000fea0003800200 */
.L_x_870:
[----:B------:R-:W-:Y:S01]  /*5e80*/  DSETP.GEU.AND P0, PT, |R14|, |R22|, PT ;  /* 0x400000160e00722a */ /* 0x000fe20003f0e200 */
[----:B------:R-:W-:Y:S01]  /*5e90*/  BSSY.RECONVERGENT B1, `(.L_x_872) ;  /* 0x0000014000017945 */ /* 0x000fe20003800200 */
[----:B------:R-:W-:Y:S01]  /*5ea0*/  MOV R2, R22 ;  /* 0x0000001600027202 */ /* 0x000fe20000000f00 */
[----:B------:R-:W-:Y:S02]  /*5eb0*/  IMAD.MOV.U32 R3, RZ, RZ, R23 ;  /* 0x000000ffff037224 */ /* 0x000fe400078e0017 */
[----:B-1----:R-:W-:Y:S02]  /*5ec0*/  IMAD.MOV.U32 R19, RZ, RZ, R8 ;  /* 0x000000ffff137224 */ /* 0x002fe400078e0008 */
        /* <DEDUP_REMOVED lines=16> */
.L_x_873:
[----:B------:R-:W-:Y:S05]  /*5fd0*/  BSYNC.RECONVERGENT B1 ;  /* 0x0000000000017941 */ /* 0x000fea0003800200 */
.L_x_872:
        /* <DEDUP_REMOVED lines=21> */
.L_x_875:
[----:B------:R-:W-:Y:S05]  /*6130*/  BSYNC.RECONVERGENT B1 ;  /* 0x0000000000017941 */ /* 0x000fea0003800200 */
.L_x_874:
        /* <DEDUP_REMOVED lines=20> */
.L_x_797:
[----:B------:R-:W-:Y:S05]  /*6280*/  BSYNC.RECONVERGENT B0 ;  /* 0x0000000000007941 */ /* 0x000fea0003800200 */
.L_x_764:
[----:B------:R-:W-:Y:S05]  /*6290*/  @P1 EXIT ;  /* 0x000000000000194d */ /* 0x000fea0003800000 */
[----:B01----:R-:W0:Y:S02]  /*62a0*/  LDC.64 R4, c[0x0][0x388] ;  /* 0x0000e200ff047b82 */ /* 0x003e240000000a00 */
[----:B0-----:R-:W-:Y:S04]  /*62b0*/  STG.E.64 desc[UR6][R4.64], R2 ;  /* 0x0000000204007986 */ /* 0x001fe8000c101b06 */
[----:B------:R-:W-:Y:S01]  /*62c0*/  STG.E.64 desc[UR6][R4.64+0x8], R14 ;  /* 0x0000080e04007986 */ /* 0x000fe2000c101b06 */
[----:B------:R-:W-:Y:S05]  /*62d0*/  EXIT ;  /* 0x000000000000794d */ /* 0x000fea0003800000 */
.L_x_876:
        /* <DEDUP_REMOVED lines=10> */
.L_x_1180:


//--------------------- .text._ZN6thrust24THRUST_300001_SM_1000_NS8cuda_cub4core6detail13_kernel_agentINS1_8__reduce10DrainAgentIiEEJN3cub18CUB_300001_SM_10009GridQueueIjEEiEEEvDpT0_ --------------------------
	.section	.text._ZN6thrust24THRUST_300001_SM_1000_NS8cuda_cub4core6detail13_kernel_agentINS1_8__reduce10DrainAgentIiEEJN3cub18CUB_300001_SM_10009GridQueueIjEEiEEEvDpT0_,"ax",@progbits
	.align	128
        .global         _ZN6thrust24THRUST_300001_SM_1000_NS8cuda_cub4core6detail13_kernel_agentINS1_8__reduce10DrainAgentIiEEJN3cub18CUB_300001_SM_10009GridQueueIjEEiEEEvDpT0_
        .type           _ZN6thrust24THRUST_300001_SM_1000_NS8cuda_cub4core6detail13_kernel_agentINS1_8__reduce10DrainAgentIiEEJN3cub18CUB_300001_SM_10009GridQueueIjEEiEEEvDpT0_,@function
        .size           _ZN6thrust24THRUST_300001_SM_1000_NS8cuda_cub4core6detail13_kernel_agentINS1_8__reduce10DrainAgentIiEEJN3cub18CUB_300001_SM_10009GridQueueIjEEiEEEvDpT0_,(.L_x_1181 - _ZN6thrust24THRUST_300001_SM_1000_NS8cuda_cub4core6detail13_kernel_agentINS1_8__reduce10DrainAgentIiEEJN3cub18CUB_300001_SM_10009GridQueueIjEEiEEEvDpT0_)
        .other          _ZN6thrust24THRUST_300001_SM_1000_NS8cuda_cub4core6detail13_kernel_agentINS1_8__reduce10DrainAgentIiEEJN3cub18CUB_300001_SM_10009GridQueueIjEEiEEEvDpT0_,@"STO_CUDA_ENTRY STV_DEFAULT"
_ZN6thrust24THRUST_300001_SM_1000_NS8cuda_cub4core6detail13_kernel_agentINS1_8__reduce10DrainAgentIiEEJN3cub18CUB_300001_SM_10009GridQueueIjEEiEEEvDpT0_:
.text._ZN6thrust24THRUST_300001_SM_1000_NS8cuda_cub4core6detail13_kernel_agentINS1_8__reduce10DrainAgentIiEEJN3cub18CUB_300001_SM_10009GridQueueIjEEiEEEvDpT0_:
[----:B------:R-:W-:Y:S08]  /*0000*/  LDC R1, c[0x0][0x37c] ;  /* 0x0000df00ff017b82 */ /* 0x000ff00000000800 */
[----:B------:R-:W0:Y:S01]  /*0010*/  LDC.64 R2, c[0x0][0x380] ;  /* 0x0000e000ff027b82 */ /* 0x000e220000000a00 */
[----:B------:R-:W0:Y:S07]  /*0020*/  LDCU.64 UR4, c[0x0][0x358] ;  /* 0x00006b00ff0477ac */ /* 0x000e2e0008000a00 */
[----:B------:R-:W1:Y:S01]  /*0030*/  LDC R5, c[0x0][0x388] ;  /* 0x0000e200ff057b82 */ /* 0x000e620000000800 */
[----:B0-----:R-:W-:Y:S04]  /*0040*/  STG.E desc[UR4][R2.64+0x4], RZ ;  /* 0x000004ff02007986 */ /* 0x001fe8000c101904 */
[----:B-1----:R-:W-:Y:S01]  /*0050*/  STG.E desc[UR4][R2.64], R5 ;  /* 0x0000000502007986 */ /* 0x002fe2000c101904 */
[----:B------:R-:W-:Y:S05]  /*0060*/  EXIT ;  /* 0x000000000000794d */ /* 0x000fea0003800000 */
.L_x_877:
        /* <DEDUP_REMOVED lines=9> */
.L_x_1181:


//--------------------- .text._ZN6thrust24THRUST_300001_SM_1000_NS8cuda_cub4core6detail13_kernel_agentINS1_8__reduce11ReduceAgentINS0_12zip_iteratorIN4cuda3std3__45tupleIJNS0_10device_ptrIdEENS0_17counting_iteratorIlNS0_11use_defaultESF_SF_EEEEEEEPNSB_IJdlEEESJ_iNS1_9__extrema9arg_max_fIdl13absComparatorEEEEJSI_SK_iN3cub18CUB_300001_SM_100013GridEvenShareIiEENSR_9GridQueueIjEESO_EEEvDpT0_ --------------------------
	.section	.text._ZN6thrust24THRUST_300001_SM_1000_NS8cuda_cub4core6detail13_kernel_agentINS1_8__reduce11ReduceAgentINS0_12zip_iteratorIN4cuda3std3__45tupleIJNS0_10device_ptrIdEENS0_17counting_iteratorIlNS0_11use_defaultESF_SF_EEEEEEEPNSB_IJdlEEESJ_iNS1_9__extrema9arg_max_fIdl13absComparatorEEEEJSI_SK_iN3cub18CUB_300001_SM_100013GridEvenShareIiEENSR_9GridQueueIjEESO_EEEvDpT0_,"ax",@progbits
	.align	128
        .global         _ZN6thrust24THRUST_300001_SM_1000_NS8cuda_cub4core6detail13_kernel_agentINS1_8__reduce11ReduceAgentINS0_12zip_iteratorIN4cuda3std3__45tupleIJNS0_10device_ptrIdEENS0_17counting_iteratorIlNS0_11use_defaultESF_SF_EEEEEEEPNSB_IJdlEEESJ_iNS1_9__extrema9arg_max_fIdl13absComparatorEEEEJSI_SK_iN3cub18CUB_300001_SM_100013GridEvenShareIiEENSR_9GridQueueIjEESO_EEEvDpT0_
        .type           _ZN6thrust24THRUST_300001_SM_1000_NS8cuda_cub4core6detail13_kernel_agentINS1_8__reduce11ReduceAgentINS0_12zip_iteratorIN4cuda3std3__45tupleIJNS0_10device_ptrIdEENS0_17counting_iteratorIlNS0_11use_defaultESF_SF_EEEEEEEPNSB_IJdlEEESJ_iNS1_9__extrema9arg_max_fIdl13absComparatorEEEEJSI_SK_iN3cub18CUB_300001_SM_100013GridEvenShareIiEENSR_9GridQueueIjEESO_EEEvDpT0_,@function
        .size           _ZN6thrust24THRUST_300001_SM_1000_NS8cuda_cub4core6detail13_kernel_agentINS1_8__reduce11ReduceAgentINS0_12zip_iteratorIN4cuda3std3__45tupleIJNS0_10device_ptrIdEENS0_17counting_iteratorIlNS0_11use_defaultESF_SF_EEEEEEEPNSB_IJdlEEESJ_iNS1_9__extrema9arg_max_fIdl13absComparatorEEEEJSI_SK_iN3cub18CUB_300001_SM_100013GridEvenShareIiEENSR_9GridQueueIjEESO_EEEvDpT0_,(.L_x_1182 - _ZN6thrust24THRUST_300001_SM_1000_NS8cuda_cub4core6detail13_kernel_agentINS1_8__reduce11ReduceAgentINS0_12zip_iteratorIN4cuda3std3__45tupleIJNS0_10device_ptrIdEENS0_17counting_iteratorIlNS0_11use_defaultESF_SF_EEEEEEEPNSB_IJdlEEESJ_iNS1_9__extrema9arg_max_fIdl13absComparatorEEEEJSI_SK_iN3cub18CUB_300001_SM_100013GridEvenShareIiEENSR_9GridQueueIjEESO_EEEvDpT0_)
        .other          _ZN6thrust24THRUST_300001_SM_1000_NS8cuda_cub4core6detail13_kernel_agentINS1_8__reduce11ReduceAgentINS0_12zip_iteratorIN4cuda3std3__45tupleIJNS0_10device_ptrIdEENS0_17counting_iteratorIlNS0_11use_defaultESF_SF_EEEEEEEPNSB_IJdlEEESJ_iNS1_9__extrema9arg_max_fIdl13absComparatorEEEEJSI_SK_iN3cub18CUB_300001_SM_100013GridEvenShareIiEENSR_9GridQueueIjEESO_EEEvDpT0_,@"STO_CUDA_ENTRY STV_DEFAULT"
_ZN6thrust24THRUST_300001_SM_1000_NS8cuda_cub4core6detail13_kernel_agentINS1_8__reduce11ReduceAgentINS0_12zip_iteratorIN4cuda3std3__45tupleIJNS0_10device_ptrIdEENS0_17counting_iteratorIlNS0_11use_defaultESF_SF_EEEEEEEPNSB_IJdlEEESJ_iNS1_9__extrema9arg_max_fIdl13absComparatorEEEEJSI_SK_iN3cub18CUB_300001_SM_100013GridEvenShareIiEENSR_9GridQueueIjEESO_EEEvDpT0_:
.text._ZN6thrust24THRUST_300001_SM_1000_NS8cuda_cub4core6detail13_kernel_agentINS1_8__reduce11ReduceAgentINS0_12zip_iteratorIN4cuda3std3__45tupleIJNS0_10device_ptrIdEENS0_17counting_iteratorIlNS0_11use_defaultESF_SF_EEEEEEEPNSB_IJdlEEESJ_iNS1_9__extrema9arg_max_fIdl13absComparatorEEEEJSI_SK_iN3cub18CUB_300001_SM_100013GridEvenShareIiEENSR_9GridQueueIjEESO_EEEvDpT0_:
[----:B------:R-:W-:Y:S01]  /*0000*/  LDC R1, c[0x0][0x37c] ;  /* 0x0000df00ff017b82 */ /* 0x000fe20000000800 */
[----:B------:R-:W0:Y:S01]  /*0010*/  S2R R0, SR_CTAID.X ;  /* 0x0000000000007919 */ /* 0x000e220000002500 */
[----:B------:R-:W1:Y:S01]  /*0020*/  LDCU UR4, c[0x0][0x398] ;  /* 0x00007300ff0477ac */ /* 0x000e620008000800 */
[----:B------:R-:W-:Y:S01]  /*0030*/  BSSY.RECONVERGENT B0, `(.L_x_878) ;  /* 0x000066d000007945 */ /* 0x000fe20003800200 */
[----:B------:R-:W2:Y:S01]  /*0040*/  LDCU UR6, c[0x0][0x370] ;  /* 0x00006e00ff0677ac */ /* 0x000ea20008000800 */
[----:B------:R-:W3:Y:S01]  /*0050*/  LDCU.64 UR10, c[0x0][0x358] ;  /* 0x00006b00ff0a77ac */ /* 0x000ee20008000a00 */
[----:B-1----:R-:W-:Y:S01]  /*0060*/  IMAD.U32 R7, RZ, RZ, UR4 ;  /* 0x00000004ff077e24 */ /* 0x002fe2000f8e00ff */
[----:B--2---:R-:W-:Y:S01]  /*0070*/  UIMAD UR6, UR6, 0x500, URZ ;  /* 0x00000500060678a4 */ /* 0x004fe2000f8e02ff */
[----:B0-----:R-:W-:-:S04]  /*0080*/  IMAD R10, R0, 0x500, RZ ;  /* 0x00000500000a7824 */ /* 0x001fc800078e02ff */
[----:B------:R-:W-:-:S05]  /*0090*/  VIADD R2, R10, 0x500 ;  /* 0x000005000a027836 */ /* 0x000fca0000000000 */
[----:B------:R-:W-:-:S13]  /*00a0*/  ISETP.GT.AND P0, PT, R2, R7, PT ;  /* 0x000000070200720c */ /* 0x000fda0003f04270 */
[----:B---3--:R-:W-:Y:S05]  /*00b0*/  @!P0 BRA `(.L_x_879) ;  /* 0x0000003800d08947 */ /* 0x008fea0003800000 */
[----:B------:R-:W0:Y:S01]  /*00c0*/  S2R R5, SR_TID.X ;  /* 0x0000000000057919 */ /* 0x000e220000002100 */
[----:B------:R-:W-:Y:S01]  /*00d0*/  IMAD.IADD R4, R7, 0x1, -R10 ;  /* 0x0000000107047824 */ /* 0x000fe200078e0a0a */
[----:B------:R-:W1:Y:S01]  /*00e0*/  LDCU.64 UR6, c[0x0][0x388] ;  /* 0x00007100ff0677ac */ /* 0x000e620008000a00 */
[----:B------:R-:W-:Y:S01]  /*00f0*/  BSSY.RECONVERGENT B1, `(.L_x_880) ;  /* 0x0000010000017945 */ /* 0x000fe20003800200 */
[----:B------:R-:W-:Y:S01]  /*0100*/  IMAD.MOV.U32 R8, RZ, RZ, RZ ;  /* 0x000000ffff087224 */ /* 0x000fe200078e00ff */
[----:B------:R-:W-:Y:S01]  /*0110*/  CS2R R2, SRZ ;  /* 0x0000000000027805 */ /* 0x000fe2000001ff00 */
[----:B------:R-:W2:Y:S01]  /*0120*/  LDCU.64 UR8, c[0x0][0x388] ;  /* 0x00007100ff0877ac */ /* 0x000ea20008000a00 */
[----:B------:R-:W-:Y:S01]  /*0130*/  IMAD.MOV.U32 R6, RZ, RZ, RZ ;  /* 0x000000ffff067224 */ /* 0x000fe200078e00ff */
[----:B0-----:R-:W-:Y:S01]  /*0140*/  ISETP.GE.AND P0, PT, R5, R4, PT ;  /* 0x000000040500720c */ /* 0x001fe20003f06270 */
[----:B------:R-:W-:-:S12]  /*0150*/  IMAD.MOV.U32 R9, RZ, RZ, R5 ;  /* 0x000000ffff097224 */ /* 0x000fd800078e0005 */
[----:B-12---:R-:W-:Y:S05]  /*0160*/  @P0 BRA `(.L_x_881) ;  /* 0x0000000000200947 */ /* 0x006fea0003800000 */
[----:B------:R-:W0:Y:S01]  /*0170*/  LDC.64 R2, c[0x0][0x380] ;  /* 0x0000e000ff027b82 */ /* 0x000e220000000a00 */
[----:B------:R-:W-:Y:S01]  /*0180*/  IMAD.IADD R11, R10, 0x1, R5 ;  /* 0x000000010a0b7824 */ /* 0x000fe200078e0205 */
[----:B------:R-:W1:Y:S03]  /*0190*/  LDCU.64 UR4, c[0x0][0x388] ;  /* 0x00007100ff0477ac */ /* 0x000e660008000a00 */
[----:B0-----:R-:W-:-:S06]  /*01a0*/  IMAD.WIDE R2, R11, 0x8, R2 ;  /* 0x000000080b027825 */ /* 0x001fcc00078e0202 */
[----:B------:R-:W5:Y:S01]  /*01b0*/  LDG.E.64 R2, desc[UR10][R2.64] ;  /* 0x0000000a02027981 */ /* 0x000f62000c1e1b00 */
[----:B-1----:R-:W-:Y:S01]  /*01c0*/  IADD3 R8, P0, PT, R11, UR4, RZ ;  /* 0x000000040b087c10 */ /* 0x002fe2000ff1e0ff */
[----:B------:R-:W-:-:S03]  /*01d0*/  VIADD R9, R5, 0x100 ;  /* 0x0000010005097836 */ /* 0x000fc60000000000 */
[----:B------:R-:W-:-:S09]  /*01e0*/  LEA.HI.X.SX32 R6, R11, UR5, 0x1, P0 ;  /* 0x000000050b067c11 */ /* 0x000fd200080f0eff */
.L_x_881:
[----:B------:R-:W-:Y:S05]  /*01f0*/  BSYNC.RECONVERGENT B1 ;  /* 0x0000000000017941 */ /* 0x000fea0003800200 */
.L_x_880:
        /* <DEDUP_REMOVED lines=9> */
[----:B------:R-:W0:Y:S01]  /*0290*/  LDC.64 R12, c[0x0][0x380] ;  /* 0x0000e000ff0c7b82 */ /* 0x000e220000000a00 */
[----:B------:R-:W-:Y:S01]  /*02a0*/  LEA.HI R7, R18, 0x1, RZ, 0x18 ;  /* 0x0000000112077811 */ /* 0x000fe200078fc0ff */
[----:B------:R-:W-:-:S03]  /*02b0*/  IMAD.IADD R11, R10, 0x1, R9 ;  /* 0x000000010a0b7824 */ /* 0x000fc600078e0209 */
[----:B------:R-:W-:-:S05]  /*02c0*/  LOP3.LUT R7, R7, 0x3, RZ, 0xc0, !PT ;  /* 0x0000000307077812 */ /* 0x000fca00078ec0ff */
[----:B------:R-:W-:-:S07]  /*02d0*/  IMAD.MOV R7, RZ, RZ, -R7 ;  /* 0x000000ffff077224 */ /* 0x000fce00078e0a07 */
.L_x_888:
[----:B0-----:R-:W-:-:S06]  /*02e0*/  IMAD.WIDE R14, R11, 0x8, R12 ;  /* 0x000000080b0e7825 */ /* 0x001fcc00078e020c */
[----:B------:R-:W2:Y:S01]  /*02f0*/  LDG.E.64 R14, desc[UR10][R14.64] ;  /* 0x0000000a0e0e7981 */ /* 0x000ea2000c1e1b00 */
[----:B------:R-:W-:Y:S01]  /*0300*/  IADD3 R22, P1, PT, R11, UR6, RZ ;  /* 0x000000060b167c10 */ /* 0x000fe2000ff3e0ff */
[----:B------:R-:W-:Y:S01]  /*0310*/  VIADD R7, R7, 0x1 ;  /* 0x0000000107077836 */ /* 0x000fe20000000000 */
[----:B------:R-:W-:Y:S01]  /*0320*/  BSSY.RECONVERGENT B3, `(.L_x_886) ;  /* 0x000001b000037945 */ /* 0x000fe20003800200 */
[----:B------:R-:W-:Y:S01]  /*0330*/  IMAD.MOV.U32 R19, RZ, RZ, R8 ;  /* 0x000000ffff137224 */ /* 0x000fe200078e0008 */
[----:B------:R-:W-:Y:S01]  /*0340*/  LEA.HI.X.SX32 R21, R11, UR7, 0x1, P1 ;  /* 0x000000070b157c11 */ /* 0x000fe200088f0eff */
[----:B------:R-:W-:Y:S01]  /*0350*/  IMAD.MOV.U32 R20, RZ, RZ, R6 ;  /* 0x000000ffff147224 */ /* 0x000fe200078e0006 */
[----:B------:R-:W-:Y:S01]  /*0360*/  ISETP.NE.AND P2, PT, R7, RZ, PT ;  /* 0x000000ff0700720c */ /* 0x000fe20003f45270 */
[----:B-----5:R-:W-:Y:S02]  /*0370*/  IMAD.MOV.U32 R16, RZ, RZ, R2 ;  /* 0x000000ffff107224 */ /* 0x020fe400078e0002 */
[----:B------:R-:W-:-:S02]  /*0380*/  IMAD.MOV.U32 R17, RZ, RZ, R3 ;  /* 0x000000ffff117224 */ /* 0x000fc400078e0003 */
[----:B------:R-:W-:Y:S02]  /*0390*/  IMAD.MOV.U32 R8, RZ, RZ, R22 ;  /* 0x000000ffff087224 */ /* 0x000fe400078e0016 */
        /* <DEDUP_REMOVED lines=19> */
.L_x_887:
[----:B------:R-:W-:Y:S05]  /*04d0*/  BSYNC.RECONVERGENT B3 ;  /* 0x0000000000037941 */ /* 0x000fea0003800200 */
.L_x_886:
[----:B------:R-:W-:Y:S02]  /*04e0*/  VIADD R9, R9, 0x100 ;  /* 0x0000010009097836 */ /* 0x000fe40000000000 */
[----:B------:R-:W-:Y:S01]  /*04f0*/  VIADD R11, R11, 0x100 ;  /* 0x000001000b0b7836 */ /* 0x000fe20000000000 */
[----:B------:R-:W-:Y:S06]  /*0500*/  @P2 BRA `(.L_x_888) ;  /* 0xfffffffc00742947 */ /* 0x000fec000383ffff */
.L_x_885:
[----:B------:R-:W-:Y:S05]  /*0510*/  BSYNC.RECONVERGENT B2 ;  /* 0x0000000000027941 */ /* 0x000fea0003800200 */
.L_x_884:
[----:B------:R-:W-:-:S13]  /*0520*/  ISETP.GE.U32.AND P0, PT, R18, 0x300, PT ;  /* 0x000003001200780c */ /* 0x000fda0003f06070 */
[----:B------:R-:W-:Y:S05]  /*0530*/  @!P0 BRA `(.L_x_883) ;  /* 0x0000000400cc8947 */ /* 0x000fea0003800000 */
[----:B------:R-:W0:Y:S01]  /*0540*/  LDC.64 R12, c[0x0][0x380] ;  /* 0x0000e000ff0c7b82 */ /* 0x000e220000000a00 */
[----:B------:R-:W-:-:S04]  /*0550*/  IMAD.IADD R7, R10, 0x1, R9 ;  /* 0x000000010a077824 */ /* 0x000fc800078e0209 */
[C---:B------:R-:W-:Y:S02]  /*0560*/  VIADD R27, R7.reuse, 0x100 ;  /* 0x00000100071b7836 */ /* 0x040fe40000000000 */
[C---:B------:R-:W-:Y:S02]  /*0570*/  VIADD R26, R7.reuse, 0x200 ;  /* 0x00000200071a7836 */ /* 0x040fe40000000000 */
[----:B------:R-:W-:Y:S01]  /*0580*/  VIADD R25, R7, 0x300 ;  /* 0x0000030007197836 */ /* 0x000fe20000000000 */
[----:B0-----:R-:W-:-:S05]  /*0590*/  IADD3 R10, P0, PT, R12, 0x1000, RZ ;  /* 0x000010000c0a7810 */ /* 0x001fca0007f1e0ff */
[----:B------:R-:W-:-:S08]  /*05a0*/  IMAD.X R11, RZ, RZ, R13, P0 ;  /* 0x000000ffff0b7224 */ /* 0x000fd000000e060d */
.L_x_897:
[----:B------:R-:W-:-:S05]  /*05b0*/  IMAD.WIDE R22, R7, 0x8, R10 ;  /* 0x0000000807167825 */ /* 0x000fca00078e020a */
[----:B------:R-:W2:Y:S04]  /*05c0*/  LDG.E.64 R20, desc[UR10][R22.64+-0x1000] ;  /* 0xfff0000a16147981 */ /* 0x000ea8000c1e1b00 */
[----:B-----5:R0:W5:Y:S04]  /*05d0*/  LDG.E.64 R16, desc[UR10][R22.64+-0x800] ;  /* 0xfff8000a16107981 */ /* 0x020168000c1e1b00 */
[----:B------:R0:W5:Y:S04]  /*05e0*/  LDG.E.64 R14, desc[UR10][R22.64] ;  /* 0x0000000a160e7981 */ /* 0x000168000c1e1b00 */
[----:B------:R0:W5:Y:S01]  /*05f0*/  LDG.E.64 R12, desc[UR10][R22.64+0x800] ;  /* 0x0008000a160c7981 */ /* 0x000162000c1e1b00 */
[C---:B------:R-:W-:Y:S01]  /*0600*/  IADD3 R29, P1, PT, R7.reuse, UR8, RZ ;  /* 0x00000008071d7c10 */ /* 0x040fe2000ff3e0ff */
[----:B------:R-:W-:Y:S03]  /*0610*/  BSSY.RECONVERGENT B2, `(.L_x_889) ;  /* 0x0000016000027945 */ /* 0x000fe60003800200 */
[----:B------:R-:W-:Y:S01]  /*0620*/  LEA.HI.X.SX32 R31, R7, UR9, 0x1, P1 ;  /* 0x00000009071f7c11 */ /* 0x000fe200088f0eff */
[----:B------:R-:W-:-:S03]  /*0630*/  IMAD.MOV.U32 R24, RZ, RZ, R29 ;  /* 0x000000ffff187224 */ /* 0x000fc600078e001d */
[----:B------:R-:W-:Y:S01]  /*0640*/  MOV R28, R31 ;  /* 0x0000001f001c7202 */ /* 0x000fe20000000f00 */
        /* <DEDUP_REMOVED lines=18> */
.L_x_890:
[----:B------:R-:W-:Y:S05]  /*0770*/  BSYNC.RECONVERGENT B2 ;  /* 0x0000000000027941 */ /* 0x000fea0003800200 */
.L_x_889:
[----:B-----5:R-:W-:Y:S01]  /*0780*/  DSETP.GEU.AND P0, PT, |R18|, |R16|, PT ;  /* 0x400000101200722a */ /* 0x020fe20003f0e200 */
[C---:B------:R-:W-:Y:S01]  /*0790*/  IADD3 R21, P1, PT, R27.reuse, UR8, RZ ;  /* 0x000000081b157c10 */ /* 0x040fe2000ff3e0ff */
[----:B------:R-:W-:Y:S01]  /*07a0*/  BSSY.RECONVERGENT B2, `(.L_x_891) ;  /* 0x0000015000027945 */ /* 0x000fe20003800200 */
[----:B------:R-:W-:Y:S02]  /*07b0*/  IMAD.MOV.U32 R2, RZ, RZ, R16 ;  /* 0x000000ffff027224 */ /* 0x000fe400078e0010 */
[----:B------:R-:W-:Y:S01]  /*07c0*/  LEA.HI.X.SX32 R23, R27, UR9, 0x1, P1 ;  /* 0x000000091b177c11 */ /* 0x000fe200088f0eff */
[----:B------:R-:W-:Y:S02]  /*07d0*/  IMAD.MOV.U32 R6, RZ, RZ, R21 ;  /* 0x000000ffff067224 */ /* 0x000fe400078e0015 */
[----:B------:R-:W-:Y:S02]  /*07e0*/  IMAD.MOV.U32 R3, RZ, RZ, R17 ;  /* 0x000000ffff037224 */ /* 0x000fe400078e0011 */
[----:B------:R-:W-:-:S04]  /*07f0*/  IMAD.MOV.U32 R8, RZ, RZ, R23 ;  /* 0x000000ffff087224 */ /* 0x000fc800078e0017 */
        /* <DEDUP_REMOVED lines=15> */
.L_x_892:
[----:B------:R-:W-:Y:S05]  /*08f0*/  BSYNC.RECONVERGENT B2 ;  /* 0x0000000000027941 */ /* 0x000fea0003800200 */
.L_x_891:
[----:B------:R-:W-:Y:S01]  /*0900*/  DSETP.GEU.AND P0, PT, |R2|, |R14|, PT ;  /* 0x4000000e0200722a */ /* 0x000fe20003f0e200 */
[C---:B------:R-:W-:Y:S01]  /*0910*/  IADD3 R21, P1, PT, R26.reuse, UR8, RZ ;  /* 0x000000081a157c10 */ /* 0x040fe2000ff3e0ff */
[----:B------:R-:W-:Y:S01]  /*0920*/  BSSY.RECONVERGENT B2, `(.L_x_893) ;  /* 0x0000016000027945 */ /* 0x000fe20003800200 */
[----:B------:R-:W-:Y:S01]  /*0930*/  IADD3 R29, P2, PT, R25, UR8, RZ ;  /* 0x00000008191d7c10 */ /* 0x000fe2000ff5e0ff */
[----:B------:R-:W-:Y:S01]  /*0940*/  IMAD.MOV.U32 R16, RZ, RZ, R14 ;  /* 0x000000ffff107224 */ /* 0x000fe200078e000e */
        /* <DEDUP_REMOVED lines=19> */
.L_x_894:
[----:B------:R-:W-:Y:S05]  /*0a80*/  BSYNC.RECONVERGENT B2 ;  /* 0x0000000000027941 */ /* 0x000fea0003800200 */
.L_x_893:
[----:B------:R-:W-:Y:S01]  /*0a90*/  DSETP.GEU.AND P0, PT, |R16|, |R12|, PT ;  /* 0x4000000c1000722a */ /* 0x000fe20003f0e200 */
[----:B------:R-:W-:Y:S01]  /*0aa0*/  LEA.HI.X.SX32 R14, R25, UR9, 0x1, P2 ;  /* 0x00000009190e7c11 */ /* 0x000fe200090f0eff */
[----:B------:R-:W-:Y:S01]  /*0ab0*/  BSSY.RECONVERGENT B2, `(.L_x_895) ;  /* 0x0000014000027945 */ /* 0x000fe20003800200 */
[----:B------:R-:W-:Y:S02]  /*0ac0*/  IMAD.MOV.U32 R8, RZ, RZ, R29 ;  /* 0x000000ffff087224 */ /* 0x000fe400078e001d */
[----:B------:R-:W-:Y:S02]  /*0ad0*/  IMAD.MOV.U32 R2, RZ, RZ, R12 ;  /* 0x000000ffff027224 */ /* 0x000fe400078e000c */
[----:B------:R-:W-:Y:S02]  /*0ae0*/  IMAD.MOV.U32 R6, RZ, RZ, R14 ;  /* 0x000000ffff067224 */ /* 0x000fe400078e000e */
[----:B------:R-:W-:-:S05]  /*0af0*/  IMAD.MOV.U32 R3, RZ, RZ, R13 ;  /* 0x000000ffff037224 */ /* 0x000fca00078e000d */
        /* <DEDUP_REMOVED lines=15> */
.L_x_896:
[----:B------:R-:W-:Y:S05]  /*0bf0*/  BSYNC.RECONVERGENT B2 ;  /* 0x0000000000027941 */ /* 0x000fea0003800200 */
.L_x_895:
[----:B------:R-:W-:Y:S02]  /*0c00*/  VIADD R9, R9, 0x400 ;  /* 0x0000040009097836 */ /* 0x000fe40000000000 */
[----:B------:R-:W-:Y:S02]  /*0c10*/  VIADD R27, R27, 0x400 ;  /* 0x000004001b1b7836 */ /* 0x000fe40000000000 */
[----:B------:R-:W-:Y:S01]  /*0c20*/  VIADD R26, R26, 0x400 ;  /* 0x000004001a1a7836 */ /* 0x000fe20000000000 */
[----:B------:R-:W-:Y:S01]  /*0c30*/  ISETP.GE.AND P0, PT, R9, R4, PT ;  /* 0x000000040900720c */ /* 0x000fe20003f06270 */
[----:B------:R-:W-:Y:S02]  /*0c40*/  VIADD R25, R25, 0x400 ;  /* 0x0000040019197836 */ /* 0x000fe40000000000 */
[----:B------:R-:W-:-:S10]  /*0c50*/  VIADD R7, R7, 0x400 ;  /* 0x0000040007077836 */ /* 0x000fd40000000000 */
[----:B------:R-:W-:Y:S05]  /*0c60*/  @!P0 BRA `(.L_x_897) ;  /* 0xfffffff800508947 */ /* 0x000fea000383ffff */
.L_x_883:
[----:B------:R-:W-:Y:S05]  /*0c70*/  BSYNC.RECONVERGENT B1 ;  /* 0x0000000000017941 */ /* 0x000fea0003800200 */
.L_x_882:
        /* <DEDUP_REMOVED lines=34> */
.L_x_900:
[----:B------:R-:W-:Y:S05]  /*0ea0*/  BSYNC.RECONVERGENT B1 ;  /* 0x0000000000017941 */ /* 0x000fea0003800200 */
.L_x_899:
        /* <DEDUP_REMOVED lines=31> */
.L_x_902:
[----:B------:R-:W-:Y:S05]  /*10a0*/  BSYNC.RECONVERGENT B1 ;  /* 0x0000000000017941 */ /* 0x000fea0003800200 */
.L_x_901:
[----:B------:R-:W-:Y:S01]  /*10b0*/  ISETP.GT.AND P0, PT, R15, 0x1b, PT ;  /* 0x0000001b0f00780c */ /* 0x000fe20003f04270 */
[----:B---3--:R3:W3:Y:S01]  /*10c0*/  SHFL.DOWN PT, R8, R2, 0x4, 0x1f ;  /* 0x08801f0002087f89 */ /* 0x0086e200000e0000 */
[----:B------:R-:W-:Y:S01]  /*10d0*/  BSSY.RECONVERGENT B1, `(.L_x_903) ;  /* 0x000001d000017945 */ /* 0x000fe20003800200 */
[----:B0-----:R-:W-:Y:S01]  /*10e0*/  MOV R11, R4 ;  /* 0x00000004000b7202 */ /* 0x001fe20000000f00 */
[----:B------:R-:W-:Y:S01]  /*10f0*/  IMAD.MOV.U32 R12, RZ, RZ, R13 ;  /* 0x000000ffff0c7224 */ /* 0x000fe200078e000d */
[----:B------:R0:W0:Y:S01]  /*1100*/  SHFL.DOWN PT, R9, R3, 0x4, 0x1f ;  /* 0x08801f0003097f89 */ /* 0x00002200000e0000 */
[----:B-1----:R-:W-:Y:S02]  /*1110*/  IMAD.MOV.U32 R6, RZ, RZ, R2 ;  /* 0x000000ffff067224 */ /* 0x002fe400078e0002 */
[----:B--2---:R-:W-:Y:S01]  /*1120*/  IMAD.MOV.U32 R7, RZ, RZ, R3 ;  /* 0x000000ffff077224 */ /* 0x004fe200078e0003 */
[----:B----4-:R1:W2:Y:S04]  /*1130*/  SHFL.DOWN PT, R17, R4, 0x4, 0x1f ;  /* 0x08801f0004117f89 */ /* 0x0102a800000e0000 */
[----:B------:R1:W4:Y:S01]  /*1140*/  SHFL.DOWN PT, R10, R13, 0x4, 0x1f ;  /* 0x08801f000d0a7f89 */ /* 0x00032200000e0000 */
        /* <DEDUP_REMOVED lines=21> */
.L_x_904:
[----:B------:R-:W-:Y:S05]  /*12a0*/  BSYNC.RECONVERGENT B1 ;  /* 0x0000000000017941 */ /* 0x000fea0003800200 */
.L_x_903:
[----:B------:R-:W-:Y:S01]  /*12b0*/  ISETP.GT.AND P0, PT, R15, 0x17, PT ;  /* 0x000000170f00780c */ /* 0x000fe20003f04270 */
[----:B---3--:R3:W2:Y:S01]  /*12c0*/  SHFL.DOWN PT, R8, R6, 0x8, 0x1f ;  /* 0x09001f0006087f89 */ /* 0x0086a200000e0000 */
[----:B------:R-:W-:Y:S01]  /*12d0*/  BSSY.RECONVERGENT B1, `(.L_x_905) ;  /* 0x000001d000017945 */ /* 0x000fe20003800200 */
[----:B-1----:R-:W-:Y:S02]  /*12e0*/  IMAD.MOV.U32 R4, RZ, RZ, R11 ;  /* 0x000000ffff047224 */ /* 0x002fe400078e000b */
[----:B0-----:R3:W0:Y:S01]  /*12f0*/  SHFL.DOWN PT, R9, R7, 0x8, 0x1f ;  /* 0x09001f0007097f89 */ /* 0x00162200000e0000 */
[----:B----4-:R-:W-:Y:S02]  /*1300*/  IMAD.MOV.U32 R10, RZ, RZ, R12 ;  /* 0x000000ffff0a7224 */ /* 0x010fe400078e000c */
[----:B------:R-:W-:Y:S01]  /*1310*/  IMAD.MOV.U32 R2, RZ, RZ, R6 ;  /* 0x000000ffff027224 */ /* 0x000fe200078e0006 */
[----:B------:R3:W1:Y:S01]  /*1320*/  SHFL.DOWN PT, R14, R11, 0x8, 0x1f ;  /* 0x09001f000b0e7f89 */ /* 0x00066200000e0000 */
[----:B------:R-:W-:-:S03]  /*1330*/  IMAD.MOV.U32 R3, RZ, RZ, R7 ;  /* 0x000000ffff037224 */ /* 0x000fc600078e0007 */
[----:B------:R3:W4:Y:S01]  /*1340*/  SHFL.DOWN PT, R13, R12, 0x8, 0x1f ;  /* 0x09001f000c0d7f89 */ /* 0x00072200000e0000 */
[----:B------:R-:W-:Y:S05]  /*1350*/  @P0 BRA `(.L_x_906) ;  /* 0x0000000000500947 */ /* 0x000fea0003800000 */
[----:B0-2---:R-:W-:Y:S01]  /*1360*/  DSETP.GEU.AND P0, PT, |R6|, |R8|, PT ;  /* 0x400000080600722a */ /* 0x005fe20003f0e200 */
[----:B-1----:R-:W-:Y:S02]  /*1370*/  IMAD.MOV.U32 R4, RZ, RZ, R14 ;  /* 0x000000ffff047224 */ /* 0x002fe400078e000e */
        /* <DEDUP_REMOVED lines=18> */
.L_x_906:
[----:B------:R-:W-:Y:S05]  /*14a0*/  BSYNC.RECONVERGENT B1 ;  /* 0x0000000000017941 */ /* 0x000fea0003800200 */
.L_x_905:
[----:B------:R-:W-:Y:S01]  /*14b0*/  ISETP.GT.AND P0, PT, R15, 0xf, PT ;  /* 0x0000000f0f00780c */ /* 0x000fe20003f04270 */
[----:B---3--:R3:W1:Y:S01]  /*14c0*/  SHFL.DOWN PT, R6, R2, 0x10, 0x1f ;  /* 0x0a001f0002067f89 */ /* 0x00866200000e0000 */
[----:B------:R-:W-:Y:S01]  /*14d0*/  BSSY.RECONVERGENT B1, `(.L_x_907) ;  /* 0x000001d000017945 */ /* 0x000fe20003800200 */
[----:B--2---:R-:W-:Y:S02]  /*14e0*/  IMAD.MOV.U32 R17, RZ, RZ, R4 ;  /* 0x000000ffff117224 */ /* 0x004fe400078e0004 */
[----:B------:R3:W2:Y:S01]  /*14f0*/  SHFL.DOWN PT, R7, R3, 0x10, 0x1f ;  /* 0x0a001f0003077f89 */ /* 0x0006a200000e0000 */
[----:B------:R-:W-:Y:S02]  /*1500*/  IMAD.MOV.U32 R19, RZ, RZ, R10 ;  /* 0x000000ffff137224 */ /* 0x000fe400078e000a */
[----:B------:R-:W-:Y:S01]  /*1510*/  IMAD.MOV.U32 R12, RZ, RZ, R2 ;  /* 0x000000ffff0c7224 */ /* 0x000fe200078e0002 */
[----:B0-----:R3:W0:Y:S01]  /*1520*/  SHFL.DOWN PT, R9, R4, 0x10, 0x1f ;  /* 0x0a001f0004097f89 */ /* 0x00162200000e0000 */
[----:B----4-:R-:W-:-:S03]  /*1530*/  IMAD.MOV.U32 R13, RZ, RZ, R3 ;  /* 0x000000ffff0d7224 */ /* 0x010fc600078e0003 */
[----:B------:R3:W4:Y:S01]  /*1540*/  SHFL.DOWN PT, R11, R10, 0x10, 0x1f ;  /* 0x0a001f000a0b7f89 */ /* 0x00072200000e0000 */
[----:B------:R-:W-:Y:S05]  /*1550*/  @P0 BRA `(.L_x_908) ;  /* 0x0000000000500947 */ /* 0x000fea0003800000 */
[----:B-12---:R-:W-:Y:S01]  /*1560*/  DSETP.GEU.AND P0, PT, |R2|, |R6|, PT ;  /* 0x400000060200722a */ /* 0x006fe20003f0e200 */
[----:B0-----:R-:W-:Y:S01]  /*1570*/  IMAD.MOV.U32 R17, RZ, RZ, R9 ;  /* 0x000000ffff117224 */ /* 0x001fe200078e0009 */
        /* <DEDUP_REMOVED lines=18> */
.L_x_908:
[----:B------:R-:W-:Y:S05]  /*16a0*/  BSYNC.RECONVERGENT B1 ;  /* 0x0000000000017941 */ /* 0x000fea0003800200 */
.L_x_907:
[----:B------:R-:W-:Y:S01]  /*16b0*/  ISETP.NE.AND P0, PT, R15, RZ, PT ;  /* 0x000000ff0f00720c */ /* 0x000fe20003f05270 */
[----:B------:R-:W-:-:S12]  /*16c0*/  BSSY.RECONVERGENT B1, `(.L_x_909) ;  /* 0x000000b000017945 */ /* 0x000fd80003800200 */
[----:B------:R-:W-:Y:S05]  /*16d0*/  @P0 BRA `(.L_x_910) ;  /* 0x0000000000240947 */ /* 0x000fea0003800000 */
[----:B---3--:R-:W3:Y:S01]  /*16e0*/  S2R R4, SR_CgaCtaId ;  /* 0x0000000000047919 */ /* 0x008ee20000008800 */
[----:B------:R-:W-:Y:S01]  /*16f0*/  MOV R3, 0x400 ;  /* 0x0000040000037802 */ /* 0x000fe20000000f00 */
[----:B------:R-:W-:Y:S01]  /*1700*/  IMAD.MOV.U32 R18, RZ, RZ, R17 ;  /* 0x000000ffff127224 */ /* 0x000fe200078e0011 */
[----:B------:R-:W-:-:S04]  /*1710*/  SHF.R.U32.HI R2, RZ, 0x1, R5 ;  /* 0x00000001ff027819 */ /* 0x000fc80000011605 */
[----:B------:R-:W-:Y:S02]  /*1720*/  LOP3.LUT R2, R2, 0x1f0, RZ, 0xc0, !PT ;  /* 0x000001f002027812 */ /* 0x000fe400078ec0ff */
[----:B---3--:R-:W-:-:S05]  /*1730*/  LEA R3, R4, R3, 0x18 ;  /* 0x0000000304037211 */ /* 0x008fca00078ec0ff */
[----:B------:R-:W-:-:S05]  /*1740*/  IMAD.IADD R3, R2, 0x1, R3 ;  /* 0x0000000102037824 */ /* 0x000fca00078e0203 */
[----:B------:R3:W-:Y:S04]  /*1750*/  STS.64 [R3+0x10], R18 ;  /* 0x0000101203007388 */ /* 0x0007e80000000a00 */
[----:B------:R3:W-:Y:S02]  /*1760*/  STS.64 [R3+0x8], R12 ;  /* 0x0000080c03007388 */ /* 0x0007e40000000a00 */
.L_x_910:
[----:B------:R-:W-:Y:S05]  /*1770*/  BSYNC.RECONVERGENT B1 ;  /* 0x0000000000017941 */ /* 0x000fea0003800200 */
.L_x_909:
[----:B------:R-:W-:Y:S01]  /*1780*/  BAR.SYNC.DEFER_BLOCKING 0x0 ;  /* 0x0000000000007b1d */ /* 0x000fe20000010000 */
[----:B------:R-:W-:-:S13]  /*1790*/  ISETP.NE.AND P1, PT, R5, RZ, PT ;  /* 0x000000ff0500720c */ /* 0x000fda0003f25270 */
[----:B------:R-:W-:Y:S05]  /*17a0*/  @P1 BRA `(.L_x_911) ;  /* 0x0000004c00d41947 */ /* 0x000fea0003800000 */
[----:B---3--:R-:W3:Y:S01]  /*17b0*/  S2R R3, SR_CgaCtaId ;  /* 0x0000000000037919 */ /* 0x008ee20000008800 */
[----:B------:R-:W-:Y:S01]  /*17c0*/  MOV R2, 0x400 ;  /* 0x0000040000027802 */ /* 0x000fe20000000f00 */
[----:B------:R-:W-:Y:S03]  /*17d0*/  BSSY.RECONVERGENT B1, `(.L_x_912) ;  /* 0x000001a000017945 */ /* 0x000fe60003800200 */
[----:B---3--:R-:W-:-:S05]  /*17e0*/  LEA R32, R3, R2, 0x18 ;  /* 0x0000000203207211 */ /* 0x008fca00078ec0ff */
[----:B-1----:R-:W1:Y:S04]  /*17f0*/  LDS.64 R14, [R32+0x18] ;  /* 0x00001800200e7984 */ /* 0x002e680000000a00 */
[----:B0---4-:R-:W0:Y:S04]  /*1800*/  LDS.128 R8, [R32+0x20] ;  /* 0x0000200020087984 */ /* 0x011e280000000c00 */
[----:B------:R3:W4:Y:S04]  /*1810*/  LDS.64 R2, [R32+0x80] ;  /* 0x0000800020027984 */ /* 0x0007280000000a00 */
[----:B--2---:R3:W2:Y:S01]  /*1820*/  LDS.128 R4, [R32+0x30] ;  /* 0x0000300020047984 */ /* 0x0046a20000000c00 */
        /* <DEDUP_REMOVED lines=20> */
.L_x_913:
[----:B------:R-:W-:Y:S05]  /*1970*/  BSYNC.RECONVERGENT B1 ;  /* 0x0000000000017941 */ /* 0x000fea0003800200 */
.L_x_912:
[----:B------:R0:W1:Y:S01]  /*1980*/  LDS.128 R12, [R32+0x40] ;  /* 0x00004000200c7984 */ /* 0x0000620000000c00 */
[----:B------:R-:W-:Y:S01]  /*1990*/  DSETP.GEU.AND P0, PT, |R28|, |R10|, PT ;  /* 0x4000000a1c00722a */ /* 0x000fe20003f0e200 */
[----:B------:R-:W-:Y:S01]  /*19a0*/  BSSY.RECONVERGENT B1, `(.L_x_914) ;  /* 0x0000017000017945 */ /* 0x000fe20003800200 */
[----:B------:R-:W-:Y:S01]  /*19b0*/  IMAD.MOV.U32 R33, RZ, RZ, R4 ;  /* 0x000000ffff217224 */ /* 0x000fe200078e0004 */
[----:B------:R0:W2:Y:S01]  /*19c0*/  LDS.128 R16, [R32+0x50] ;  /* 0x0000500020107984 */ /* 0x0000a20000000c00 */
[----:B------:R-:W-:Y:S02]  /*19d0*/  IMAD.MOV.U32 R35, RZ, RZ, R5 ;  /* 0x000000ffff237224 */ /* 0x000fe400078e0005 */
[----:B------:R-:W-:Y:S01]  /*19e0*/  IMAD.MOV.U32 R8, RZ, RZ, R10 ;  /* 0x000000ffff087224 */ /* 0x000fe200078e000a */
[----:B------:R0:W3:Y:S01]  /*19f0*/  LDS.128 R20, [R32+0x60] ;  /* 0x0000600020147984 */ /* 0x0000e20000000c00 */
[----:B------:R-:W-:-:S03]  /*1a00*/  IMAD.MOV.U32 R9, RZ, RZ, R11 ;  /* 0x000000ffff097224 */ /* 0x000fc600078e000b */
[----:B------:R0:W4:Y:S03]  /*1a10*/  LDS.128 R24, [R32+0x70] ;  /* 0x0000700020187984 */ /* 0x0001260000000c00 */
        /* <DEDUP_REMOVED lines=15> */
.L_x_915:
[----:B------:R-:W-:Y:S05]  /*1b10*/  BSYNC.RECONVERGENT B1 ;  /* 0x0000000000017941 */ /* 0x000fea0003800200 */
.L_x_914:
        /* <DEDUP_REMOVED lines=21> */
.L_x_917:
[----:B------:R-:W-:Y:S05]  /*1c70*/  BSYNC.RECONVERGENT B1 ;  /* 0x0000000000017941 */ /* 0x000fea0003800200 */
.L_x_916:
[----:B------:R-:W-:Y:S01]  /*1c80*/  DSETP.GEU.AND P0, PT, |R4|, |R14|, PT ;  /* 0x4000000e0400722a */ /* 0x000fe20003f0e200 */
[----:B------:R-:W-:Y:S01]  /*1c90*/  BSSY.RECONVERGENT B1, `(.L_x_918) ;  /* 0x0000014000017945 */ /* 0x000fe20003800200 */
[----:B------:R-:W-:Y:S02]  /*1ca0*/  IMAD.MOV.U32 R6, RZ, RZ, R14 ;  /* 0x000000ffff067224 */ /* 0x000fe400078e000e */
[----:B------:R-:W-:Y:S02]  /*1cb0*/  IMAD.MOV.U32 R7, RZ, RZ, R15 ;  /* 0x000000ffff077224 */ /* 0x000fe400078e000f */
[----:B--2---:R-:W-:Y:S02]  /*1cc0*/  IMAD.MOV.U32 R9, RZ, RZ, R16 ;  /* 0x000000ffff097224 */ /* 0x004fe400078e0010 */
        /* <DEDUP_REMOVED lines=16> */
.L_x_919:
[----:B------:R-:W-:Y:S05]  /*1dd0*/  BSYNC.RECONVERGENT B1 ;  /* 0x0000000000017941 */ /* 0x000fea0003800200 */
.L_x_918:
        /* <DEDUP_REMOVED lines=21> */
.L_x_921:
[----:B------:R-:W-:Y:S05]  /*1f30*/  BSYNC.RECONVERGENT B1 ;  /* 0x0000000000017941 */ /* 0x000fea0003800200 */
.L_x_920:
[----:B------:R-:W-:Y:S01]  /*1f40*/  DSETP.GEU.AND P0, PT, |R4|, |R22|, PT ;  /* 0x400000160400722a */ /* 0x000fe20003f0e200 */
[----:B------:R-:W-:Y:S01]  /*1f50*/  BSSY.RECONVERGENT B1, `(.L_x_922) ;  /* 0x0000014000017945 */ /* 0x000fe20003800200 */
[----:B------:R-:W-:Y:S02]  /*1f60*/  IMAD.MOV.U32 R6, RZ, RZ, R22 ;  /* 0x000000ffff067224 */ /* 0x000fe400078e0016 */
[----:B------:R-:W-:Y:S02]  /*1f70*/  IMAD.MOV.U32 R7, RZ, RZ, R23 ;  /* 0x000000ffff077224 */ /* 0x000fe400078e0017 */
[----:B----4-:R-:W-:Y:S02]  /*1f80*/  IMAD.MOV.U32 R9, RZ, RZ, R24 ;  /* 0x000000ffff097224 */ /* 0x010fe400078e0018 */
        /* <DEDUP_REMOVED lines=16> */
.L_x_923:
[----:B------:R-:W-:Y:S05]  /*2090*/  BSYNC.RECONVERGENT B1 ;  /* 0x0000000000017941 */ /* 0x000fea0003800200 */
.L_x_922:
[----:B------:R-:W-:Y:S01]  /*20a0*/  DSETP.GEU.AND P0, PT, |R6|, |R26|, PT ;  /* 0x4000001a0600722a */ /* 0x000fe20003f0e200 */
[----:B------:R-:W-:Y:S02]  /*20b0*/  IMAD.MOV.U32 R12, RZ, RZ, R26 ;  /* 0x000000ffff0c7224 */ /* 0x000fe400078e001a */
[----:B------:R-:W-:Y:S02]  /*20c0*/  IMAD.MOV.U32 R13, RZ, RZ, R27 ;  /* 0x000000ffff0d7224 */ /* 0x000fe400078e001b */
        /* <DEDUP_REMOVED lines=18> */
.L_x_898:
        /* <DEDUP_REMOVED lines=8> */
[----:B------:R-:W-:Y:S01]  /*2270*/  ISETP.GT.AND P0, PT, R11, R4, PT ;  /* 0x000000040b00720c */ /* 0x000fe20003f04270 */
[----:B------:R-:W-:Y:S02]  /*2280*/  IMAD.IADD R9, R4, 0x1, R9 ;  /* 0x0000000104097824 */ /* 0x000fe400078e0209 */
[----:B------:R-:W-:-:S03]  /*2290*/  IMAD.MOV.U32 R11, RZ, RZ, R3 ;  /* 0x000000ffff0b7224 */ /* 0x000fc600078e0003 */
        /* <DEDUP_REMOVED lines=27> */
.L_x_925:
[----:B------:R-:W-:Y:S05]  /*2450*/  BSYNC.RECONVERGENT B1 ;  /* 0x0000000000017941 */ /* 0x000fea0003800200 */
.L_x_924:
[----:B------:R-:W-:Y:S01]  /*2460*/  VIADD R2, R7, 0x2 ;  /* 0x0000000207027836 */ /* 0x000fe20000000000 */
[----:B--2---:R1:W2:Y:S01]  /*2470*/  SHFL.DOWN PT, R12, R10, 0x2, R9 ;  /* 0x084000000a0c7989 */ /* 0x0042a200000e0009 */
[----:B------:R-:W-:Y:S01]  /*2480*/  BSSY.RECONVERGENT B1, `(.L_x_926) ;  /* 0x000001e000017945 */ /* 0x000fe20003800200 */
[----:B------:R-:W-:Y:S02]  /*2490*/  IMAD.MOV.U32 R8, RZ, RZ, R16 ;  /* 0x000000ffff087224 */ /* 0x000fe400078e0010 */
[----:B------:R-:W-:Y:S01]  /*24a0*/  ISETP.GT.AND P0, PT, R2, R9, PT ;  /* 0x000000090200720c */ /* 0x000fe20003f04270 */
[----:B---3--:R1:W3:Y:S01]  /*24b0*/  SHFL.DOWN PT, R13, R11, 0x2, R9 ;  /* 0x084000000b0d7989 */ /* 0x0082e200000e0009 */
[----:B------:R-:W-:Y:S02]  /*24c0*/  IMAD.MOV.U32 R14, RZ, RZ, R18 ;  /* 0x000000ffff0e7224 */ /* 0x000fe400078e0012 */
[----:B------:R-:W-:Y:S01]  /*24d0*/  IMAD.MOV.U32 R2, RZ, RZ, R10 ;  /* 0x000000ffff027224 */ /* 0x000fe200078e000a */
[----:B----4-:R1:W4:Y:S01]  /*24e0*/  SHFL.DOWN PT, R15, R16, 0x2, R9 ;  /* 0x08400000100f7989 */ /* 0x01032200000e0009 */
[----:B------:R-:W-:-:S03]  /*24f0*/  IMAD.MOV.U32 R3, RZ, RZ, R11 ;  /* 0x000000ffff037224 */ /* 0x000fc600078e000b */
[----:B0-----:R1:W0:Y:S04]  /*2500*/  SHFL.DOWN PT, R17, R18, 0x2, R9 ;  /* 0x0840000012117989 */ /* 0x00122800000e0009 */
[----:B------:R-:W-:Y:S05]  /*2510*/  @P0 BRA `(.L_x_927) ;  /* 0x0000000000500947 */ /* 0x000fea0003800000 */
[----:B--23--:R-:W-:Y:S01]  /*2520*/  DSETP.GEU.AND P0, PT, |R10|, |R12|, PT ;  /* 0x4000000c0a00722a */ /* 0x00cfe20003f0e200 */
[----:B----4-:R-:W-:Y:S02]  /*2530*/  IMAD.MOV.U32 R8, RZ, RZ, R15 ;  /* 0x000000ffff087224 */ /* 0x010fe400078e000f */
[----:B0-----:R-:W-:Y:S02]  /*2540*/  IMAD.MOV.U32 R14, RZ, RZ, R17 ;  /* 0x000000ffff0e7224 */ /* 0x001fe400078e0011 */
        /* <DEDUP_REMOVED lines=17> */
.L_x_927:
[----:B------:R-:W-:Y:S05]  /*2660*/  BSYNC.RECONVERGENT B1 ;  /* 0x0000000000017941 */ /* 0x000fea0003800200 */
.L_x_926:
[----:B------:R-:W-:Y:S01]  /*2670*/  VIADD R6, R7, 0x4 ;  /* 0x0000000407067836 */ /* 0x000fe20000000000 */
[----:B--2---:R2:W2:Y:S01]  /*2680*/  SHFL.DOWN PT, R12, R2, 0x4, R9 ;  /* 0x08800000020c7989 */ /* 0x0044a200000e0009 */
[----:B------:R-:W-:Y:S01]  /*2690*/  BSSY.RECONVERGENT B1, `(.L_x_928) ;  /* 0x000001e000017945 */ /* 0x000fe20003800200 */
[----:B-1----:R-:W-:Y:S02]  /*26a0*/  IMAD.MOV.U32 R16, RZ, RZ, R14 ;  /* 0x000000ffff107224 */ /* 0x002fe400078e000e */
        /* <DEDUP_REMOVED lines=28> */
.L_x_929:
[----:B------:R-:W-:Y:S05]  /*2870*/  BSYNC.RECONVERGENT B1 ;  /* 0x0000000000017941 */ /* 0x000fea0003800200 */
.L_x_928:
[----:B--2---:R-:W-:Y:S01]  /*2880*/  VIADD R2, R7, 0x8 ;  /* 0x0000000807027836 */ /* 0x004fe20000000000 */
[----:B------:R2:W2:Y:S01]  /*2890*/  SHFL.DOWN PT, R12, R10, 0x8, R9 ;  /* 0x090000000a0c7989 */ /* 0x0004a200000e0009 */
        /* <DEDUP_REMOVED lines=30> */
.L_x_931:
[----:B------:R-:W-:Y:S05]  /*2a80*/  BSYNC.RECONVERGENT B1 ;  /* 0x0000000000017941 */ /* 0x000fea0003800200 */
.L_x_930:
[----:B-1----:R-:W-:Y:S01]  /*2a90*/  VIADD R6, R7, 0x10 ;  /* 0x0000001007067836 */ /* 0x002fe20000000000 */
[----:B--2---:R1:W2:Y:S01]  /*2aa0*/  SHFL.DOWN PT, R10, R2, 0x10, R9 ;  /* 0x0a000000020a7989 */ /* 0x0042a200000e0009 */
[----:B------:R-:W-:Y:S01]  /*2ab0*/  BSSY.RECONVERGENT B1, `(.L_x_932) ;  /* 0x000001e000017945 */ /* 0x000fe20003800200 */
[----:B0-----:R-:W-:Y:S01]  /*2ac0*/  IMAD.MOV.U32 R17, RZ, RZ, R8 ;  /* 0x000000ffff117224 */ /* 0x001fe200078e0008 */
[----:B------:R-:W-:Y:S01]  /*2ad0*/  MOV R19, R14 ;  /* 0x0000000e00137202 */ /* 0x000fe20000000f00 */
[----:B------:R1:W0:Y:S01]  /*2ae0*/  SHFL.DOWN PT, R11, R3, 0x10, R9 ;  /* 0x0a000000030b7989 */ /* 0x00022200000e0009 */
[----:B------:R-:W-:Y:S01]  /*2af0*/  ISETP.GT.AND P0, PT, R6, R9, PT ;  /* 0x000000090600720c */ /* 0x000fe20003f04270 */
[----:B------:R-:W-:Y:S02]  /*2b00*/  IMAD.MOV.U32 R12, RZ, RZ, R2 ;  /* 0x000000ffff0c7224 */ /* 0x000fe400078e0002 */
[----:B----4-:R1:W4:Y:S01]  /*2b10*/  SHFL.DOWN PT, R15, R8, 0x10, R9 ;  /* 0x0a000000080f7989 */ /* 0x01032200000e0009 */
[----:B---3--:R-:W-:-:S03]  /*2b20*/  IMAD.MOV.U32 R13, RZ, RZ, R3 ;  /* 0x000000ffff0d7224 */ /* 0x008fc600078e0003 */
[----:B------:R1:W3:Y:S06]  /*2b30*/  SHFL.DOWN PT, R21, R14, 0x10, R9 ;  /* 0x0a0000000e157989 */ /* 0x0002ec00000e0009 */
[----:B------:R-:W-:Y:S05]  /*2b40*/  @P0 BRA `(.L_x_933) ;  /* 0x0000000000500947 */ /* 0x000fea0003800000 */
[----:B0-2---:R-:W-:Y:S01]  /*2b50*/  DSETP.GEU.AND P0, PT, |R2|, |R10|, PT ;  /* 0x4000000a0200722a */ /* 0x005fe20003f0e200 */
        /* <DEDUP_REMOVED lines=19> */
.L_x_933:
[----:B------:R-:W-:Y:S05]  /*2c90*/  BSYNC.RECONVERGENT B1 ;  /* 0x0000000000017941 */ /* 0x000fea0003800200 */
.L_x_932:
[----:B------:R-:W-:Y:S01]  /*2ca0*/  ISETP.NE.AND P0, PT, R7, RZ, PT ;  /* 0x000000ff0700720c */ /* 0x000fe20003f05270 */
[----:B------:R-:W-:-:S12]  /*2cb0*/  BSSY.RECONVERGENT B1, `(.L_x_934) ;  /* 0x000000b000017945 */ /* 0x000fd80003800200 */
[----:B------:R-:W-:Y:S05]  /*2cc0*/  @P0 BRA `(.L_x_935) ;  /* 0x0000000000240947 */ /* 0x000fea0003800000 */
[----:B------:R-:W5:Y:S01]  /*2cd0*/  S2R R6, SR_CgaCtaId ;  /* 0x0000000000067919 */ /* 0x000f620000008800 */
[----:B-1----:R-:W-:Y:S01]  /*2ce0*/  MOV R3, 0x400 ;  /* 0x0000040000037802 */ /* 0x002fe20000000f00 */
[----:B------:R-:W-:Y:S01]  /*2cf0*/  IMAD.MOV.U32 R18, RZ, RZ, R17 ;  /* 0x000000ffff127224 */ /* 0x000fe200078e0011 */
[----:B------:R-:W-:-:S04]  /*2d00*/  SHF.R.U32.HI R2, RZ, 0x1, R5 ;  /* 0x00000001ff027819 */ /* 0x000fc80000011605 */
[----:B------:R-:W-:Y:S02]  /*2d10*/  LOP3.LUT R2, R2, 0x1f0, RZ, 0xc0, !PT ;  /* 0x000001f002027812 */ /* 0x000fe400078ec0ff */
[----:B-----5:R-:W-:-:S05]  /*2d20*/  LEA R3, R6, R3, 0x18 ;  /* 0x0000000306037211 */ /* 0x020fca00078ec0ff */
[----:B------:R-:W-:-:S05]  /*2d30*/  IMAD.IADD R3, R2, 0x1, R3 ;  /* 0x0000000102037824 */ /* 0x000fca00078e0203 */
[----:B------:R1:W-:Y:S04]  /*2d40*/  STS.64 [R3+0x10], R18 ;  /* 0x0000101203007388 */ /* 0x0003e80000000a00 */
[----:B------:R1:W-:Y:S02]  /*2d50*/  STS.64 [R3+0x8], R12 ;  /* 0x0000080c03007388 */ /* 0x0003e40000000a00 */
.L_x_935:
[----:B------:R-:W-:Y:S05]  /*2d60*/  BSYNC.RECONVERGENT B1 ;  /* 0x0000000000017941 */ /* 0x000fea0003800200 */
.L_x_934:
[----:B------:R-:W-:Y:S01]  /*2d70*/  BAR.SYNC.DEFER_BLOCKING 0x0 ;  /* 0x0000000000007b1d */ /* 0x000fe20000010000 */
[----:B------:R-:W-:-:S13]  /*2d80*/  ISETP.NE.AND P1, PT, R5, RZ, PT ;  /* 0x000000ff0500720c */ /* 0x000fda0003f25270 */
[----:B------:R-:W-:Y:S05]  /*2d90*/  @P1 BRA `(.L_x_911) ;  /* 0x0000003800581947 */ /* 0x000fea0003800000 */
[----:B------:R-:W-:Y:S01]  /*2da0*/  ISETP.GE.AND P0, PT, R4, 0x21, PT ;  /* 0x000000210400780c */ /* 0x000fe20003f06270 */
[----:B0-----:R-:W-:Y:S02]  /*2db0*/  IMAD.MOV.U32 R11, RZ, RZ, R17 ;  /* 0x000000ffff0b7224 */ /* 0x001fe400078e0011 */
[----:B-1----:R-:W-:Y:S02]  /*2dc0*/  IMAD.MOV.U32 R14, RZ, RZ, R19 ;  /* 0x000000ffff0e7224 */ /* 0x002fe400078e0013 */
        /* <DEDUP_REMOVED lines=29> */
.L_x_937:
[----:B------:R-:W-:Y:S05]  /*2fa0*/  BSYNC.RECONVERGENT B1 ;  /* 0x0000000000017941 */ /* 0x000fea0003800200 */
.L_x_936:
[----:B------:R-:W-:Y:S01]  /*2fb0*/  ISETP.GE.AND P0, PT, R4, 0x41, PT ;  /* 0x000000410400780c */ /* 0x000fe20003f06270 */
[----:B------:R-:W-:Y:S02]  /*2fc0*/  IMAD.MOV.U32 R5, RZ, RZ, R11 ;  /* 0x000000ffff057224 */ /* 0x000fe400078e000b */
[----:B--2---:R-:W-:Y:S02]  /*2fd0*/  IMAD.MOV.U32 R10, RZ, RZ, R14 ;  /* 0x000000ffff0a7224 */ /* 0x004fe400078e000e */
        /* <DEDUP_REMOVED lines=29> */
.L_x_939:
[----:B------:R-:W-:Y:S05]  /*31b0*/  BSYNC.RECONVERGENT B1 ;  /* 0x0000000000017941 */ /* 0x000fea0003800200 */
.L_x_938:
        /* <DEDUP_REMOVED lines=32> */
.L_x_941:
[----:B------:R-:W-:Y:S05]  /*33c0*/  BSYNC.RECONVERGENT B1 ;  /* 0x0000000000017941 */ /* 0x000fea0003800200 */
.L_x_940:
        /* <DEDUP_REMOVED lines=32> */
.L_x_943:
[----:B------:R-:W-:Y:S05]  /*35d0*/  BSYNC.RECONVERGENT B1 ;  /* 0x0000000000017941 */ /* 0x000fea0003800200 */
.L_x_942:
        /* <DEDUP_REMOVED lines=32> */
.L_x_945:
[----:B------:R-:W-:Y:S05]  /*37e0*/  BSYNC.RECONVERGENT B1 ;  /* 0x0000000000017941 */ /* 0x000fea0003800200 */
.L_x_944:
        /* <DEDUP_REMOVED lines=32> */
.L_x_947:
[----:B------:R-:W-:Y:S05]  /*39f0*/  BSYNC.RECONVERGENT B1 ;  /* 0x0000000000017941 */ /* 0x000fea0003800200 */
.L_x_946:
        /* <DEDUP_REMOVED lines=32> */
.L_x_879:
[----:B------:R-:W0:Y:S01]  /*3c00*/  S2R R4, SR_TID.X ;  /* 0x0000000000047919 */ /* 0x000e220000002100 */
[----:B------:R-:W1:Y:S01]  /*3c10*/  LDCU.128 UR12, c[0x0][0x380] ;  /* 0x00007000ff0c77ac */ /* 0x000e620008000c00 */
[----:B------:R-:W-:Y:S02]  /*3c20*/  SHF.R.S32.HI R5, RZ, 0x1f, R10 ;  /* 0x0000001fff057819 */ /* 0x000fe4000001140a */
[----:B0-----:R-:W-:-:S04]  /*3c30*/  IADD3 R2, P0, PT, R10, R4, RZ ;  /* 0x000000040a027210 */ /* 0x001fc80007f1e0ff */
[----:B-1----:R-:W-:Y:S01]  /*3c40*/  LEA R8, P1, R2, UR12, 0x3 ;  /* 0x0000000c02087c11 */ /* 0x002fe2000f8218ff */
[----:B------:R-:W-:-:S05]  /*3c50*/  IMAD.X R3, RZ, RZ, R5, P0 ;  /* 0x000000ffff037224 */ /* 0x000fca00000e0605 */
[----:B------:R-:W-:-:S05]  /*3c60*/  LEA.HI.X R9, R2, UR13, R3, 0x3, P1 ;  /* 0x0000000d02097c11 */ /* 0x000fca00088f1c03 */
[----:B------:R-:W2:Y:S04]  /*3c70*/  LDG.E.64 R12, desc[UR10][R8.64] ;  /* 0x0000000a080c7981 */ /* 0x000ea8000c1e1b00 */
[----:B------:R-:W2:Y:S04]  /*3c80*/  LDG.E.64 R14, desc[UR10][R8.64+0x800] ;  /* 0x0008000a080e7981 */ /* 0x000ea8000c1e1b00 */
[----:B------:R-:W3:Y:S04]  /*3c90*/  LDG.E.64 R16, desc[UR10][R8.64+0x1000] ;  /* 0x0010000a08107981 */ /* 0x000ee8000c1e1b00 */
[----:B------:R-:W4:Y:S04]  /*3ca0*/  LDG.E.64 R18, desc[UR10][R8.64+0x1800] ;  /* 0x0018000a08127981 */ /* 0x000f28000c1e1b00 */
[----:B------:R0:W5:Y:S01]  /*3cb0*/  LDG.E.64 R2, desc[UR10][R8.64+0x2000] ;  /* 0x0020000a08027981 */ /* 0x000162000c1e1b00 */
[----:B------:R-:W-:Y:S01]  /*3cc0*/  BSSY.RECONVERGENT B1, `(.L_x_948) ;  /* 0x000001f000017945 */ /* 0x000fe20003800200 */
[C---:B0-----:R-:W-:Y:S01]  /*3cd0*/  LOP3.LUT R8, R4.reuse, 0x400, RZ, 0xfc, !PT ;  /* 0x0000040004087812 */ /* 0x041fe200078efcff */
[----:B------:R-:W-:Y:S01]  /*3ce0*/  VIADD R9, R4, 0x200 ;  /* 0x0000020004097836 */ /* 0x000fe20000000000 */
[----:B--2---:R-:W-:-:S06]  /*3cf0*/  DSETP.GEU.AND P0, PT, |R12|, |R14|, PT ;  /* 0x4000000e0c00722a */ /* 0x004fcc0003f0e200 */
[----:B------:R-:W-:Y:S02]  /*3d00*/  FSEL R12, R12, R14, P0 ;  /* 0x0000000e0c0c7208 */ /* 0x000fe40000000000 */
[----:B------:R-:W-:Y:S02]  /*3d10*/  FSEL R13, R13, R15, P0 ;  /* 0x0000000f0d0d7208 */ /* 0x000fe40000000000 */
[----:B------:R-:W-:-:S04]  /*3d20*/  IADD3 R14, P1, PT, R10, UR14, RZ ;  /* 0x0000000e0a0e7c10 */ /* 0x000fc8000ff3e0ff */
[----:B---3--:R-:W-:Y:S01]  /*3d30*/  DSETP.GEU.AND P2, PT, |R12|, |R16|, PT ;  /* 0x400000100c00722a */ /* 0x008fe20003f4e200 */
[----:B------:R-:W-:-:S05]  /*3d40*/  IADD3 R6, P5, PT, R8, R14, RZ ;  /* 0x0000000e08067210 */ /* 0x000fca0007fbe0ff */
[----:B------:R-:W-:Y:S02]  /*3d50*/  FSEL R12, R12, R16, P2 ;  /* 0x000000100c0c7208 */ /* 0x000fe40001000000 */
[----:B------:R-:W-:-:S06]  /*3d60*/  FSEL R13, R13, R17, P2 ;  /* 0x000000110d0d7208 */ /* 0x000fcc0001000000 */
[----:B----4-:R-:W-:-:S06]  /*3d70*/  DSETP.GEU.AND P3, PT, |R12|, |R18|, PT ;  /* 0x400000120c00722a */ /* 0x010fcc0003f6e200 */
[----:B------:R-:W-:Y:S02]  /*3d80*/  FSEL R10, R12, R18, P3 ;  /* 0x000000120c0a7208 */ /* 0x000fe40001800000 */
[----:B------:R-:W-:Y:S02]  /*3d90*/  FSEL R11, R13, R19, P3 ;  /* 0x000000130d0b7208 */ /* 0x000fe40001800000 */
[----:B------:R-:W-:Y:S01]  /*3da0*/  IADD3.X R12, PT, PT, R5, UR15, RZ, P1, !PT ;  /* 0x0000000f050c7c10 */ /* 0x000fe20008ffe4ff */
[C---:B------:R-:W-:Y:S01]  /*3db0*/  VIADD R5, R4.reuse, 0x100 ;  /* 0x0000010004057836 */ /* 0x040fe20000000000 */
[----:B------:R-:W-:Y:S02]  /*3dc0*/  ISETP.LE.AND P1, PT, R7, UR6, PT ;  /* 0x0000000607007c0c */ /* 0x000fe4000bf23270 */
[----:B-----5:R-:W-:Y:S02]  /*3dd0*/  DSETP.GEU.AND P4, PT, |R10|, |R2|, PT ;  /* 0x400000020a00722a */ /* 0x020fe40003f8e200 */
[----:B------:R-:W-:Y:S01]  /*3de0*/  @P2 SEL R9, R4, R5, P0 ;  /* 0x0000000504092207 */ /* 0x000fe20000000000 */
[----:B------:R-:W-:-:S02]  /*3df0*/  IMAD.X R5, RZ, RZ, R12, P5 ;  /* 0x000000ffff057224 */ /* 0x000fc400028e060c */
[----:B------:R-:W-:-:S09]  /*3e00*/  @!P3 VIADD R9, R4, 0x300 ;  /* 0x000003000409b836 */ /* 0x000fd20000000000 */
        /* <DEDUP_REMOVED lines=10> */
.L_x_949:
[----:B------:R-:W-:Y:S05]  /*3eb0*/  BSYNC.RECONVERGENT B1 ;  /* 0x0000000000017941 */ /* 0x000fea0003800200 */
.L_x_948:
        /* <DEDUP_REMOVED lines=12> */
[----:B------:R-:W-:-:S05]  /*3f80*/  IMAD.MOV.U32 R11, RZ, RZ, 0x500 ;  /* 0x00000500ff0b7424 */ /* 0x000fca00078e00ff */
[----:B------:R-:W2:Y:S01]  /*3f90*/  ATOMG.E.ADD.STRONG.GPU PT, R10, desc[UR10][R8.64], R11 ;  /* 0x8000000b080a79a8 */ /* 0x000ea200081ef10a */
[----:B------:R-:W0:Y:S01]  /*3fa0*/  S2UR UR5, SR_CgaCtaId ;  /* 0x00000000000579c3 */ /* 0x000e220000008800 */
[----:B------:R-:W-:Y:S02]  /*3fb0*/  UMOV UR4, 0x400 ;  /* 0x0000040000047882 */ /* 0x000fe40000000000 */
[----:B0-----:R-:W-:Y:S01]  /*3fc0*/  ULEA UR4, UR5, UR4, 0x18 ;  /* 0x0000000405047291 */ /* 0x001fe2000f8ec0ff */
[----:B--2---:R-:W-:-:S08]  /*3fd0*/  VIADD R10, R10, UR6 ;  /* 0x000000060a0a7c36 */ /* 0x004fd00008000000 */
[----:B------:R0:W-:Y:S03]  /*3fe0*/  STS [UR4+0x98], R10 ;  /* 0x0000980aff007988 */ /* 0x0001e60008000804 */
.L_x_952:
[----:B------:R-:W-:Y:S05]  /*3ff0*/  BSYNC.RECONVERGENT B1 ;  /* 0x0000000000017941 */ /* 0x000fea0003800200 */
.L_x_951:
[----:B------:R-:W1:Y:S08]  /*4000*/  S2UR UR5, SR_CgaCtaId ;  /* 0x00000000000579c3 */ /* 0x000e700000008800 */
[----:B------:R-:W-:Y:S06]  /*4010*/  BAR.SYNC.DEFER_BLOCKING 0x0 ;  /* 0x0000000000007b1d */ /* 0x000fec0000010000 */
[----:B------:R-:W-:-:S02]  /*4020*/  UMOV UR4, 0x400 ;  /* 0x0000040000047882 */ /* 0x000fc40000000000 */
[----:B-1----:R-:W-:-:S06]  /*4030*/  ULEA UR4, UR5, UR4, 0x18 ;  /* 0x0000000405047291 */ /* 0x002fcc000f8ec0ff */
[----:B------:R-:W-:-:S05]  /*4040*/  IMAD.U32 R14, RZ, RZ, UR4 ;  /* 0x00000004ff0e7e24 */ /* 0x000fca000f8e00ff */
[----:B------:R-:W0:Y:S02]  /*4050*/  LDS R12, [R14+0x98] ;  /* 0x000098000e0c7984 */ /* 0x000e240000000800 */
[----:B0-----:R-:W-:-:S05]  /*4060*/  VIADD R10, R12, 0x500 ;  /* 0x000005000c0a7836 */ /* 0x001fca0000000000 */
[----:B------:R-:W-:-:S13]  /*4070*/  ISETP.GT.AND P0, PT, R10, R7, PT ;  /* 0x000000070a00720c */ /* 0x000fda0003f04270 */
[----:B------:R-:W-:Y:S05]  /*4080*/  @P0 BRA `(.L_x_953) ;  /* 0x0000000400900947 */ /* 0x000fea0003800000 */
[----:B------:R-:W-:Y:S01]  /*4090*/  BSSY.RECONVERGENT B1, `(.L_x_953) ;  /* 0x0000063000017945 */ /* 0x000fe20003800200 */
[----:B------:R-:W-:Y:S01]  /*40a0*/  IMAD.MOV.U32 R20, RZ, RZ, R2 ;  /* 0x000000ffff147224 */ /* 0x000fe200078e0002 */
[----:B------:R-:W0:Y:S01]  /*40b0*/  LDCU UR7, c[0x0][0x398] ;  /* 0x00007300ff0777ac */ /* 0x000e220008000800 */
[----:B------:R-:W-:Y:S02]  /*40c0*/  IMAD.MOV.U32 R21, RZ, RZ, R3 ;  /* 0x000000ffff157224 */ /* 0x000fe400078e0003 */
[----:B------:R-:W-:Y:S01]  /*40d0*/  IMAD.MOV.U32 R27, RZ, RZ, R6 ;  /* 0x000000ffff1b7224 */ /* 0x000fe200078e0006 */
[----:B------:R-:W1:Y:S01]  /*40e0*/  LDCU.128 UR12, c[0x0][0x380] ;  /* 0x00007000ff0c77ac */ /* 0x000e620008000c00 */
[----:B------:R-:W-:-:S07]  /*40f0*/  IMAD.MOV.U32 R22, RZ, RZ, R5 ;  /* 0x000000ffff167224 */ /* 0x000fce00078e0005 */
.L_x_956:
[----:B------:R-:W-:-:S04]  /*4100*/  IADD3 R28, P0, PT, R4, R12, RZ ;  /* 0x0000000c041c7210 */ /* 0x000fc80007f1e0ff */
[----:B------:R-:W-:Y:S02]  /*4110*/  LEA.HI.X.SX32 R25, R12, RZ, 0x1, P0 ;  /* 0x000000ff0c197211 */ /* 0x000fe400000f0eff */
[----:B-1----:R-:W-:-:S04]  /*4120*/  LEA R6, P0, R28, UR12, 0x3 ;  /* 0x0000000c1c067c11 */ /* 0x002fc8000f8018ff */
[----:B------:R-:W-:-:S05]  /*4130*/  LEA.HI.X R7, R28, UR13, R25, 0x3, P0 ;  /* 0x0000000d1c077c11 */ /* 0x000fca00080f1c19 */
[----:B------:R-:W2:Y:S04]  /*4140*/  LDG.E.64 R18, desc[UR10][R6.64] ;  /* 0x0000000a06127981 */ /* 0x000ea8000c1e1b00 */
[----:B------:R-:W3:Y:S04]  /*4150*/  LDG.E.64 R16, desc[UR10][R6.64+0x800] ;  /* 0x0008000a06107981 */ /* 0x000ee8000c1e1b00 */
[----:B------:R-:W4:Y:S04]  /*4160*/  LDG.E.64 R12, desc[UR10][R6.64+0x1000] ;  /* 0x0010000a060c7981 */ /* 0x000f28000c1e1b00 */
[----:B------:R-:W4:Y:S01]  /*4170*/  LDG.E.64 R10, desc[UR10][R6.64+0x1800] ;  /* 0x0018000a060a7981 */ /* 0x000f22000c1e1b00 */
[----:B------:R-:W-:-:S03]  /*4180*/  IADD3 R28, P0, PT, R28, UR14, RZ ;  /* 0x0000000e1c1c7c10 */ /* 0x000fc6000ff1e0ff */
[----:B------:R1:W5:Y:S01]  /*4190*/  LDG.E.64 R2, desc[UR10][R6.64+0x2000] ;  /* 0x0020000a06027981 */ /* 0x000362000c1e1b00 */
[----:B------:R-:W-:Y:S01]  /*41a0*/  IADD3.X R25, PT, PT, R25, UR15, RZ, P0, !PT ;  /* 0x0000000f19197c10 */ /* 0x000fe200087fe4ff */
[----:B------:R-:W-:Y:S01]  /*41b0*/  BSSY.RECONVERGENT B2, `(.L_x_954) ;  /* 0x0000038000027945 */ /* 0x000fe20003800200 */
[----:B------:R-:W-:Y:S01]  /*41c0*/  BAR.SYNC.DEFER_BLOCKING 0x0 ;  /* 0x0000000000007b1d */ /* 0x000fe20000010000 */
[C---:B------:R-:W-:Y:S02]  /*41d0*/  IADD3 R24, P4, PT, R28.reuse, 0x200, RZ ;  /* 0x000002001c187810 */ /* 0x040fe40007f9e0ff */
[C---:B------:R-:W-:Y:S02]  /*41e0*/  IADD3 R15, P5, PT, R28.reuse, 0x300, RZ ;  /* 0x000003001c0f7810 */ /* 0x040fe40007fbe0ff */
[C---:B------:R-:W-:Y:S02]  /*41f0*/  IADD3 R23, P3, PT, R28.reuse, 0x100, RZ ;  /* 0x000001001c177810 */ /* 0x040fe40007f7e0ff */
[----:B-1----:R-:W-:-:S02]  /*4200*/  IADD3 R6, P6, PT, R28, 0x400, RZ ;  /* 0x000004001c067810 */ /* 0x002fc40007fde0ff */
[----:B------:R-:W-:Y:S01]  /*4210*/  IADD3.X R26, PT, PT, RZ, R25, RZ, P3, !PT ;  /* 0x00000019ff1a7210 */ /* 0x000fe20001ffe4ff */
[----:B--2---:R-:W-:-:S14]  /*4220*/  DSETP.GEU.AND P2, PT, |R20|, |R18|, PT ;  /* 0x400000121400722a */ /* 0x004fdc0003f4e200 */
[----:B------:R-:W-:-:S04]  /*4230*/  @P2 ISETP.GE.U32.AND P0, PT, R27, R28, PT ;  /* 0x0000001c1b00220c */ /* 0x000fc80003f06070 */
[----:B------:R-:W-:-:S13]  /*4240*/  @P2 ISETP.GE.AND.EX P0, PT, R22, R25, PT, P0 ;  /* 0x000000191600220c */ /* 0x000fda0003f06300 */
[----:B------:R-:W-:-:S06]  /*4250*/  @P2 DSETP.LT.OR P0, PT, |R18|, |R20|, !P0 ;  /* 0x400000141200222a */ /* 0x000fcc0004701600 */
[----:B------:R-:W-:Y:S02]  /*4260*/  @P2 FSEL R5, R20, R18, P0 ;  /* 0x0000001214052208 */ /* 0x000fe40000000000 */
[----:B------:R-:W-:Y:S01]  /*4270*/  @P2 FSEL R20, R21, R19, P0 ;  /* 0x0000001315142208 */ /* 0x000fe20000000000 */
[----:B------:R-:W-:Y:S01]  /*4280*/  IMAD.X R21, RZ, RZ, R25, P4 ;  /* 0x000000ffff157224 */ /* 0x000fe200020e0619 */
[----:B------:R-:W-:Y:S01]  /*4290*/  @P2 SEL R28, R27, R28, P0 ;  /* 0x0000001c1b1c2207 */ /* 0x000fe20000000000 */
[----:B------:R-:W-:Y:S02]  /*42a0*/  @P2 IMAD.MOV.U32 R18, RZ, RZ, R5 ;  /* 0x000000ffff122224 */ /* 0x000fe400078e0005 */
[----:B------:R-:W-:Y:S02]  /*42b0*/  @P2 IMAD.MOV.U32 R19, RZ, RZ, R20 ;  /* 0x000000ffff132224 */ /* 0x000fe400078e0014 */
[--C-:B------:R-:W-:Y:S02]  /*42c0*/  IMAD.X R20, RZ, RZ, R25.reuse, P5 ;  /* 0x000000ffff147224 */ /* 0x100fe400028e0619 */
[----:B------:R-:W-:Y:S01]  /*42d0*/  IMAD.X R5, RZ, RZ, R25, P6 ;  /* 0x000000ffff057224 */ /* 0x000fe200030e0619 */
[----:B------:R-:W-:Y:S01]  /*42e0*/  @P2 SEL R25, R22, R25, P0 ;  /* 0x0000001916192207 */ /* 0x000fe20000000000 */
        /* <DEDUP_REMOVED lines=20> */
[----:B------:R-:W-:-:S05]  /*4430*/  ISETP.NE.AND P2, PT, R4, RZ, PT ;  /* 0x000000ff0400720c */ /* 0x000fca0003f45270 */
[----:B------:R-:W-:-:S14]  /*4440*/  DSETP.GEU.AND P1, PT, |R12|, |R10|, PT ;  /* 0x4000000a0c00722a */ /* 0x000fdc0003f2e200 */
[----:B------:R-:W-:-:S04]  /*4450*/  @P1 ISETP.GE.U32.AND P0, PT, R24, R15, PT ;  /* 0x0000000f1800120c */ /* 0x000fc80003f06070 */
[----:B------:R-:W-:-:S13]  /*4460*/  @P1 ISETP.GE.AND.EX P0, PT, R21, R20, PT, P0 ;  /* 0x000000141500120c */ /* 0x000fda0003f06300 */
[----:B------:R-:W-:-:S06]  /*4470*/  @P1 DSETP.LT.OR P0, PT, |R10|, |R12|, !P0 ;  /* 0x4000000c0a00122a */ /* 0x000fcc0004701600 */
[----:B------:R-:W-:Y:S02]  /*4480*/  @P1 FSEL R16, R12, R10, P0 ;  /* 0x0000000a0c101208 */ /* 0x000fe40000000000 */
[----:B------:R-:W-:Y:S01]  /*4490*/  @P1 FSEL R13, R13, R11, P0 ;  /* 0x0000000b0d0d1208 */ /* 0x000fe20000000000 */
[----:B------:R-:W-:Y:S06]  /*44a0*/  @P2 BRA `(.L_x_955) ;  /* 0x0000000000202947 */ /* 0x000fec0003800000 */
[----:B------:R-:W-:-:S05]  /*44b0*/  IMAD.MOV.U32 R17, RZ, RZ, 0x500 ;  /* 0x00000500ff117424 */ /* 0x000fca00078e00ff */
[----:B------:R-:W2:Y:S01]  /*44c0*/  ATOMG.E.ADD.STRONG.GPU PT, R7, desc[UR10][R8.64], R17 ;  /* 0x80000011080779a8 */ /* 0x000ea200081ef10a */
[----:B------:R-:W1:Y:S01]  /*44d0*/  S2UR UR5, SR_CgaCtaId ;  /* 0x00000000000579c3 */ /* 0x000e620000008800 */
[----:B------:R-:W-:Y:S02]  /*44e0*/  UMOV UR4, 0x400 ;  /* 0x0000040000047882 */ /* 0x000fe40000000000 */
[----:B-1----:R-:W-:-:S06]  /*44f0*/  ULEA UR4, UR5, UR4, 0x18 ;  /* 0x0000000405047291 */ /* 0x002fcc000f8ec0ff */
[----:B------:R-:W-:Y:S02]  /*4500*/  IMAD.U32 R14, RZ, RZ, UR4 ;  /* 0x00000004ff0e7e24 */ /* 0x000fe4000f8e00ff */
[----:B--2---:R-:W-:-:S05]  /*4510*/  VIADD R7, R7, UR6 ;  /* 0x0000000607077c36 */ /* 0x004fca0008000000 */
[----:B------:R1:W-:Y:S02]  /*4520*/  STS [R14+0x98], R7 ;  /* 0x000098070e007388 */ /* 0x0003e40000000800 */
.L_x_955:
[----:B0-----:R-:W-:Y:S05]  /*4530*/  BSYNC.RECONVERGENT B2 ;  /* 0x0000000000027941 */ /* 0x001fea0003800200 */
.L_x_954:
[----:B------:R-:W-:Y:S01]  /*4540*/  BAR.SYNC.DEFER_BLOCKING 0x0 ;  /* 0x0000000000007b1d */ /* 0x000fe20000010000 */
[----:B------:R-:W-:Y:S01]  /*4550*/  @P1 IMAD.MOV.U32 R10, RZ, RZ, R16 ;  /* 0x000000ffff0a1224 */ /* 0x000fe200078e0010 */
[----:B------:R-:W-:Y:S01]  /*4560*/  @P1 SEL R15, R24, R15, P0 ;  /* 0x0000000f180f1207 */ /* 0x000fe20000000000 */
[----:B------:R-:W-:Y:S01]  /*4570*/  @P1 IMAD.MOV.U32 R11, RZ, RZ, R13 ;  /* 0x000000ffff0b1224 */ /* 0x000fe200078e000d */
[----:B------:R-:W-:Y:S01]  /*4580*/  @P1 SEL R20, R21, R20, P0 ;  /* 0x0000001415141207 */ /* 0x000fe20000000000 */
[----:B-1----:R-:W-:-:S04]  /*4590*/  IMAD.U32 R7, RZ, RZ, UR7 ;  /* 0x00000007ff077e24 */ /* 0x002fc8000f8e00ff */
[----:B-----5:R-:W-:-:S14]  /*45a0*/  DSETP.GEU.AND P2, PT, |R10|, |R2|, PT ;  /* 0x400000020a00722a */ /* 0x020fdc0003f4e200 */
[----:B------:R-:W-:Y:S01]  /*45b0*/  @P2 ISETP.GE.U32.AND P0, PT, R15, R6, PT ;  /* 0x000000060f00220c */ /* 0x000fe20003f06070 */
[----:B------:R-:W0:Y:S03]  /*45c0*/  LDS R12, [R14+0x98] ;  /* 0x000098000e0c7984 */ /* 0x000e260000000800 */
        /* <DEDUP_REMOVED lines=9> */
[----:B------:R-:W-:-:S02]  /*4660*/  IMAD.MOV.U32 R22, RZ, RZ, R5 ;  /* 0x000000ffff167224 */ /* 0x000fc400078e0005 */
[----:B------:R-:W-:Y:S02]  /*4670*/  IMAD.MOV.U32 R20, RZ, RZ, R2 ;  /* 0x000000ffff147224 */ /* 0x000fe400078e0002 */
[----:B------:R-:W-:Y:S02]  /*4680*/  IMAD.MOV.U32 R21, RZ, RZ, R3 ;  /* 0x000000ffff157224 */ /* 0x000fe400078e0003 */
[----:B0-----:R-:W-:-:S05]  /*4690*/  VIADD R10, R12, 0x500 ;  /* 0x000005000c0a7836 */ /* 0x001fca0000000000 */
[----:B------:R-:W-:-:S13]  /*46a0*/  ISETP.GT.AND P0, PT, R10, R7, PT ;  /* 0x000000070a00720c */ /* 0x000fda0003f04270 */
[----:B------:R-:W-:Y:S05]  /*46b0*/  @!P0 BRA `(.L_x_956) ;  /* 0xfffffff800908947 */ /* 0x000fea000383ffff */
[----:B------:R-:W-:Y:S05]  /*46c0*/  BSYNC.RECONVERGENT B1 ;  /* 0x0000000000017941 */ /* 0x000fea0003800200 */
.L_x_953:
[----:B------:R-:W-:Y:S01]  /*46d0*/  ISETP.GE.AND P0, PT, R12, R7, PT ;  /* 0x000000070c00720c */ /* 0x000fe20003f06270 */
[----:B------:R-:W0:Y:S01]  /*46e0*/  LDCU.64 UR6, c[0x0][0x388] ;  /* 0x00007100ff0677ac */ /* 0x000e220008000a00 */
[----:B------:R-:W-:Y:S01]  /*46f0*/  BSSY.RECONVERGENT B1, `(.L_x_950) ;  /* 0x00000ac000017945 */ /* 0x000fe20003800200 */
[----:B------:R-:W1:Y:S10]  /*4700*/  LDCU.64 UR4, c[0x0][0x388] ;  /* 0x00007100ff0477ac */ /* 0x000e740008000a00 */
[----:B------:R-:W-:Y:S05]  /*4710*/  @P0 BRA `(.L_x_957) ;  /* 0x0000000800a40947 */ /* 0x000fea0003800000 */
[----:B------:R-:W-:-:S05]  /*4720*/  IMAD.IADD R9, R7, 0x1, -R12 ;  /* 0x0000000107097824 */ /* 0x000fca00078e0a0c */
[----:B------:R-:W-:-:S13]  /*4730*/  ISETP.GE.AND P0, PT, R4, R9, PT ;  /* 0x000000090400720c */ /* 0x000fda0003f06270 */
[----:B------:R-:W-:Y:S05]  /*4740*/  @P0 BRA `(.L_x_957) ;  /* 0x0000000800980947 */ /* 0x000fea0003800000 */
[----:B------:R-:W-:Y:S01]  /*4750*/  LOP3.LUT R8, RZ, R4, RZ, 0x33, !PT ;  /* 0x00000004ff087212 */ /* 0x000fe200078e33ff */
[----:B------:R-:W-:Y:S03]  /*4760*/  BSSY.RECONVERGENT B2, `(.L_x_958) ;  /* 0x000002f000027945 */ /* 0x000fe60003800200 */
[----:B------:R-:W-:Y:S01]  /*4770*/  IADD3 R18, PT, PT, -R12, R7, R8 ;  /* 0x000000070c127210 */ /* 0x000fe20007ffe108 */
[----:B------:R-:W-:-:S03]  /*4780*/  IMAD.MOV.U32 R8, RZ, RZ, R4 ;  /* 0x000000ffff087224 */ /* 0x000fc600078e0004 */
[----:B------:R-:W-:-:S04]  /*4790*/  LOP3.LUT R7, R18, 0x300, RZ, 0xc0, !PT ;  /* 0x0000030012077812 */ /* 0x000fc800078ec0ff */
[----:B------:R-:W-:-:S13]  /*47a0*/  ISETP.NE.AND P0, PT, R7, 0x300, PT ;  /* 0x000003000700780c */ /* 0x000fda0003f05270 */
[----:B------:R-:W-:Y:S05]  /*47b0*/  @!P0 BRA `(.L_x_959) ;  /* 0x0000000000a48947 */ /* 0x000fea0003800000 */
[----:B------:R-:W2:Y:S01]  /*47c0*/  LDC.64 R10, c[0x0][0x380] ;  /* 0x0000e000ff0a7b82 */ /* 0x000ea20000000a00 */
[----:B------:R-:W-:Y:S01]  /*47d0*/  LEA.HI R7, R18, 0x1, RZ, 0x18 ;  /* 0x0000000112077811 */ /* 0x000fe200078fc0ff */
[----:B------:R-:W-:Y:S02]  /*47e0*/  IMAD.IADD R13, R4, 0x1, R12 ;  /* 0x00000001040d7824 */ /* 0x000fe400078e020c */
[----:B------:R-:W-:Y:S01]  /*47f0*/  IMAD.MOV.U32 R8, RZ, RZ, R4 ;  /* 0x000000ffff087224 */ /* 0x000fe200078e0004 */
[----:B------:R-:W-:-:S05]  /*4800*/  LOP3.LUT R7, R7, 0x3, RZ, 0xc0, !PT ;  /* 0x0000000307077812 */ /* 0x000fca00078ec0ff */
[----:B------:R-:W-:-:S07]  /*4810*/  IMAD.MOV R7, RZ, RZ, -R7 ;  /* 0x000000ffff077224 */ /* 0x000fce00078e0a07 */
.L_x_962:
[----:B--2---:R-:W-:-:S06]  /*4820*/  IMAD.WIDE R14, R13, 0x8, R10 ;  /* 0x000000080d0e7825 */ /* 0x004fcc00078e020a */
[----:B------:R-:W2:Y:S01]  /*4830*/  LDG.E.64 R14, desc[UR10][R14.64] ;  /* 0x0000000a0e0e7981 */ /* 0x000ea2000c1e1b00 */
[----:B-1----:R-:W-:Y:S01]  /*4840*/  IADD3 R22, P1, PT, R13, UR4, RZ ;  /* 0x000000040d167c10 */ /* 0x002fe2000ff3e0ff */
[----:B------:R-:W-:Y:S01]  /*4850*/  VIADD R7, R7, 0x1 ;  /* 0x0000000107077836 */ /* 0x000fe20000000000 */
[----:B------:R-:W-:Y:S01]  /*4860*/  BSSY.RECONVERGENT B3, `(.L_x_960) ;  /* 0x000001b000037945 */ /* 0x000fe20003800200 */
[----:B------:R-:W-:Y:S01]  /*4870*/  IMAD.MOV.U32 R19, RZ, RZ, R6 ;  /* 0x000000ffff137224 */ /* 0x000fe200078e0006 */
[----:B------:R-:W-:Y:S01]  /*4880*/  LEA.HI.X.SX32 R21, R13, UR5, 0x1, P1 ;  /* 0x000000050d157c11 */ /* 0x000fe200088f0eff */
[----:B------:R-:W-:Y:S01]  /*4890*/  IMAD.MOV.U32 R20, RZ, RZ, R5 ;  /* 0x000000ffff147224 */ /* 0x000fe200078e0005 */
[----:B------:R-:W-:Y:S01]  /*48a0*/  MOV R16, R2 ;  /* 0x0000000200107202 */ /* 0x000fe20000000f00 */
[----:B------:R-:W-:Y:S01]  /*48b0*/  IMAD.MOV.U32 R17, RZ, RZ, R3 ;  /* 0x000000ffff117224 */ /* 0x000fe200078e0003 */
[----:B------:R-:W-:Y:S01]  /*48c0*/  ISETP.NE.AND P2, PT, R7, RZ, PT ;  /* 0x000000ff0700720c */ /* 0x000fe20003f45270 */
        /* <DEDUP_REMOVED lines=20> */
.L_x_961:
[----:B0-----:R-:W-:Y:S05]  /*4a10*/  BSYNC.RECONVERGENT B3 ;  /* 0x0000000000037941 */ /* 0x001fea0003800200 */
.L_x_960:
[----:B------:R-:W-:Y:S02]  /*4a20*/  VIADD R8, R8, 0x100 ;  /* 0x0000010008087836 */ /* 0x000fe40000000000 */
[----:B------:R-:W-:Y:S01]  /*4a30*/  VIADD R13, R13, 0x100 ;  /* 0x000001000d0d7836 */ /* 0x000fe20000000000 */
[----:B------:R-:W-:Y:S06]  /*4a40*/  @P2 BRA `(.L_x_962) ;  /* 0xfffffffc00742947 */ /* 0x000fec000383ffff */
.L_x_959:
[----:B01----:R-:W-:Y:S05]  /*4a50*/  BSYNC.RECONVERGENT B2 ;  /* 0x0000000000027941 */ /* 0x003fea0003800200 */
.L_x_958:
        /* <DEDUP_REMOVED lines=9> */
.L_x_971:
[----:B------:R-:W-:-:S05]  /*4af0*/  IMAD.WIDE R22, R7, 0x8, R10 ;  /* 0x0000000807167825 */ /* 0x000fca00078e020a */
[----:B------:R-:W2:Y:S04]  /*4b00*/  LDG.E.64 R20, desc[UR10][R22.64+-0x1000] ;  /* 0xfff0000a16147981 */ /* 0x000ea8000c1e1b00 */
[----:B------:R0:W5:Y:S04]  /*4b10*/  LDG.E.64 R16, desc[UR10][R22.64+-0x800] ;  /* 0xfff8000a16107981 */ /* 0x000168000c1e1b00 */
[----:B------:R0:W5:Y:S04]  /*4b20*/  LDG.E.64 R14, desc[UR10][R22.64] ;  /* 0x0000000a160e7981 */ /* 0x000168000c1e1b00 */
[----:B------:R0:W5:Y:S01]  /*4b30*/  LDG.E.64 R12, desc[UR10][R22.64+0x800] ;  /* 0x0008000a160c7981 */ /* 0x000162000c1e1b00 */
[C---:B------:R-:W-:Y:S01]  /*4b40*/  IADD3 R29, P1, PT, R7.reuse, UR6, RZ ;  /* 0x00000006071d7c10 */ /* 0x040fe2000ff3e0ff */
[----:B------:R-:W-:Y:S03]  /*4b50*/  BSSY.RECONVERGENT B2, `(.L_x_963) ;  /* 0x0000016000027945 */ /* 0x000fe60003800200 */
[----:B------:R-:W-:Y:S01]  /*4b60*/  LEA.HI.X.SX32 R30, R7, UR7, 0x1, P1 ;  /* 0x00000007071e7c11 */ /* 0x000fe200088f0eff */
        /* <DEDUP_REMOVED lines=20> */
.L_x_964:
[----:B------:R-:W-:Y:S05]  /*4cb0*/  BSYNC.RECONVERGENT B2 ;  /* 0x0000000000027941 */ /* 0x000fea0003800200 */
.L_x_963:
        /* <DEDUP_REMOVED lines=23> */
.L_x_966:
[----:B------:R-:W-:Y:S05]  /*4e30*/  BSYNC.RECONVERGENT B2 ;  /* 0x0000000000027941 */ /* 0x000fea0003800200 */
.L_x_965:
        /* <DEDUP_REMOVED lines=24> */
.L_x_968:
[----:B------:R-:W-:Y:S05]  /*4fc0*/  BSYNC.RECONVERGENT B2 ;  /* 0x0000000000027941 */ /* 0x000fea0003800200 */
.L_x_967:
        /* <DEDUP_REMOVED lines=22> */
.L_x_970:
[----:B------:R-:W-:Y:S05]  /*5130*/  BSYNC.RECONVERGENT B2 ;  /* 0x0000000000027941 */ /* 0x000fea0003800200 */
.L_x_969:
[----:B------:R-:W-:Y:S02]  /*5140*/  VIADD R8, R8, 0x400 ;  /* 0x0000040008087836 */ /* 0x000fe40000000000 */
[----:B------:R-:W-:Y:S02]  /*5150*/  VIADD R27, R27, 0x400 ;  /* 0x000004001b1b7836 */ /* 0x000fe40000000000 */
[----:B------:R-:W-:Y:S01]  /*5160*/  VIADD R26, R26, 0x400 ;  /* 0x000004001a1a7836 */ /* 0x000fe20000000000 */
[----:B------:R-:W-:Y:S01]  /*5170*/  ISETP.GE.AND P0, PT, R8, R9, PT ;  /* 0x000000090800720c */ /* 0x000fe20003f06270 */
[----:B------:R-:W-:Y:S02]  /*5180*/  VIADD R25, R25, 0x400 ;  /* 0x0000040019197836 */ /* 0x000fe40000000000 */
[----:B------:R-:W-:-:S10]  /*5190*/  VIADD R7, R7, 0x400 ;  /* 0x0000040007077836 */ /* 0x000fd40000000000 */
[----:B------:R-:W-:Y:S05]  /*51a0*/  @!P0 BRA `(.L_x_971) ;  /* 0xfffffff800508947 */ /* 0x000fea000383ffff */
.L_x_957:
[----:B01----:R-:W-:Y:S05]  /*51b0*/  BSYNC.RECONVERGENT B1 ;  /* 0x0000000000017941 */ /* 0x003fea0003800200 */
.L_x_950:
        /* <DEDUP_REMOVED lines=13> */
[----:B------:R-:W-:Y:S01]  /*5290*/  MOV R12, R7 ;  /* 0x00000007000c7202 */ /* 0x000fe20000000f00 */
[----:B------:R-:W-:Y:S02]  /*52a0*/  IMAD.MOV.U32 R13, RZ, RZ, R16 ;  /* 0x000000ffff0d7224 */ /* 0x000fe400078e0010 */
        /* <DEDUP_REMOVED lines=17> */
.L_x_973:
[----:B------:R-:W-:Y:S05]  /*53c0*/  BSYNC.RECONVERGENT B1 ;  /* 0x0000000000017941 */ /* 0x000fea0003800200 */
.L_x_972:
        /* <DEDUP_REMOVED lines=31> */
.L_x_975:
[----:B------:R-:W-:Y:S05]  /*55c0*/  BSYNC.RECONVERGENT B1 ;  /* 0x0000000000017941 */ /* 0x000fea0003800200 */
.L_x_974:
[----:B------:R-:W-:Y:S01]  /*55d0*/  ISETP.GT.AND P0, PT, R14, 0x1b, PT ;  /* 0x0000001b0e00780c */ /* 0x000fe20003f04270 */
[----:B0-----:R0:W0:Y:S01]  /*55e0*/  SHFL.DOWN PT, R8, R2, 0x4, 0x1f ;  /* 0x08801f0002087f89 */ /* 0x00102200000e0000 */
[----:B------:R-:W-:Y:S01]  /*55f0*/  BSSY.RECONVERGENT B1, `(.L_x_976) ;  /* 0x000001d000017945 */ /* 0x000fe20003800200 */
[----:B---3--:R-:W-:Y:S02]  /*5600*/  IMAD.MOV.U32 R11, RZ, RZ, R5 ;  /* 0x000000ffff0b7224 */ /* 0x008fe400078e0005 */
[----:B------:R3:W0:Y:S01]  /*5610*/  SHFL.DOWN PT, R9, R3, 0x4, 0x1f ;  /* 0x08801f0003097f89 */ /* 0x00062200000e0000 */
[----:B------:R-:W-:Y:S02]  /*5620*/  IMAD.MOV.U32 R12, RZ, RZ, R10 ;  /* 0x000000ffff0c7224 */ /* 0x000fe400078e000a */
[----:B-1----:R-:W-:Y:S01]  /*5630*/  IMAD.MOV.U32 R6, RZ, RZ, R2 ;  /* 0x000000ffff067224 */ /* 0x002fe200078e0002 */
[----:B----4-:R3:W1:Y:S01]  /*5640*/  SHFL.DOWN PT, R16, R5, 0x4, 0x1f ;  /* 0x08801f0005107f89 */ /* 0x01066200000e0000 */
[----:B--2---:R-:W-:-:S03]  /*5650*/  IMAD.MOV.U32 R7, RZ, RZ, R3 ;  /* 0x000000ffff077224 */ /* 0x004fc600078e0003 */
[----:B------:R3:W2:Y:S01]  /*5660*/  SHFL.DOWN PT, R13, R10, 0x4, 0x1f ;  /* 0x08801f000a0d7f89 */ /* 0x0006a200000e0000 */
[----:B------:R-:W-:Y:S05]  /*5670*/  @P0 BRA `(.L_x_977) ;  /* 0x0000000000500947 */ /* 0x000fea0003800000 */
[----:B0-----:R-:W-:Y:S01]  /*5680*/  DSETP.GEU.AND P0, PT, |R2|, |R8|, PT ;  /* 0x400000080200722a */ /* 0x001fe20003f0e200 */
[----:B-1----:R-:W-:Y:S02]  /*5690*/  IMAD.MOV.U32 R11, RZ, RZ, R16 ;  /* 0x000000ffff0b7224 */ /* 0x002fe400078e0010 */
[----:B--2---:R-:W-:Y:S02]  /*56a0*/  IMAD.MOV.U32 R12, RZ, RZ, R13 ;  /* 0x000000ffff0c7224 */ /* 0x004fe400078e000d */
        /* <DEDUP_REMOVED lines=17> */
.L_x_977:
[----:B------:R-:W-:Y:S05]  /*57c0*/  BSYNC.RECONVERGENT B1 ;  /* 0x0000000000017941 */ /* 0x000fea0003800200 */
.L_x_976:
[----:B------:R-:W-:Y:S01]  /*57d0*/  ISETP.GT.AND P0, PT, R14, 0x17, PT ;  /* 0x000000170e00780c */ /* 0x000fe20003f04270 */
[----:B0-----:R0:W4:Y:S01]  /*57e0*/  SHFL.DOWN PT, R8, R6, 0x8, 0x1f ;  /* 0x09001f0006087f89 */ /* 0x00112200000e0000 */
[----:B------:R-:W-:Y:S01]  /*57f0*/  BSSY.RECONVERGENT B1, `(.L_x_978) ;  /* 0x000001d000017945 */ /* 0x000fe20003800200 */
[----:B---3--:R-:W-:Y:S02]  /*5800*/  IMAD.MOV.U32 R5, RZ, RZ, R11 ;  /* 0x000000ffff057224 */ /* 0x008fe400078e000b */
[----:B------:R0:W3:Y:S01]  /*5810*/  SHFL.DOWN PT, R9, R7, 0x8, 0x1f ;  /* 0x09001f0007097f89 */ /* 0x0000e200000e0000 */
[----:B------:R-:W-:Y:S02]  /*5820*/  IMAD.MOV.U32 R10, RZ, RZ, R12 ;  /* 0x000000ffff0a7224 */ /* 0x000fe400078e000c */
[----:B------:R-:W-:Y:S01]  /*5830*/  IMAD.MOV.U32 R2, RZ, RZ, R6 ;  /* 0x000000ffff027224 */ /* 0x000fe200078e0006 */
[----:B-1----:R0:W1:Y:S01]  /*5840*/  SHFL.DOWN PT, R16, R11, 0x8, 0x1f ;  /* 0x09001f000b107f89 */ /* 0x00206200000e0000 */
[----:B------:R-:W-:-:S03]  /*5850*/  IMAD.MOV.U32 R3, RZ, RZ, R7 ;  /* 0x000000ffff037224 */ /* 0x000fc600078e0007 */
[----:B--2---:R0:W2:Y:S01]  /*5860*/  SHFL.DOWN PT, R13, R12, 0x8, 0x1f ;  /* 0x09001f000c0d7f89 */ /* 0x0040a200000e0000 */
[----:B------:R-:W-:Y:S05]  /*5870*/  @P0 BRA `(.L_x_979) ;  /* 0x0000000000500947 */ /* 0x000fea0003800000 */
[----:B---34-:R-:W-:Y:S01]  /*5880*/  DSETP.GEU.AND P0, PT, |R6|, |R8|, PT ;  /* 0x400000080600722a */ /* 0x018fe20003f0e200 */
[----:B-1----:R-:W-:Y:S02]  /*5890*/  IMAD.MOV.U32 R5, RZ, RZ, R16 ;  /* 0x000000ffff057224 */ /* 0x002fe400078e0010 */
        /* <DEDUP_REMOVED lines=18> */
.L_x_979:
[----:B------:R-:W-:Y:S05]  /*59c0*/  BSYNC.RECONVERGENT B1 ;  /* 0x0000000000017941 */ /* 0x000fea0003800200 */
.L_x_978:
[----:B------:R-:W-:Y:S01]  /*59d0*/  ISETP.GT.AND P0, PT, R14, 0xf, PT ;  /* 0x0000000f0e00780c */ /* 0x000fe20003f04270 */
[----:B0-----:R0:W0:Y:S01]  /*59e0*/  SHFL.DOWN PT, R6, R2, 0x10, 0x1f ;  /* 0x0a001f0002067f89 */ /* 0x00102200000e0000 */
[----:B------:R-:W-:Y:S01]  /*59f0*/  BSSY.RECONVERGENT B1, `(.L_x_980) ;  /* 0x000001d000017945 */ /* 0x000fe20003800200 */
[----:B------:R-:W-:Y:S02]  /*5a00*/  IMAD.MOV.U32 R17, RZ, RZ, R5 ;  /* 0x000000ffff117224 */ /* 0x000fe400078e0005 */
[----:B------:R0:W0:Y:S01]  /*5a10*/  SHFL.DOWN PT, R7, R3, 0x10, 0x1f ;  /* 0x0a001f0003077f89 */ /* 0x00002200000e0000 */
[----:B------:R-:W-:Y:S02]  /*5a20*/  IMAD.MOV.U32 R19, RZ, RZ, R10 ;  /* 0x000000ffff137224 */ /* 0x000fe400078e000a */
[----:B------:R-:W-:Y:S01]  /*5a30*/  IMAD.MOV.U32 R12, RZ, RZ, R2 ;  /* 0x000000ffff0c7224 */ /* 0x000fe200078e0002 */
[----:B----4-:R4:W0:Y:S01]  /*5a40*/  SHFL.DOWN PT, R8, R5, 0x10, 0x1f ;  /* 0x0a001f0005087f89 */ /* 0x01082200000e0000 */
[----:B--2---:R-:W-:-:S03]  /*5a50*/  IMAD.MOV.U32 R13, RZ, RZ, R3 ;  /* 0x000000ffff0d7224 */ /* 0x004fc600078e0003 */
[----:B---3--:R4:W2:Y:S01]  /*5a60*/  SHFL.DOWN PT, R9, R10, 0x10, 0x1f ;  /* 0x0a001f000a097f89 */ /* 0x0088a200000e0000 */
[----:B------:R-:W-:Y:S05]  /*5a70*/  @P0 BRA `(.L_x_981) ;  /* 0x0000000000500947 */ /* 0x000fea0003800000 */
[----:B0-----:R-:W-:Y:S01]  /*5a80*/  DSETP.GEU.AND P0, PT, |R2|, |R6|, PT ;  /* 0x400000060200722a */ /* 0x001fe20003f0e200 */
[----:B------:R-:W-:Y:S02]  /*5a90*/  IMAD.MOV.U32 R17, RZ, RZ, R8 ;  /* 0x000000ffff117224 */ /* 0x000fe400078e0008 */
        /* <DEDUP_REMOVED lines=18> */
.L_x_981:
[----:B------:R-:W-:Y:S05]  /*5bc0*/  BSYNC.RECONVERGENT B1 ;  /* 0x0000000000017941 */ /* 0x000fea0003800200 */
.L_x_980:
[----:B------:R-:W-:Y:S01]  /*5bd0*/  ISETP.NE.AND P0, PT, R14, RZ, PT ;  /* 0x000000ff0e00720c */ /* 0x000fe20003f05270 */
[----:B------:R-:W-:-:S12]  /*5be0*/  BSSY.RECONVERGENT B1, `(.L_x_982) ;  /* 0x000000b000017945 */ /* 0x000fd80003800200 */
[----:B------:R-:W-:Y:S05]  /*5bf0*/  @P0 BRA `(.L_x_983) ;  /* 0x0000000000240947 */ /* 0x000fea0003800000 */
[----:B0-----:R-:W0:Y:S01]  /*5c00*/  S2R R6, SR_CgaCtaId ;  /* 0x0000000000067919 */ /* 0x001e220000008800 */
[----:B------:R-:W-:Y:S01]  /*5c10*/  MOV R3, 0x400 ;  /* 0x0000040000037802 */ /* 0x000fe20000000f00 */
[----:B------:R-:W-:Y:S01]  /*5c20*/  IMAD.MOV.U32 R18, RZ, RZ, R17 ;  /* 0x000000ffff127224 */ /* 0x000fe200078e0011 */
[----:B------:R-:W-:-:S04]  /*5c30*/  SHF.R.U32.HI R2, RZ, 0x1, R4 ;  /* 0x00000001ff027819 */ /* 0x000fc80000011604 */
[----:B------:R-:W-:Y:S02]  /*5c40*/  LOP3.LUT R2, R2, 0x1f0, RZ, 0xc0, !PT ;  /* 0x000001f002027812 */ /* 0x000fe400078ec0ff */
[----:B0-----:R-:W-:-:S05]  /*5c50*/  LEA R3, R6, R3, 0x18 ;  /* 0x0000000306037211 */ /* 0x001fca00078ec0ff */
[----:B------:R-:W-:-:S05]  /*5c60*/  IMAD.IADD R3, R2, 0x1, R3 ;  /* 0x0000000102037824 */ /* 0x000fca00078e0203 */
[----:B------:R3:W-:Y:S04]  /*5c70*/  STS.64 [R3+0x10], R18 ;  /* 0x0000101203007388 */ /* 0x0007e80000000a00 */
[----:B------:R3:W-:Y:S02]  /*5c80*/  STS.64 [R3+0x8], R12 ;  /* 0x0000080c03007388 */ /* 0x0007e40000000a00 */
.L_x_983:
[----:B------:R-:W-:Y:S05]  /*5c90*/  BSYNC.RECONVERGENT B1 ;  /* 0x0000000000017941 */ /* 0x000fea0003800200 */
.L_x_982:
[----:B------:R-:W-:Y:S01]  /*5ca0*/  BAR.SYNC.DEFER_BLOCKING 0x0 ;  /* 0x0000000000007b1d */ /* 0x000fe20000010000 */
[----:B------:R-:W-:-:S13]  /*5cb0*/  ISETP.NE.AND P1, PT, R4, RZ, PT ;  /* 0x000000ff0400720c */ /* 0x000fda0003f25270 */
[----:B------:R-:W-:Y:S05]  /*5cc0*/  @P1 BRA `(.L_x_911) ;  /* 0x00000008008c1947 */ /* 0x000fea0003800000 */
[----:B0--3--:R-:W0:Y:S01]  /*5cd0*/  S2R R3, SR_CgaCtaId ;  /* 0x0000000000037919 */ /* 0x009e220000008800 */
[----:B------:R-:W-:Y:S01]  /*5ce0*/  MOV R2, 0x400 ;  /* 0x0000040000027802 */ /* 0x000fe20000000f00 */
[----:B------:R-:W-:Y:S03]  /*5cf0*/  BSSY.RECONVERGENT B1, `(.L_x_984) ;  /* 0x000001a000017945 */ /* 0x000fe60003800200 */
[----:B0-----:R-:W-:-:S05]  /*5d00*/  LEA R30, R3, R2, 0x18 ;  /* 0x00000002031e7211 */ /* 0x001fca00078ec0ff */
[----:B------:R-:W0:Y:S04]  /*5d10*/  LDS.64 R14, [R30+0x18] ;  /* 0x000018001e0e7984 */ /* 0x000e280000000a00 */
[----:B----4-:R-:W3:Y:S04]  /*5d20*/  LDS.128 R4, [R30+0x20] ;  /* 0x000020001e047984 */ /* 0x010ee80000000c00 */
[----:B------:R4:W1:Y:S04]  /*5d30*/  LDS.64 R28, [R30+0x80] ;  /* 0x000080001e1c7984 */ /* 0x0008680000000a00 */
[----:B--2---:R4:W2:Y:S01]  /*5d40*/  LDS.128 R8, [R30+0x30] ;  /* 0x000030001e087984 */ /* 0x0048a20000000c00 */
[----:B0-----:R-:W-:Y:S01]  /*5d50*/  DSETP.GEU.AND P0, PT, |R12|, |R14|, PT ;  /* 0x4000000e0c00722a */ /* 0x001fe20003f0e200 */
[----:B------:R-:W-:Y:S01]  /*5d60*/  MOV R2, R14 ;  /* 0x0000000e00027202 */ /* 0x000fe20000000f00 */
[----:B------:R-:W-:-:S02]  /*5d70*/  IMAD.MOV.U32 R3, RZ, RZ, R15 ;  /* 0x000000ffff037224 */ /* 0x000fc400078e000f */
[----:B---3--:R-:W-:Y:S02]  /*5d80*/  IMAD.MOV.U32 R31, RZ, RZ, R4 ;  /* 0x000000ffff1f7224 */ /* 0x008fe400078e0004 */
[----:B------:R-:W-:-:S08]  /*5d90*/  IMAD.MOV.U32 R33, RZ, RZ, R5 ;  /* 0x000000ffff217224 */ /* 0x000fd000078e0005 */
[----:B-12-4-:R-:W-:Y:S05]  /*5da0*/  @!P0 BRA `(.L_x_985) ;  /* 0x0000000000388947 */ /* 0x016fea0003800000 */
        /* <DEDUP_REMOVED lines=14> */
.L_x_985:
[----:B------:R-:W-:Y:S05]  /*5e90*/  BSYNC.RECONVERGENT B1 ;  /* 0x0000000000017941 */ /* 0x000fea0003800200 */
.L_x_984:
        /* <DEDUP_REMOVED lines=25> */
.L_x_987:
[----:B------:R-:W-:Y:S05]  /*6030*/  BSYNC.RECONVERGENT B1 ;  /* 0x0000000000017941 */ /* 0x000fea0003800200 */
.L_x_986:
        /* <DEDUP_REMOVED lines=21> */
.L_x_989:
[----:B------:R-:W-:Y:S05]  /*6190*/  BSYNC.RECONVERGENT B1 ;  /* 0x0000000000017941 */ /* 0x000fea0003800200 */
.L_x_988:
        /* <DEDUP_REMOVED lines=21> */
.L_x_991:
[----:B------:R-:W-:Y:S05]  /*62f0*/  BSYNC.RECONVERGENT B1 ;  /* 0x0000000000017941 */ /* 0x000fea0003800200 */
.L_x_990:
        /* <DEDUP_REMOVED lines=21> */
.L_x_993:
[----:B------:R-:W-:Y:S05]  /*6450*/  BSYNC.RECONVERGENT B1 ;  /* 0x0000000000017941 */ /* 0x000fea0003800200 */
.L_x_992:
        /* <DEDUP_REMOVED lines=21> */
.L_x_995:
[----:B------:R-:W-:Y:S05]  /*65b0*/  BSYNC.RECONVERGENT B1 ;  /* 0x0000000000017941 */ /* 0x000fea0003800200 */
.L_x_994:
        /* <DEDUP_REMOVED lines=20> */
.L_x_911:
[----:B------:R-:W-:Y:S05]  /*6700*/  BSYNC.RECONVERGENT B0 ;  /* 0x0000000000007941 */ /* 0x000fea0003800200 */
.L_x_878:
[----:B------:R-:W-:Y:S05]  /*6710*/  @P1 EXIT ;  /* 0x000000000000194d */ /* 0x000fea0003800000 */
[----:B01-3--:R-:W0:Y:S01]  /*6720*/  LDC.64 R2, c[0x0][0x390] ;  /* 0x0000e400ff027b82 */ /* 0x00be220000000a00 */
[----:B------:R-:W-:Y:S02]  /*6730*/  IMAD.MOV.U32 R18, RZ, RZ, R17 ;  /* 0x000000ffff127224 */ /* 0x000fe400078e0011 */
[----:B0-----:R-:W-:-:S05]  /*6740*/  IMAD.WIDE.U32 R2, R0, 0x10, R2 ;  /* 0x0000001000027825 */ /* 0x001fca00078e0002 */
[----:B------:R-:W-:Y:S04]  /*6750*/  STG.E.64 desc[UR10][R2.64], R12 ;  /* 0x0000000c02007986 */ /* 0x000fe8000c101b0a */
[----:B------:R-:W-:Y:S01]  /*6760*/  STG.E.64 desc[UR10][R2.64+0x8], R18 ;  /* 0x0000081202007986 */ /* 0x000fe2000c101b0a */
[----:B------:R-:W-:Y:S05]  /*6770*/  EXIT ;  /* 0x000000000000794d */ /* 0x000fea0003800000 */
.L_x_996:
        /* <DEDUP_REMOVED lines=16> */
.L_x_1182:


//--------------------- .text._ZN6thrust24THRUST_300001_SM_1000_NS8cuda_cub4core6detail13_kernel_agentINS1_8__reduce11ReduceAgentINS0_12zip_iteratorIN4cuda3std3__45tupleIJNS0_10device_ptrIdEENS0_17counting_iteratorIlNS0_11use_defaultESF_SF_EEEEEEEPNSB_IJdlEEESJ_iNS1_9__extrema9arg_max_fIdl13absComparatorEEEEJSI_SK_iSO_EEEvDpT0_ --------------------------
	.section	.text._ZN6thrust24THRUST_300001_SM_1000_NS8cuda_cub4core6detail13_kernel_agentINS1_8__reduce11ReduceAgentINS0_12zip_iteratorIN4cuda3std3__45tupleIJNS0_10device_ptrIdEENS0_17counting_iteratorIlNS0_11use_defaultESF_SF_EEEEEEEPNSB_IJdlEEESJ_iNS1_9__extrema9arg_max_fIdl13absComparatorEEEEJSI_SK_iSO_EEEvDpT0_,"ax",@progbits
	.align	128
        .global         _ZN6thrust24THRUST_300001_SM_1000_NS8cuda_cub4core6detail13_kernel_agentINS1_8__reduce11ReduceAgentINS0_12zip_iteratorIN4cuda3std3__45tupleIJNS0_10device_ptrIdEENS0_17counting_iteratorIlNS0_11use_defaultESF_SF_EEEEEEEPNSB_IJdlEEESJ_iNS1_9__extrema9arg_max_fIdl13absComparatorEEEEJSI_SK_iSO_EEEvDpT0_
        .type           _ZN6thrust24THRUST_300001_SM_1000_NS8cuda_cub4core6detail13_kernel_agentINS1_8__reduce11ReduceAgentINS0_12zip_iteratorIN4cuda3std3__45tupleIJNS0_10device_ptrIdEENS0_17counting_iteratorIlNS0_11use_defaultESF_SF_EEEEEEEPNSB_IJdlEEESJ_iNS1_9__extrema9arg_max_fIdl13absComparatorEEEEJSI_SK_iSO_EEEvDpT0_,@function
        .size           _ZN6thrust24THRUST_300001_SM_1000_NS8cuda_cub4core6detail13_kernel_agentINS1_8__reduce11ReduceAgentINS0_12zip_iteratorIN4cuda3std3__45tupleIJNS0_10device_ptrIdEENS0_17counting_iteratorIlNS0_11use_defaultESF_SF_EEEEEEEPNSB_IJdlEEESJ_iNS1_9__extrema9arg_max_fIdl13absComparatorEEEEJSI_SK_iSO_EEEvDpT0_,(.L_x_1183 - _ZN6thrust24THRUST_300001_SM_1000_NS8cuda_cub4core6detail13_kernel_agentINS1_8__reduce11ReduceAgentINS0_12zip_iteratorIN4cuda3std3__45tupleIJNS0_10device_ptrIdEENS0_17counting_iteratorIlNS0_11use_defaultESF_SF_EEEEEEEPNSB_IJdlEEESJ_iNS1_9__extrema9arg_max_fIdl13absComparatorEEEEJSI_SK_iSO_EEEvDpT0_)
        .other          _ZN6thrust24THRUST_300001_SM_1000_NS8cuda_cub4core6detail13_kernel_agentINS1_8__reduce11ReduceAgentINS0_12zip_iteratorIN4cuda3std3__45tupleIJNS0_10device_ptrIdEENS0_17counting_iteratorIlNS0_11use_defaultESF_SF_EEEEEEEPNSB_IJdlEEESJ_iNS1_9__extrema9arg_max_fIdl13absComparatorEEEEJSI_SK_iSO_EEEvDpT0_,@"STO_CUDA_ENTRY STV_DEFAULT"
_ZN6thrust24THRUST_300001_SM_1000_NS8cuda_cub4core6detail13_kernel_agentINS1_8__reduce11ReduceAgentINS0_12zip_iteratorIN4cuda3std3__45tupleIJNS0_10device_ptrIdEENS0_17counting_iteratorIlNS0_11use_defaultESF_SF_EEEEEEEPNSB_IJdlEEESJ_iNS1_9__extrema9arg_max_fIdl13absComparatorEEEEJSI_SK_iSO_EEEvDpT0_:
.text._ZN6thrust24THRUST_300001_SM_1000_NS8cuda_cub4core6detail13_kernel_agentINS1_8__reduce11ReduceAgentINS0_12zip_iteratorIN4cuda3std3__45tupleIJNS0_10device_ptrIdEENS0_17counting_iteratorIlNS0_11use_defaultESF_SF_EEEEEEEPNSB_IJdlEEESJ_iNS1_9__extrema9arg_max_fIdl13absComparatorEEEEJSI_SK_iSO_EEEvDpT0_:
        /* <DEDUP_REMOVED lines=23> */
.L_x_1000:
[----:B0-----:R-:W-:Y:S05]  /*0170*/  BSYNC.RECONVERGENT B1 ;  /* 0x0000000000017941 */ /* 0x001fea0003800200 */
.L_x_999:
        /* <DEDUP_REMOVED lines=19> */
.L_x_1007:
        /* <DEDUP_REMOVED lines=31> */
.L_x_1006:
[----:B------:R-:W-:Y:S05]  /*04a0*/  BSYNC.RECONVERGENT B3 ;  /* 0x0000000000037941 */ /* 0x000fea0003800200 */
.L_x_1005:
[----:B------:R-:W-:Y:S01]  /*04b0*/  IADD3 R14, P0, PT, R14, 0x100, RZ ;  /* 0x000001000e0e7810 */ /* 0x000fe20007f1e0ff */
[----:B------:R-:W-:Y:S02]  /*04c0*/  VIADD R10, R10, 0x100 ;  /* 0x000001000a0a7836 */ /* 0x000fe40000000000 */
[----:B------:R-:W-:Y:S02]  /*04d0*/  IMAD.X R13, RZ, RZ, R13, P3 ;  /* 0x000000ffff0d7224 */ /* 0x000fe400018e060d */
[----:B------:R-:W-:Y:S01]  /*04e0*/  IMAD.X R15, RZ, RZ, R15, P0 ;  /* 0x000000ffff0f7224 */ /* 0x000fe200000e060f */
[----:B------:R-:W-:Y:S07]  /*04f0*/  @P2 BRA `(.L_x_1007) ;  /* 0xfffffffc006c2947 */ /* 0x000fee000383ffff */
.L_x_1004:
[----:B------:R-:W-:Y:S05]  /*0500*/  BSYNC.RECONVERGENT B2 ;  /* 0x0000000000027941 */ /* 0x000fea0003800200 */
.L_x_1003:
[----:B------:R-:W-:-:S13]  /*0510*/  ISETP.GE.U32.AND P0, PT, R16, 0x300, PT ;  /* 0x000003001000780c */ /* 0x000fda0003f06070 */
[----:B------:R-:W-:Y:S05]  /*0520*/  @!P0 BRA `(.L_x_1002) ;  /* 0x0000000400bc8947 */ /* 0x000fea0003800000 */
[----:B------:R-:W0:Y:S01]  /*0530*/  LDC.64 R4, c[0x0][0x380] ;  /* 0x0000e000ff047b82 */ /* 0x000e220000000a00 */
[----:B------:R-:W-:-:S07]  /*0540*/  VIADD R20, R10, 0x200 ;  /* 0x000002000a147836 */ /* 0x000fce0000000000 */
[----:B------:R-:W1:Y:S02]  /*0550*/  LDC.64 R6, c[0x0][0x388] ;  /* 0x0000e200ff067b82 */ /* 0x000e640000000a00 */
.L_x_1016:
        /* <DEDUP_REMOVED lines=30> */
.L_x_1009:
[----:B------:R-:W-:Y:S05]  /*0740*/  BSYNC.RECONVERGENT B2 ;  /* 0x0000000000027941 */ /* 0x000fea0003800200 */
.L_x_1008:
[----:B-----5:R-:W-:Y:S01]  /*0750*/  DSETP.GEU.AND P0, PT, |R16|, |R14|, PT ;  /* 0x4000000e1000722a */ /* 0x020fe20003f0e200 */
[C---:B------:R-:W-:Y:S01]  /*0760*/  IADD3 R19, P1, PT, R23.reuse, R6, RZ ;  /* 0x0000000617137210 */ /* 0x040fe20007f3e0ff */
[----:B------:R-:W-:Y:S01]  /*0770*/  BSSY.RECONVERGENT B2, `(.L_x_1010) ;  /* 0x0000015000027945 */ /* 0x000fe20003800200 */
[----:B------:R-:W-:Y:S02]  /*0780*/  IMAD.MOV.U32 R2, RZ, RZ, R14 ;  /* 0x000000ffff027224 */ /* 0x000fe400078e000e */
[----:B------:R-:W-:Y:S01]  /*0790*/  LEA.HI.X.SX32 R18, R23, R7, 0x1, P1 ;  /* 0x0000000717127211 */ /* 0x000fe200008f0eff */
[----:B------:R-:W-:Y:S02]  /*07a0*/  IMAD.MOV.U32 R9, RZ, RZ, R19 ;  /* 0x000000ffff097224 */ /* 0x000fe400078e0013 */
[----:B------:R-:W-:Y:S02]  /*07b0*/  IMAD.MOV.U32 R3, RZ, RZ, R15 ;  /* 0x000000ffff037224 */ /* 0x000fe400078e000f */
[----:B------:R-:W-:-:S04]  /*07c0*/  IMAD.MOV.U32 R8, RZ, RZ, R18 ;  /* 0x000000ffff087224 */ /* 0x000fc800078e0012 */
        /* <DEDUP_REMOVED lines=15> */
.L_x_1011:
[----:B------:R-:W-:Y:S05]  /*08c0*/  BSYNC.RECONVERGENT B2 ;  /* 0x0000000000027941 */ /* 0x000fea0003800200 */
.L_x_1010:
        /* <DEDUP_REMOVED lines=25> */
.L_x_1013:
[----:B------:R-:W-:Y:S05]  /*0a60*/  BSYNC.RECONVERGENT B2 ;  /* 0x0000000000027941 */ /* 0x000fea0003800200 */
.L_x_1012:
        /* <DEDUP_REMOVED lines=22> */
.L_x_1015:
[----:B------:R-:W-:Y:S05]  /*0bd0*/  BSYNC.RECONVERGENT B2 ;  /* 0x0000000000027941 */ /* 0x000fea0003800200 */
.L_x_1014:
[C---:B------:R-:W-:Y:S01]  /*0be0*/  VIADD R10, R20.reuse, 0x200 ;  /* 0x00000200140a7836 */ /* 0x040fe20000000000 */
[----:B------:R-:W-:-:S04]  /*0bf0*/  IADD3 R20, PT, PT, R20, 0x400, RZ ;  /* 0x0000040014147810 */ /* 0x000fc80007ffe0ff */
[----:B------:R-:W-:-:S13]  /*0c00*/  ISETP.GE.AND P0, PT, R10, UR5, PT ;  /* 0x000000050a007c0c */ /* 0x000fda000bf06270 */
[----:B------:R-:W-:Y:S05]  /*0c10*/  @!P0 BRA `(.L_x_1016) ;  /* 0xfffffff800508947 */ /* 0x000fea000383ffff */
.L_x_1002:
[----:B------:R-:W-:Y:S05]  /*0c20*/  BSYNC.RECONVERGENT B1 ;  /* 0x0000000000017941 */ /* 0x000fea0003800200 */
.L_x_1001:
        /* <DEDUP_REMOVED lines=35> */
.L_x_1019:
[----:B------:R-:W-:Y:S05]  /*0e60*/  BSYNC.RECONVERGENT B1 ;  /* 0x0000000000017941 */ /* 0x000fea0003800200 */
.L_x_1018:
        /* <DEDUP_REMOVED lines=31> */
.L_x_1021:
[----:B------:R-:W-:Y:S05]  /*1060*/  BSYNC.RECONVERGENT B1 ;  /* 0x0000000000017941 */ /* 0x000fea0003800200 */
.L_x_1020:
        /* <DEDUP_REMOVED lines=31> */
.L_x_1023:
[----:B------:R-:W-:Y:S05]  /*1260*/  BSYNC.RECONVERGENT B1 ;  /* 0x0000000000017941 */ /* 0x000fea0003800200 */
.L_x_1022:
[----:B------:R-:W-:Y:S01]  /*1270*/  ISETP.GT.AND P0, PT, R10, 0x17, PT ;  /* 0x000000170a00780c */ /* 0x000fe20003f04270 */
[----:B-1----:R1:W1:Y:S01]  /*1280*/  SHFL.DOWN PT, R2, R4, 0x8, 0x1f ;  /* 0x09001f0004027f89 */ /* 0x00226200000e0000 */
[----:B------:R-:W-:Y:S01]  /*1290*/  BSSY.RECONVERGENT B1, `(.L_x_1024) ;  /* 0x000001d000017945 */ /* 0x000fe20003800200 */
[----:B0-----:R-:W-:Y:S02]  /*12a0*/  IMAD.MOV.U32 R8, RZ, RZ, R11 ;  /* 0x000000ffff087224 */ /* 0x001fe400078e000b */
[----:B------:R0:W0:Y:S01]  /*12b0*/  SHFL.DOWN PT, R3, R5, 0x8, 0x1f ;  /* 0x09001f0005037f89 */ /* 0x00002200000e0000 */
[----:B------:R-:W-:Y:S02]  /*12c0*/  IMAD.MOV.U32 R9, RZ, RZ, R12 ;  /* 0x000000ffff097224 */ /* 0x000fe400078e000c */
[----:B------:R-:W-:Y:S01]  /*12d0*/  IMAD.MOV.U32 R6, RZ, RZ, R4 ;  /* 0x000000ffff067224 */ /* 0x000fe200078e0004 */
[----:B---3--:R3:W0:Y:S01]  /*12e0*/  SHFL.DOWN PT, R14, R11, 0x8, 0x1f ;  /* 0x09001f000b0e7f89 */ /* 0x00862200000e0000 */
[----:B--2---:R-:W-:-:S03]  /*12f0*/  IMAD.MOV.U32 R7, RZ, RZ, R5 ;  /* 0x000000ffff077224 */ /* 0x004fc600078e0005 */
[----:B----4-:R3:W2:Y:S01]  /*1300*/  SHFL.DOWN PT, R13, R12, 0x8, 0x1f ;  /* 0x09001f000c0d7f89 */ /* 0x0106a200000e0000 */
[----:B------:R-:W-:Y:S05]  /*1310*/  @P0 BRA `(.L_x_1025) ;  /* 0x0000000000500947 */ /* 0x000fea0003800000 */
[----:B01----:R-:W-:Y:S01]  /*1320*/  DSETP.GEU.AND P0, PT, |R4|, |R2|, PT ;  /* 0x400000020400722a */ /* 0x003fe20003f0e200 */
[----:B------:R-:W-:Y:S01]  /*1330*/  IMAD.MOV.U32 R8, RZ, RZ, R14 ;  /* 0x000000ffff087224 */ /* 0x000fe200078e000e */
[----:B--2---:R-:W-:Y:S01]  /*1340*/  MOV R9, R13 ;  /* 0x0000000d00097202 */ /* 0x004fe20000000f00 */
        /* <DEDUP_REMOVED lines=17> */
.L_x_1025:
[----:B------:R-:W-:Y:S05]  /*1460*/  BSYNC.RECONVERGENT B1 ;  /* 0x0000000000017941 */ /* 0x000fea0003800200 */
.L_x_1024:
[----:B------:R-:W-:Y:S01]  /*1470*/  ISETP.GT.AND P0, PT, R10, 0xf, PT ;  /* 0x0000000f0a00780c */ /* 0x000fe20003f04270 */
[----:B-1----:R1:W4:Y:S01]  /*1480*/  SHFL.DOWN PT, R4, R6, 0x10, 0x1f ;  /* 0x0a001f0006047f89 */ /* 0x00232200000e0000 */
[----:B------:R-:W-:Y:S01]  /*1490*/  BSSY.RECONVERGENT B1, `(.L_x_1026) ;  /* 0x000001d000017945 */ /* 0x000fe20003800200 */
[----:B0-----:R-:W-:Y:S02]  /*14a0*/  IMAD.MOV.U32 R14, RZ, RZ, R8 ;  /* 0x000000ffff0e7224 */ /* 0x001fe400078e0008 */
[----:B------:R1:W0:Y:S01]  /*14b0*/  SHFL.DOWN PT, R5, R7, 0x10, 0x1f ;  /* 0x0a001f0007057f89 */ /* 0x00022200000e0000 */
[----:B------:R-:W-:Y:S02]  /*14c0*/  IMAD.MOV.U32 R15, RZ, RZ, R9 ;  /* 0x000000ffff0f7224 */ /* 0x000fe400078e0009 */
[----:B------:R-:W-:Y:S01]  /*14d0*/  IMAD.MOV.U32 R2, RZ, RZ, R6 ;  /* 0x000000ffff027224 */ /* 0x000fe200078e0006 */
[----:B---3--:R1:W3:Y:S01]  /*14e0*/  SHFL.DOWN PT, R11, R8, 0x10, 0x1f ;  /* 0x0a001f00080b7f89 */ /* 0x0082e200000e0000 */
[----:B------:R-:W-:-:S03]  /*14f0*/  IMAD.MOV.U32 R3, RZ, RZ, R7 ;  /* 0x000000ffff037224 */ /* 0x000fc600078e0007 */
[----:B------:R1:W0:Y:S01]  /*1500*/  SHFL.DOWN PT, R12, R9, 0x10, 0x1f ;  /* 0x0a001f00090c7f89 */ /* 0x00022200000e0000 */
[----:B------:R-:W-:Y:S05]  /*1510*/  @P0 BRA `(.L_x_1027) ;  /* 0x0000000000500947 */ /* 0x000fea0003800000 */
[----:B0---4-:R-:W-:Y:S01]  /*1520*/  DSETP.GEU.AND P0, PT, |R6|, |R4|, PT ;  /* 0x400000040600722a */ /* 0x011fe20003f0e200 */
[----:B---3--:R-:W-:Y:S02]  /*1530*/  IMAD.MOV.U32 R14, RZ, RZ, R11 ;  /* 0x000000ffff0e7224 */ /* 0x008fe400078e000b */
        /* <DEDUP_REMOVED lines=18> */
.L_x_1027:
[----:B------:R-:W-:Y:S05]  /*1660*/  BSYNC.RECONVERGENT B1 ;  /* 0x0000000000017941 */ /* 0x000fea0003800200 */
.L_x_1026:
[----:B------:R-:W-:Y:S01]  /*1670*/  ISETP.NE.AND P0, PT, R10, RZ, PT ;  /* 0x000000ff0a00720c */ /* 0x000fe20003f05270 */
[----:B------:R-:W-:-:S12]  /*1680*/  BSSY.RECONVERGENT B1, `(.L_x_1028) ;  /* 0x000000a000017945 */ /* 0x000fd80003800200 */
[----:B------:R-:W-:Y:S05]  /*1690*/  @P0 BRA `(.L_x_1029) ;  /* 0x0000000000200947 */ /* 0x000fea0003800000 */
[----:B-1----:R-:W1:Y:S01]  /*16a0*/  S2R R6, SR_CgaCtaId ;  /* 0x0000000000067919 */ /* 0x002e620000008800 */
[----:B0-----:R-:W-:Y:S02]  /*16b0*/  MOV R5, 0x400 ;  /* 0x0000040000057802 */ /* 0x001fe40000000f00 */
[----:B----4-:R-:W-:-:S04]  /*16c0*/  SHF.R.U32.HI R4, RZ, 0x1, R0 ;  /* 0x00000001ff047819 */ /* 0x010fc80000011600 */
[----:B------:R-:W-:Y:S02]  /*16d0*/  LOP3.LUT R4, R4, 0x1f0, RZ, 0xc0, !PT ;  /* 0x000001f004047812 */ /* 0x000fe400078ec0ff */
[----:B-1----:R-:W-:-:S05]  /*16e0*/  LEA R5, R6, R5, 0x18 ;  /* 0x0000000506057211 */ /* 0x002fca00078ec0ff */
[----:B------:R-:W-:-:S05]  /*16f0*/  IMAD.IADD R5, R4, 0x1, R5 ;  /* 0x0000000104057824 */ /* 0x000fca00078e0205 */
[----:B------:R0:W-:Y:S04]  /*1700*/  STS.64 [R5+0x10], R14 ;  /* 0x0000100e05007388 */ /* 0x0001e80000000a00 */
[----:B------:R0:W-:Y:S02]  /*1710*/  STS.64 [R5+0x8], R2 ;  /* 0x0000080205007388 */ /* 0x0001e40000000a00 */
.L_x_1029:
[----:B------:R-:W-:Y:S05]  /*1720*/  BSYNC.RECONVERGENT B1 ;  /* 0x0000000000017941 */ /* 0x000fea0003800200 */
.L_x_1028:
        /* <DEDUP_REMOVED lines=8> */
[----:B-1--4-:R-:W1:Y:S04]  /*17b0*/  LDS.128 R4, [R0+0x20] ;  /* 0x0000200000047984 */ /* 0x012e680000000c00 */
[----:B--2---:R2:W4:Y:S04]  /*17c0*/  LDS.64 R12, [R0+0x80] ;  /* 0x00008000000c7984 */ /* 0x0045280000000a00 */
[----:B---3--:R2:W3:Y:S01]  /*17d0*/  LDS.128 R8, [R0+0x30] ;  /* 0x0000300000087984 */ /* 0x0084e20000000c00 */
[----:B0-----:R-:W-:Y:S01]  /*17e0*/  DSETP.GEU.AND P0, PT, |R2|, |R16|, PT ;  /* 0x400000100200722a */ /* 0x001fe20003f0e200 */
[----:B------:R-:W-:Y:S01]  /*17f0*/  IMAD.MOV.U32 R24, RZ, RZ, R16 ;  /* 0x000000ffff187224 */ /* 0x000fe200078e0010 */
[----:B------:R-:W-:Y:S01]  /*1800*/  MOV R25, R17 ;  /* 0x0000001100197202 */ /* 0x000fe20000000f00 */
[----:B-1----:R-:W-:-:S02]  /*1810*/  IMAD.MOV.U32 R26, RZ, RZ, R4 ;  /* 0x000000ffff1a7224 */ /* 0x002fc400078e0004 */
[----:B------:R-:W-:-:S09]  /*1820*/  IMAD.MOV.U32 R27, RZ, RZ, R5 ;  /* 0x000000ffff1b7224 */ /* 0x000fd200078e0005 */
        /* <DEDUP_REMOVED lines=15> */
.L_x_1032:
[----:B------:R-:W-:Y:S05]  /*1920*/  BSYNC.RECONVERGENT B1 ;  /* 0x0000000000017941 */ /* 0x000fea0003800200 */
.L_x_1031:
        /* <DEDUP_REMOVED lines=23> */
.L_x_1034:
[----:B------:R-:W-:Y:S05]  /*1aa0*/  BSYNC.RECONVERGENT B1 ;  /* 0x0000000000017941 */ /* 0x000fea0003800200 */
.L_x_1033:
        /* <DEDUP_REMOVED lines=21> */
.L_x_1036:
[----:B------:R-:W-:Y:S05]  /*1c00*/  BSYNC.RECONVERGENT B1 ;  /* 0x0000000000017941 */ /* 0x000fea0003800200 */
.L_x_1035:
        /* <DEDUP_REMOVED lines=23> */
.L_x_1038:
[----:B------:R-:W-:Y:S05]  /*1d80*/  BSYNC.RECONVERGENT B1 ;  /* 0x0000000000017941 */ /* 0x000fea0003800200 */
.L_x_1037:
        /* <DEDUP_REMOVED lines=21> */
.L_x_1040:
[----:B------:R-:W-:Y:S05]  /*1ee0*/  BSYNC.RECONVERGENT B1 ;  /* 0x0000000000017941 */ /* 0x000fea0003800200 */
.L_x_1039:
[----:B------:R-:W-:Y:S01]  /*1ef0*/  DSETP.GEU.AND P0, PT, |R2|, |R10|, PT ;  /* 0x4000000a0200722a */ /* 0x000fe20003f0e200 */
[----:B------:R-:W-:Y:S01]  /*1f00*/  BSSY.RECONVERGENT B1, `(.L_x_1041) ;  /* 0x0000014000017945 */ /* 0x000fe20003800200 */
[----:B------:R-:W-:Y:S01]  /*1f10*/  IMAD.MOV.U32 R8, RZ, RZ, R10 ;  /* 0x000000ffff087224 */ /* 0x000fe200078e000a */
[----:B---3--:R-:W-:Y:S01]  /*1f20*/  MOV R0, R5 ;  /* 0x0000000500007202 */ /* 0x008fe20000000f00 */
        /* <DEDUP_REMOVED lines=17> */
.L_x_1042:
[----:B------:R-:W-:Y:S05]  /*2040*/  BSYNC.RECONVERGENT B1 ;  /* 0x0000000000017941 */ /* 0x000fea0003800200 */
.L_x_1041:
        /* <DEDUP_REMOVED lines=21> */
.L_x_1017:
        /* <DEDUP_REMOVED lines=9> */
[----:B------:R-:W-:Y:S02]  /*2230*/  VIADD R5, R5, UR6 ;  /* 0x0000000605057c36 */ /* 0x000fe40008000000 */
        /* <DEDUP_REMOVED lines=9> */
[----:B----4-:R-:W-:Y:S01]  /*22d0*/  IMAD.MOV.U32 R14, RZ, RZ, R12 ;  /* 0x000000ffff0e7224 */ /* 0x010fe200078e000c */
[----:B------:R-:W-:Y:S01]  /*22e0*/  MOV R6, R10 ;  /* 0x0000000a00067202 */ /* 0x000fe20000000f00 */
[----:B0-----:R-:W-:Y:S02]  /*22f0*/  IMAD.MOV.U32 R16, RZ, RZ, R13 ;  /* 0x000000ffff107224 */ /* 0x001fe400078e000d */
        /* <DEDUP_REMOVED lines=16> */
.L_x_1044:
[----:B------:R-:W-:Y:S05]  /*2400*/  BSYNC.RECONVERGENT B1 ;  /* 0x0000000000017941 */ /* 0x000fea0003800200 */
.L_x_1043:
        /* <DEDUP_REMOVED lines=32> */
.L_x_1046:
[----:B------:R-:W-:Y:S05]  /*2610*/  BSYNC.RECONVERGENT B1 ;  /* 0x0000000000017941 */ /* 0x000fea0003800200 */
.L_x_1045:
[----:B-1----:R-:W-:Y:S01]  /*2620*/  VIADD R2, R4, 0x4 ;  /* 0x0000000404027836 */ /* 0x002fe20000000000 */
[----:B------:R1:W4:Y:S01]  /*2630*/  SHFL.DOWN PT, R6, R8, 0x4, R5 ;  /* 0x0880000008067989 */ /* 0x00032200000e0005 */
[----:B------:R-:W-:Y:S01]  /*2640*/  BSSY.RECONVERGENT B1, `(.L_x_1047) ;  /* 0x000001e000017945 */ /* 0x000fe20003800200 */
[----:B--2---:R-:W-:Y:S01]  /*2650*/  IMAD.MOV.U32 R14, RZ, RZ, R10 ;  /* 0x000000ffff0e7224 */ /* 0x004fe200078e000a */
[----:B------:R-:W-:Y:S01]  /*2660*/  MOV R16, R12 ;  /* 0x0000000c00107202 */ /* 0x000fe20000000f00 */
[----:B------:R1:W2:Y:S01]  /*2670*/  SHFL.DOWN PT, R7, R9, 0x4, R5 ;  /* 0x0880000009077989 */ /* 0x0002a200000e0005 */
[----:B------:R-:W-:Y:S01]  /*2680*/  ISETP.GT.AND P0, PT, R2, R5, PT ;  /* 0x000000050200720c */ /* 0x000fe20003f04270 */
[----:B------:R-:W-:Y:S02]  /*2690*/  IMAD.MOV.U32 R2, RZ, RZ, R8 ;  /* 0x000000ffff027224 */ /* 0x000fe400078e0008 */
[----:B---3--:R1:W3:Y:S01]  /*26a0*/  SHFL.DOWN PT, R11, R10, 0x4, R5 ;  /* 0x088000000a0b7989 */ /* 0x0082e200000e0005 */
[----:B------:R-:W-:-:S03]  /*26b0*/  IMAD.MOV.U32 R3, RZ, RZ, R9 ;  /* 0x000000ffff037224 */ /* 0x000fc600078e0009 */
[----:B0-----:R1:W0:Y:S06]  /*26c0*/  SHFL.DOWN PT, R13, R12, 0x4, R5 ;  /* 0x088000000c0d7989 */ /* 0x00122c00000e0005 */
        /* <DEDUP_REMOVED lines=21> */
.L_x_1048:
[----:B------:R-:W-:Y:S05]  /*2820*/  BSYNC.RECONVERGENT B1 ;  /* 0x0000000000017941 */ /* 0x000fea0003800200 */
.L_x_1047:
        /* <DEDUP_REMOVED lines=8> */
[----:B---3--:R3:W1:Y:S01]  /*28b0*/  SHFL.DOWN PT, R11, R14, 0x8, R5 ;  /* 0x090000000e0b7989 */ /* 0x00866200000e0005 */
[----:B--2---:R-:W-:-:S03]  /*28c0*/  IMAD.MOV.U32 R7, RZ, RZ, R3 ;  /* 0x000000ffff077224 */ /* 0x004fc600078e0003 */
[----:B0-----:R3:W0:Y:S04]  /*28d0*/  SHFL.DOWN PT, R13, R16, 0x8, R5 ;  /* 0x09000000100d7989 */ /* 0x00162800000e0005 */
        /* <DEDUP_REMOVED lines=21> */
.L_x_1050:
[----:B------:R-:W-:Y:S05]  /*2a30*/  BSYNC.RECONVERGENT B1 ;  /* 0x0000000000017941 */ /* 0x000fea0003800200 */
.L_x_1049:
[----:B-1----:R-:W-:Y:S01]  /*2a40*/  VIADD R2, R4, 0x10 ;  /* 0x0000001004027836 */ /* 0x002fe20000000000 */
[----:B----4-:R1:W2:Y:S01]  /*2a50*/  SHFL.DOWN PT, R8, R6, 0x10, R5 ;  /* 0x0a00000006087989 */ /* 0x0102a200000e0005 */
[----:B------:R-:W-:Y:S01]  /*2a60*/  BSSY.RECONVERGENT B1, `(.L_x_1051) ;  /* 0x000001e000017945 */ /* 0x000fe20003800200 */
[----:B---3--:R-:W-:Y:S02]  /*2a70*/  IMAD.MOV.U32 R14, RZ, RZ, R10 ;  /* 0x000000ffff0e7224 */ /* 0x008fe400078e000a */
[----:B------:R-:W-:Y:S01]  /*2a80*/  ISETP.GT.AND P0, PT, R2, R5, PT ;  /* 0x000000050200720c */ /* 0x000fe20003f04270 */
[----:B------:R1:W3:Y:S01]  /*2a90*/  SHFL.DOWN PT, R9, R7, 0x10, R5 ;  /* 0x0a00000007097989 */ /* 0x0002e200000e0005 */
[----:B------:R-:W-:Y:S02]  /*2aa0*/  IMAD.MOV.U32 R15, RZ, RZ, R12 ;  /* 0x000000ffff0f7224 */ /* 0x000fe400078e000c */
[----:B------:R-:W-:Y:S01]  /*2ab0*/  IMAD.MOV.U32 R2, RZ, RZ, R6 ;  /* 0x000000ffff027224 */ /* 0x000fe200078e0006 */
[----:B------:R1:W4:Y:S01]  /*2ac0*/  SHFL.DOWN PT, R11, R10, 0x10, R5 ;  /* 0x0a0000000a0b7989 */ /* 0x00032200000e0005 */
        /* <DEDUP_REMOVED lines=23> */
.L_x_1052:
[----:B------:R-:W-:Y:S05]  /*2c40*/  BSYNC.RECONVERGENT B1 ;  /* 0x0000000000017941 */ /* 0x000fea0003800200 */
.L_x_1051:
        /* <DEDUP_REMOVED lines=11> */
.L_x_1054:
[----:B------:R-:W-:Y:S05]  /*2d00*/  BSYNC.RECONVERGENT B1 ;  /* 0x0000000000017941 */ /* 0x000fea0003800200 */
.L_x_1053:
[----:B------:R-:W-:Y:S01]  /*2d10*/  BAR.SYNC.DEFER_BLOCKING 0x0 ;  /* 0x0000000000007b1d */ /* 0x000fe20000010000 */
[----:B------:R-:W-:-:S13]  /*2d20*/  ISETP.NE.AND P1, PT, R0, RZ, PT ;  /* 0x000000ff0000720c */ /* 0x000fda0003f25270 */
[----:B------:R-:W-:Y:S05]  /*2d30*/  @P1 BRA `(.L_x_1030) ;  /* 0x0000003400d41947 */ /* 0x000fea0003800000 */
[----:B------:R-:W-:Y:S01]  /*2d40*/  UISETP.GE.AND UP0, UPT, UR6, 0x21, UPT ;  /* 0x000000210600788c */ /* 0x000fe2000bf06270 */
[----:B----4-:R-:W-:Y:S02]  /*2d50*/  IMAD.MOV.U32 R11, RZ, RZ, R14 ;  /* 0x000000ffff0b7224 */ /* 0x010fe400078e000e */
[----:B--2---:R-:W-:Y:S02]  /*2d60*/  IMAD.MOV.U32 R8, RZ, RZ, R15 ;  /* 0x000000ffff087224 */ /* 0x004fe400078e000f */
        /* <DEDUP_REMOVED lines=8> */
[----:B0-----:R-:W0:Y:S01]  /*2df0*/  LDS.64 R12, [UR4+0x20] ;  /* 0x00002004ff0c7984 */ /* 0x001e220008000a00 */
[----:B-1----:R-:W-:Y:S01]  /*2e00*/  DSETP.GEU.AND P0, PT, |R2|, |R6|, PT ;  /* 0x400000060200722a */ /* 0x002fe20003f0e200 */
[----:B------:R-:W-:Y:S01]  /*2e10*/  MOV R4, R6 ;  /* 0x0000000600047202 */ /* 0x000fe20000000f00 */
[----:B------:R-:W-:Y:S02]  /*2e20*/  IMAD.MOV.U32 R5, RZ, RZ, R7 ;  /* 0x000000ffff057224 */ /* 0x000fe400078e0007 */
[----:B0-----:R-:W-:Y:S02]  /*2e30*/  IMAD.MOV.U32 R11, RZ, RZ, R12 ;  /* 0x000000ffff0b7224 */ /* 0x001fe400078e000c */
        /* <DEDUP_REMOVED lines=16> */
.L_x_1056:
[----:B------:R-:W-:Y:S05]  /*2f40*/  BSYNC.RECONVERGENT B1 ;  /* 0x0000000000017941 */ /* 0x000fea0003800200 */
.L_x_1055:
[----:B------:R-:W-:Y:S01]  /*2f50*/  UISETP.GE.AND UP0, UPT, UR6, 0x41, UPT ;  /* 0x000000410600788c */ /* 0x000fe2000bf06270 */
[----:B---3--:R-:W-:Y:S02]  /*2f60*/  IMAD.MOV.U32 R9, RZ, RZ, R11 ;  /* 0x000000ffff097224 */ /* 0x008fe400078e000b */
[----:B------:R-:W-:Y:S02]  /*2f70*/  IMAD.MOV.U32 R0, RZ, RZ, R8 ;  /* 0x000000ffff007224 */ /* 0x000fe400078e0008 */
[----:B------:R-:W-:Y:S02]  /*2f80*/  IMAD.MOV.U32 R2, RZ, RZ, R4 ;  /* 0x000000ffff027224 */ /* 0x000fe400078e0004 */
[----:B------:R-:W-:Y:S02]  /*2f90*/  IMAD.MOV.U32 R3, RZ, RZ, R5 ;  /* 0x000000ffff037224 */ /* 0x000fe400078e0005 */
        /* <DEDUP_REMOVED lines=8> */
[----:B------:R-:W-:Y:S02]  /*3020*/  IMAD.MOV.U32 R2, RZ, RZ, R6 ;  /* 0x000000ffff027224 */ /* 0x000fe400078e0006 */
[----:B------:R-:W-:Y:S02]  /*3030*/  IMAD.MOV.U32 R3, RZ, RZ, R7 ;  /* 0x000000ffff037224 */ /* 0x000fe400078e0007 */
[----:B0-----:R-:W-:-:S02]  /*3040*/  IMAD.MOV.U32 R9, RZ, RZ, R12 ;  /* 0x000000ffff097224 */ /* 0x001fc400078e000c */
        /* <DEDUP_REMOVED lines=16> */
.L_x_1058:
[----:B------:R-:W-:Y:S05]  /*3150*/  BSYNC.RECONVERGENT B1 ;  /* 0x0000000000017941 */ /* 0x000fea0003800200 */
.L_x_1057:
[----:B------:R-:W-:Y:S01]  /*3160*/  UISETP.GE.AND UP0, UPT, UR6, 0x61, UPT ;  /* 0x000000610600788c */ /* 0x000fe2000bf06270 */
[----:B------:R-:W-:Y:S01]  /*3170*/  IMAD.MOV.U32 R11, RZ, RZ, R9 ;  /* 0x000000ffff0b7224 */ /* 0x000fe200078e0009 */
[----:B------:R-:W-:Y:S01]  /*3180*/  MOV R8, R0 ;  /* 0x0000000000087202 */ /* 0x000fe20000000f00 */
[----:B------:R-:W-:Y:S02]  /*3190*/  IMAD.MOV.U32 R4, RZ, RZ, R2 ;  /* 0x000000ffff047224 */ /* 0x000fe400078e0002 */
[----:B------:R-:W-:-:S04]  /*31a0*/  IMAD.MOV.U32 R5, RZ, RZ, R3 ;  /* 0x000000ffff057224 */ /* 0x000fc800078e0003 */
        /* <DEDUP_REMOVED lines=27> */
.L_x_1060:
[----:B------:R-:W-:Y:S05]  /*3360*/  BSYNC.RECONVERGENT B1 ;  /* 0x0000000000017941 */ /* 0x000fea0003800200 */
.L_x_1059:
[----:B------:R-:W-:Y:S01]  /*3370*/  UISETP.GE.AND UP0, UPT, UR6, 0x81, UPT ;  /* 0x000000810600788c */ /* 0x000fe2000bf06270 */
[----:B------:R-:W-:Y:S02]  /*3380*/  IMAD.MOV.U32 R9, RZ, RZ, R11 ;  /* 0x000000ffff097224 */ /* 0x000fe400078e000b */
        /* <DEDUP_REMOVED lines=30> */
.L_x_1062:
[----:B------:R-:W-:Y:S05]  /*3570*/  BSYNC.RECONVERGENT B1 ;  /* 0x0000000000017941 */ /* 0x000fea0003800200 */
.L_x_1061:
        /* <DEDUP_REMOVED lines=32> */
.L_x_1064:
[----:B------:R-:W-:Y:S05]  /*3780*/  BSYNC.RECONVERGENT B1 ;  /* 0x0000000000017941 */ /* 0x000fea0003800200 */
.L_x_1063:
        /* <DEDUP_REMOVED lines=14> */
[----:B------:R-:W-:Y:S01]  /*3870*/  IMAD.MOV.U32 R7, RZ, RZ, R3 ;  /* 0x000000ffff077224 */ /* 0x000fe200078e0003 */
[----:B0-----:R-:W-:Y:S01]  /*3880*/  MOV R0, R13 ;  /* 0x0000000d00007202 */ /* 0x001fe20000000f00 */
        /* <DEDUP_REMOVED lines=16> */
.L_x_1066:
[----:B------:R-:W-:Y:S05]  /*3990*/  BSYNC.RECONVERGENT B1 ;  /* 0x0000000000017941 */ /* 0x000fea0003800200 */
.L_x_1065:
[----:B------:R-:W-:Y:S01]  /*39a0*/  UISETP.GE.AND UP0, UPT, UR6, 0xe1, UPT ;  /* 0x000000e10600788c */ /* 0x000fe2000bf06270 */
[----:B------:R-:W-:Y:S02]  /*39b0*/  IMAD.MOV.U32 R14, RZ, RZ, R9 ;  /* 0x000000ffff0e7224 */ /* 0x000fe400078e0009 */
[----:B------:R-:W-:Y:S02]  /*39c0*/  IMAD.MOV.U32 R15, RZ, RZ, R0 ;  /* 0x000000ffff0f7224 */ /* 0x000fe400078e0000 */
[----:B------:R-:W-:Y:S02]  /*39d0*/  IMAD.MOV.U32 R2, RZ, RZ, R6 ;  /* 0x000000ffff027224 */ /* 0x000fe400078e0006 */
[----:B------:R-:W-:Y:S02]  /*39e0*/  IMAD.MOV.U32 R3, RZ, RZ, R7 ;  /* 0x000000ffff037224 */ /* 0x000fe400078e0007 */
[----:B------:R-:W-:Y:S05]  /*39f0*/  BRA.U !UP0, `(.L_x_1030) ;  /* 0x0000002908a47547 */ /* 0x000fea000b800000 */
[----:B------:R-:W1:Y:S01]  /*3a00*/  S2UR UR5, SR_CgaCtaId ;  /* 0x00000000000579c3 */ /* 0x000e620000008800 */
[----:B------:R-:W-:Y:S02]  /*3a10*/  UMOV UR4, 0x400 ;  /* 0x0000040000047882 */ /* 0x000fe40000000000 */
[----:B-1----:R-:W-:-:S09]  /*3a20*/  ULEA UR4, UR5, UR4, 0x18 ;  /* 0x0000000405047291 */ /* 0x002fd2000f8ec0ff */
[----:B------:R-:W1:Y:S04]  /*3a30*/  LDS.64 R4, [UR4+0x78] ;  /* 0x00007804ff047984 */ /* 0x000e680008000a00 */
[----:B------:R-:W2:Y:S01]  /*3a40*/  LDS.64 R10, [UR4+0x80] ;  /* 0x00008004ff0a7984 */ /* 0x000ea20008000a00 */
        /* <DEDUP_REMOVED lines=21> */
.L_x_998:
        /* <DEDUP_REMOVED lines=30> */
[----:B------:R-:W-:Y:S02]  /*3d80*/  ISETP.GE.U32.AND.EX P0, PT, RZ, RZ, PT, P0 ;  /* 0x000000ffff00720c */ /* 0x000fe40003f06100 */
[----:B------:R-:W-:-:S11]  /*3d90*/  IADD3.X R7, PT, PT, RZ, UR7, RZ, P1, !PT ;  /* 0x00000007ff077c10 */ /* 0x000fd60008ffe4ff */
[----:B------:R-:W-:-:S06]  /*3da0*/  DSETP.LT.OR P0, PT, |R8|, |R4|, !P0 ;  /* 0x400000040800722a */ /* 0x000fcc0004701600 */
[----:B------:R-:W-:Y:S02]  /*3db0*/  FSEL R8, R4, R8, P0 ;  /* 0x0000000804087208 */ /* 0x000fe40000000000 */
[----:B------:R-:W-:Y:S02]  /*3dc0*/  FSEL R9, R5, R9, P0 ;  /* 0x0000000905097208 */ /* 0x000fe40000000000 */
[----:B------:R-:W-:Y:S02]  /*3dd0*/  SEL R23, R6, R23, P0 ;  /* 0x0000001706177207 */ /* 0x000fe40000000000 */
[----:B------:R-:W-:-:S07]  /*3de0*/  SEL R24, R7, R24, P0 ;  /* 0x0000001807187207 */ /* 0x000fce0000000000 */
.L_x_1068:
[----:B------:R-:W-:Y:S05]  /*3df0*/  BSYNC.RECONVERGENT B1 ;  /* 0x0000000000017941 */ /* 0x000fea0003800200 */
.L_x_1067:
[----:B------:R-:W-:Y:S01]  /*3e00*/  UISETP.GE.U32.AND UP0, UPT, UR4, 0xa00, UPT ;  /* 0x00000a000400788c */ /* 0x000fe2000bf06070 */
[----:B------:R-:W-:-:S08]  /*3e10*/  IMAD.MOV.U32 R5, RZ, RZ, 0x500 ;  /* 0x00000500ff057424 */ /* 0x000fd000078e00ff */
[----:B------:R-:W-:Y:S05]  /*3e20*/  BRA.U !UP0, `(.L_x_1069) ;  /* 0x00000005084c7547 */ /* 0x000fea000b800000 */
[----:B------:R-:W-:Y:S01]  /*3e30*/  IMAD.MOV.U32 R12, RZ, RZ, R8 ;  /* 0x000000ffff0c7224 */ /* 0x000fe200078e0008 */
[----:B------:R-:W0:Y:S01]  /*3e40*/  LDCU UR4, c[0x0][0x398] ;  /* 0x00007300ff0477ac */ /* 0x000e220008000800 */
[----:B------:R-:W-:Y:S02]  /*3e50*/  IMAD.MOV.U32 R13, RZ, RZ, R9 ;  /* 0x000000ffff0d7224 */ /* 0x000fe400078e0009 */
[----:B------:R-:W-:Y:S01]  /*3e60*/  IMAD.MOV.U32 R17, RZ, RZ, 0x500 ;  /* 0x00000500ff117424 */ /* 0x000fe200078e00ff */
[----:B------:R-:W1:Y:S01]  /*3e70*/  LDCU.64 UR6, c[0x0][0x388] ;  /* 0x00007100ff0677ac */ /* 0x000e620008000a00 */
[----:B------:R-:W-:-:S05]  /*3e80*/  NOP ;  /* 0x0000000000007918 */ /* 0x000fca0000000000 */
.L_x_1070:
[----:B------:R-:W-:-:S05]  /*3e90*/  IMAD.WIDE.U32 R26, R17, 0x8, R2 ;  /* 0x00000008111a7825 */ /* 0x000fca00078e0002 */
[----:B------:R-:W2:Y:S04]  /*3ea0*/  LDG.E.64 R14, desc[UR8][R26.64] ;  /* 0x000000081a0e7981 */ /* 0x000ea8000c1e1b00 */
[----:B------:R-:W3:Y:S04]  /*3eb0*/  LDG.E.64 R4, desc[UR8][R26.64+0x800] ;  /* 0x000800081a047981 */ /* 0x000ee8000c1e1b00 */
[----:B------:R-:W4:Y:S04]  /*3ec0*/  LDG.E.64 R6, desc[UR8][R26.64+0x1000] ;  /* 0x001000081a067981 */ /* 0x000f28000c1e1b00 */
[----:B------:R-:W5:Y:S04]  /*3ed0*/  LDG.E.64 R10, desc[UR8][R26.64+0x1800] ;  /* 0x001800081a0a7981 */ /* 0x000f68000c1e1b00 */
[----:B------:R-:W5:Y:S01]  /*3ee0*/  LDG.E.64 R8, desc[UR8][R26.64+0x2000] ;  /* 0x002000081a087981 */ /* 0x000f62000c1e1b00 */
[----:B-1----:R-:W-:-:S04]  /*3ef0*/  IADD3 R18, P0, P1, R0, UR6, R17 ;  /* 0x0000000600127c10 */ /* 0x002fc8000f91e011 */
[----:B------:R-:W-:Y:S01]  /*3f00*/  IADD3.X R16, PT, PT, RZ, UR7, RZ, P0, P1 ;  /* 0x00000007ff107c10 */ /* 0x000fe200087e24ff */
[----:B------:R-:W-:Y:S01]  /*3f10*/  IMAD.MOV.U32 R20, RZ, RZ, R18 ;  /* 0x000000ffff147224 */ /* 0x000fe200078e0012 */
[----:B------:R-:W-:-:S03]  /*3f20*/  IADD3 R22, P3, PT, R18, 0x100, RZ ;  /* 0x0000010012167810 */ /* 0x000fc60007f7e0ff */
        /* <DEDUP_REMOVED lines=11> */
[----:B------:R-:W-:Y:S01]  /*3fe0*/  IMAD.X R24, RZ, RZ, R16, P3 ;  /* 0x000000ffff187224 */ /* 0x000fe200018e0610 */
[----:B------:R-:W-:-:S03]  /*3ff0*/  IADD3 R13, P3, PT, R18, 0x200, RZ ;  /* 0x00000200120d7810 */ /* 0x000fc60007f7e0ff */
[----:B---3--:R-:W-:-:S14]  /*4000*/  DSETP.GEU.AND P1, PT, |R14|, |R4|, PT ;  /* 0x400000040e00722a */ /* 0x008fdc0003f2e200 */
[----:B------:R-:W-:-:S04]  /*4010*/  @P1 ISETP.GE.U32.AND P0, PT, R20, R22, PT ;  /* 0x000000161400120c */ /* 0x000fc80003f06070 */
[----:B------:R-:W-:-:S13]  /*4020*/  @P1 ISETP.GE.AND.EX P0, PT, R19, R24, PT, P0 ;  /* 0x000000181300120c */ /* 0x000fda0003f06300 */
[----:B------:R-:W-:-:S06]  /*4030*/  @P1 DSETP.LT.OR P0, PT, |R4|, |R14|, !P0 ;  /* 0x4000000e0400122a */ /* 0x000fcc0004701600 */
[----:B------:R-:W-:Y:S01]  /*4040*/  @P1 FSEL R12, R14, R4, P0 ;  /* 0x000000040e0c1208 */ /* 0x000fe20000000000 */
[----:B------:R-:W-:Y:S01]  /*4050*/  IMAD.X R14, RZ, RZ, R16, P3 ;  /* 0x000000ffff0e7224 */ /* 0x000fe200018e0610 */
[----:B------:R-:W-:Y:S02]  /*4060*/  @P1 FSEL R15, R15, R5, P0 ;  /* 0x000000050f0f1208 */ /* 0x000fe40000000000 */
[----:B------:R-:W-:Y:S01]  /*4070*/  @P1 SEL R22, R20, R22, P0 ;  /* 0x0000001614161207 */ /* 0x000fe20000000000 */
[----:B------:R-:W-:Y:S01]  /*4080*/  @P1 IMAD.MOV.U32 R4, RZ, RZ, R12 ;  /* 0x000000ffff041224 */ /* 0x000fe200078e000c */
[----:B------:R-:W-:Y:S01]  /*4090*/  IADD3 R12, P3, PT, R18, 0x300, RZ ;  /* 0x00000300120c7810 */ /* 0x000fe20007f7e0ff */
[----:B------:R-:W-:Y:S02]  /*40a0*/  @P1 IMAD.MOV.U32 R5, RZ, RZ, R15 ;  /* 0x000000ffff051224 */ /* 0x000fe400078e000f */
[----:B------:R-:W-:Y:S01]  /*40b0*/  IMAD.MOV.U32 R15, RZ, RZ, R24 ;  /* 0x000000ffff0f7224 */ /* 0x000fe200078e0018 */
[----:B------:R-:W-:-:S03]  /*40c0*/  @P1 SEL R15, R19, R24, P0 ;  /* 0x00000018130f1207 */ /* 0x000fc60000000000 */
[----:B----4-:R-:W-:-:S14]  /*40d0*/  DSETP.GEU.AND P2, PT, |R4|, |R6|, PT ;  /* 0x400000060400722a */ /* 0x010fdc0003f4e200 */
[----:B------:R-:W-:-:S04]  /*40e0*/  @P2 ISETP.GE.U32.AND P0, PT, R22, R13, PT ;  /* 0x0000000d1600220c */ /* 0x000fc80003f06070 */
[----:B------:R-:W-:-:S13]  /*40f0*/  @P2 ISETP.GE.AND.EX P0, PT, R15, R14, PT, P0 ;  /* 0x0000000e0f00220c */ /* 0x000fda0003f06300 */
[----:B------:R-:W-:-:S06]  /*4100*/  @P2 DSETP.LT.OR P0, PT, |R6|, |R4|, !P0 ;  /* 0x400000040600222a */ /* 0x000fcc0004701600 */
[----:B------:R-:W-:Y:S02]  /*4110*/  @P2 FSEL R4, R4, R6, P0 ;  /* 0x0000000604042208 */ /* 0x000fe40000000000 */
[----:B------:R-:W-:Y:S02]  /*4120*/  @P2 FSEL R5, R5, R7, P0 ;  /* 0x0000000705052208 */ /* 0x000fe40000000000 */
[----:B------:R-:W-:Y:S01]  /*4130*/  @P2 SEL R14, R15, R14, P0 ;  /* 0x0000000e0f0e2207 */ /* 0x000fe20000000000 */
[----:B------:R-:W-:Y:S02]  /*4140*/  @P2 IMAD.MOV.U32 R6, RZ, RZ, R4 ;  /* 0x000000ffff062224 */ /* 0x000fe400078e0004 */
[----:B------:R-:W-:Y:S02]  /*4150*/  @P2 IMAD.MOV.U32 R7, RZ, RZ, R5 ;  /* 0x000000ffff072224 */ /* 0x000fe400078e0005 */
[----:B------:R-:W-:Y:S01]  /*4160*/  IMAD.MOV.U32 R5, RZ, RZ, R13 ;  /* 0x000000ffff057224 */ /* 0x000fe200078e000d */
[----:B------:R-:W-:Y:S01]  /*4170*/  @P2 SEL R5, R22, R13, P0 ;  /* 0x0000000d16052207 */ /* 0x000fe20000000000 */
        /* <DEDUP_REMOVED lines=13> */
[----:B------:R-:W-:-:S04]  /*4250*/  IADD3 R5, PT, PT, R17, 0xa00, RZ ;  /* 0x00000a0011057810 */ /* 0x000fc80007ffe0ff */
[----:B0-----:R-:W-:Y:S01]  /*4260*/  ISETP.GT.AND P1, PT, R5, UR4, PT ;  /* 0x0000000405007c0c */ /* 0x001fe2000bf24270 */
[----:B------:R-:W-:Y:S01]  /*4270*/  DSETP.GEU.AND P2, PT, |R10|, |R8|, PT ;  /* 0x400000080a00722a */ /* 0x000fe20003f4e200 */
[----:B------:R-:W-:-:S04]  /*4280*/  VIADD R5, R17, 0x500 ;  /* 0x0000050011057836 */ /* 0x000fc80000000000 */
[----:B------:R-:W-:-:S09]  /*4290*/  IMAD.MOV.U32 R17, RZ, RZ, R5 ;  /* 0x000000ffff117224 */ /* 0x000fd200078e0005 */
        /* <DEDUP_REMOVED lines=12> */
.L_x_1069:
        /* <DEDUP_REMOVED lines=14> */
[----:B------:R-:W-:Y:S01]  /*4440*/  IMAD.IADD R7, R0, 0x1, R5 ;  /* 0x0000000100077824 */ /* 0x000fe200078e0205 */
[----:B------:R-:W-:-:S04]  /*4450*/  LEA.HI R4, R10, 0x1, RZ, 0x18 ;  /* 0x000000010a047811 */ /* 0x000fc800078fc0ff */
[C---:B------:R-:W-:Y:S02]  /*4460*/  IADD3 R14, P0, PT, R7.reuse, UR6, RZ ;  /* 0x00000006070e7c10 */ /* 0x040fe4000ff1e0ff */
[----:B------:R-:W-:Y:S01]  /*4470*/  LOP3.LUT R6, R4, 0x3, RZ, 0xc0, !PT ;  /* 0x0000000304067812 */ /* 0x000fe200078ec0ff */
[----:B------:R-:W-:Y:S02]  /*4480*/  IMAD.MOV.U32 R4, RZ, RZ, R0 ;  /* 0x000000ffff047224 */ /* 0x000fe400078e0000 */
[----:B------:R-:W-:Y:S02]  /*4490*/  IMAD.X R15, RZ, RZ, UR7, P0 ;  /* 0x00000007ff0f7e24 */ /* 0x000fe400080e06ff */
[----:B------:R-:W-:Y:S02]  /*44a0*/  IMAD.MOV R11, RZ, RZ, -R6 ;  /* 0x000000ffff0b7224 */ /* 0x000fe400078e0a06 */
[----:B0-----:R-:W-:-:S04]  /*44b0*/  IMAD.WIDE.U32 R2, R7, 0x8, R2 ;  /* 0x0000000807027825 */ /* 0x001fc800078e0002 */
[----:B------:R-:W-:Y:S02]  /*44c0*/  IMAD.MOV.U32 R12, RZ, RZ, R2 ;  /* 0x000000ffff0c7224 */ /* 0x000fe400078e0002 */
[----:B------:R-:W-:-:S07]  /*44d0*/  IMAD.MOV.U32 R13, RZ, RZ, R3 ;  /* 0x000000ffff0d7224 */ /* 0x000fce00078e0003 */
.L_x_1077:
[----:B------:R-:W-:Y:S02]  /*44e0*/  IMAD.MOV.U32 R2, RZ, RZ, R12 ;  /* 0x000000ffff027224 */ /* 0x000fe400078e000c */
[----:B------:R-:W-:-:S06]  /*44f0*/  IMAD.MOV.U32 R3, RZ, RZ, R13 ;  /* 0x000000ffff037224 */ /* 0x000fcc00078e000d */
[----:B------:R-:W2:Y:S01]  /*4500*/  LDG.E.64 R2, desc[UR8][R2.64] ;  /* 0x0000000802027981 */ /* 0x000ea2000c1e1b00 */
[----:B------:R-:W-:Y:S01]  /*4510*/  VIADD R11, R11, 0x1 ;  /* 0x000000010b0b7836 */ /* 0x000fe20000000000 */
[----:B------:R-:W-:Y:S01]  /*4520*/  BSSY.RECONVERGENT B3, `(.L_x_1075) ;  /* 0x000001b000037945 */ /* 0x000fe20003800200 */
[----:B------:R-:W-:Y:S01]  /*4530*/  IMAD.MOV.U32 R19, RZ, RZ, R23 ;  /* 0x000000ffff137224 */ /* 0x000fe200078e0017 */
[----:B------:R-:W-:Y:S01]  /*4540*/  MOV R7, R9 ;  /* 0x0000000900077202 */ /* 0x000fe20000000f00 */
[----:B------:R-:W-:Y:S01]  /*4550*/  IMAD.MOV.U32 R16, RZ, RZ, R24 ;  /* 0x000000ffff107224 */ /* 0x000fe200078e0018 */
[----:B------:R-:W-:Y:S01]  /*4560*/  ISETP.NE.AND P2, PT, R11, RZ, PT ;  /* 0x000000ff0b00720c */ /* 0x000fe20003f45270 */
[----:B------:R-:W-:Y:S01]  /*4570*/  IMAD.MOV.U32 R6, RZ, RZ, R8 ;  /* 0x000000ffff067224 */ /* 0x000fe200078e0008 */
[----:B------:R-:W-:Y:S01]  /*4580*/  IADD3 R12, P3, PT, R12, 0x800, RZ ;  /* 0x000008000c0c7810 */ /* 0x000fe20007f7e0ff */
[----:B------:R-:W-:Y:S02]  /*4590*/  IMAD.MOV.U32 R23, RZ, RZ, R14 ;  /* 0x000000ffff177224 */ /* 0x000fe400078e000e */
[----:B------:R-:W-:Y:S01]  /*45a0*/  IMAD.MOV.U32 R24, RZ, RZ, R15 ;  /* 0x000000ffff187224 */ /* 0x000fe200078e000f */
[----:B--2---:R-:W-:Y:S01]  /*45b0*/  DSETP.GEU.AND P0, PT, |R8|, |R2|, PT ;  /* 0x400000020800722a */ /* 0x004fe20003f0e200 */
[----:B------:R-:W-:-:S02]  /*45c0*/  IMAD.MOV.U32 R8, RZ, RZ, R2 ;  /* 0x000000ffff087224 */ /* 0x000fc400078e0002 */
        /* <DEDUP_REMOVED lines=16> */
.L_x_1076:
[----:B------:R-:W-:Y:S05]  /*46d0*/  BSYNC.RECONVERGENT B3 ;  /* 0x0000000000037941 */ /* 0x000fea0003800200 */
.L_x_1075:
[----:B------:R-:W-:Y:S01]  /*46e0*/  IADD3 R14, P0, PT, R14, 0x100, RZ ;  /* 0x000001000e0e7810 */ /* 0x000fe20007f1e0ff */
[----:B------:R-:W-:Y:S02]  /*46f0*/  VIADD R4, R4, 0x100 ;  /* 0x0000010004047836 */ /* 0x000fe40000000000 */
[----:B------:R-:W-:Y:S02]  /*4700*/  IMAD.X R13, RZ, RZ, R13, P3 ;  /* 0x000000ffff0d7224 */ /* 0x000fe400018e060d */
[----:B------:R-:W-:Y:S01]  /*4710*/  IMAD.X R15, RZ, RZ, R15, P0 ;  /* 0x000000ffff0f7224 */ /* 0x000fe200000e060f */
[----:B------:R-:W-:Y:S07]  /*4720*/  @P2 BRA `(.L_x_1077) ;  /* 0xfffffffc006c2947 */ /* 0x000fee000383ffff */
.L_x_1074:
[----:B------:R-:W-:Y:S05]  /*4730*/  BSYNC.RECONVERGENT B2 ;  /* 0x0000000000027941 */ /* 0x000fea0003800200 */
.L_x_1073:
[----:B------:R-:W-:-:S13]  /*4740*/  ISETP.GE.U32.AND P0, PT, R10, 0x300, PT ;  /* 0x000003000a00780c */ /* 0x000fda0003f06070 */
[----:B------:R-:W-:Y:S05]  /*4750*/  @!P0 BRA `(.L_x_1072) ;  /* 0x0000000400fc8947 */ /* 0x000fea0003800000 */
[----:B------:R-:W0:Y:S01]  /*4760*/  LDCU.128 UR12, c[0x0][0x380] ;  /* 0x00007000ff0c77ac */ /* 0x000e220008000c00 */
[----:B------:R-:W1:Y:S01]  /*4770*/  LDC.64 R20, c[0x0][0x380] ;  /* 0x0000e000ff147b82 */ /* 0x000e620000000a00 */
[C---:B------:R-:W-:Y:S01]  /*4780*/  IADD3 R7, P1, PT, R4.reuse, R5, RZ ;  /* 0x0000000504077210 */ /* 0x040fe20007f3e0ff */
[C---:B------:R-:W-:Y:S02]  /*4790*/  IMAD.IADD R16, R4.reuse, 0x1, R5 ;  /* 0x0000000104107824 */ /* 0x040fe400078e0205 */
[----:B------:R-:W-:Y:S02]  /*47a0*/  VIADD R22, R4, 0x200 ;  /* 0x0000020004167836 */ /* 0x000fe40000000000 */
[----:B------:R-:W-:Y:S02]  /*47b0*/  IMAD.X R10, RZ, RZ, RZ, P1 ;  /* 0x000000ffff0a7224 */ /* 0x000fe400008e06ff */
[----:B------:R-:W2:Y:S01]  /*47c0*/  LDC.64 R2, c[0x0][0x388] ;  /* 0x0000e200ff027b82 */ /* 0x000ea20000000a00 */
[----:B0-----:R-:W-:-:S02]  /*47d0*/  LEA R6, P2, R7, UR12, 0x3 ;  /* 0x0000000c07067c11 */ /* 0x001fc4000f8418ff */
[----:B------:R-:W-:Y:S02]  /*47e0*/  IADD3 R18, P0, PT, R16, UR14, RZ ;  /* 0x0000000e10127c10 */ /* 0x000fe4000ff1e0ff */
[----:B------:R-:W-:Y:S02]  /*47f0*/  IADD3 R6, P1, PT, R6, 0x1800, RZ ;  /* 0x0000180006067810 */ /* 0x000fe40007f3e0ff */
[----:B------:R-:W-:Y:S01]  /*4800*/  LEA.HI.X R5, R7, UR13, R10, 0x3, P2 ;  /* 0x0000000d07057c11 */ /* 0x000fe200090f1c0a */
[----:B-1----:R-:W-:-:S04]  /*4810*/  IMAD.WIDE.U32 R20, R16, 0x8, R20 ;  /* 0x0000000810147825 */ /* 0x002fc800078e0014 */
[----:B------:R-:W-:Y:S02]  /*4820*/  IMAD.X R19, RZ, RZ, UR15, P0 ;  /* 0x0000000fff137e24 */ /* 0x000fe400080e06ff */
[----:B------:R-:W-:-:S07]  /*4830*/  IMAD.X R5, RZ, RZ, R5, P1 ;  /* 0x000000ffff057224 */ /* 0x000fce00008e0605 */
.L_x_1086:
[----:B------:R-:W3:Y:S01]  /*4840*/  LDG.E.64 R14, desc[UR8][R20.64] ;  /* 0x00000008140e7981 */ /* 0x000ee2000c1e1b00 */
[----:B------:R-:W-:-:S05]  /*4850*/  IMAD.MOV.U32 R4, RZ, RZ, R6 ;  /* 0x000000ffff047224 */ /* 0x000fca00078e0006 */
[----:B------:R0:W5:Y:S04]  /*4860*/  LDG.E.64 R10, desc[UR8][R4.64+-0x1000] ;  /* 0xfff00008040a7981 */ /* 0x000168000c1e1b00 */
[----:B------:R0:W5:Y:S01]  /*4870*/  LDG.E.64 R6, desc[UR8][R4.64+-0x800] ;  /* 0xfff8000804067981 */ /* 0x000162000c1e1b00 */
[----:B------:R-:W-:Y:S01]  /*4880*/  BSSY.RECONVERGENT B2, `(.L_x_1078) ;  /* 0x0000015000027945 */ /* 0x000fe20003800200 */
[----:B------:R-:W-:Y:S02]  /*4890*/  IMAD.MOV.U32 R26, RZ, RZ, R18 ;  /* 0x000000ffff1a7224 */ /* 0x000fe400078e0012 */
[----:B------:R-:W-:Y:S01]  /*48a0*/  IMAD.MOV.U32 R25, RZ, RZ, R19 ;  /* 0x000000ffff197224 */ /* 0x000fe200078e0013 */
[----:B---3--:R-:W-:Y:S01]  /*48b0*/  DSETP.GEU.AND P0, PT, |R8|, |R14|, PT ;  /* 0x4000000e0800722a */ /* 0x008fe20003f0e200 */
[----:B------:R-:W-:Y:S01]  /*48c0*/  MOV R12, R14 ;  /* 0x0000000e000c7202 */ /* 0x000fe20000000f00 */
[----:B------:R-:W-:-:S12]  /*48d0*/  IMAD.MOV.U32 R13, RZ, RZ, R15 ;  /* 0x000000ffff0d7224 */ /* 0x000fd800078e000f */
        /* <DEDUP_REMOVED lines=15> */
.L_x_1079:
[----:B------:R-:W-:Y:S05]  /*49d0*/  BSYNC.RECONVERGENT B2 ;  /* 0x0000000000027941 */ /* 0x000fea0003800200 */
.L_x_1078:
[----:B-----5:R-:W-:Y:S01]  /*49e0*/  DSETP.GEU.AND P0, PT, |R12|, |R10|, PT ;  /* 0x4000000a0c00722a */ /* 0x020fe20003f0e200 */
[----:B------:R-:W-:Y:S01]  /*49f0*/  VIADD R9, R16, 0x100 ;  /* 0x0000010010097836 */ /* 0x000fe20000000000 */
[----:B------:R-:W-:Y:S01]  /*4a00*/  BSSY.RECONVERGENT B2, `(.L_x_1080) ;  /* 0x0000016000027945 */ /* 0x000fe20003800200 */
[----:B------:R-:W-:-:S03]  /*4a10*/  IMAD.MOV.U32 R8, RZ, RZ, R10 ;  /* 0x000000ffff087224 */ /* 0x000fc600078e000a */
[----:B--2---:R-:W-:Y:S01]  /*4a20*/  IADD3 R23, P1, PT, R9, R2, RZ ;  /* 0x0000000209177210 */ /* 0x004fe20007f3e0ff */
[----:B------:R-:W-:-:S04]  /*4a30*/  IMAD.MOV.U32 R9, RZ, RZ, R11 ;  /* 0x000000ffff097224 */ /* 0x000fc800078e000b */
[----:B------:R-:W-:Y:S02]  /*4a40*/  IMAD.X R24, RZ, RZ, R3, P1 ;  /* 0x000000ffff187224 */ /* 0x000fe400008e0603 */
[----:B------:R-:W-:Y:S02]  /*4a50*/  IMAD.MOV.U32 R15, RZ, RZ, R23 ;  /* 0x000000ffff0f7224 */ /* 0x000fe400078e0017 */
[----:B------:R-:W-:Y:S01]  /*4a60*/  IMAD.MOV.U32 R14, RZ, RZ, R24 ;  /* 0x000000ffff0e7224 */ /* 0x000fe200078e0018 */
        /* <DEDUP_REMOVED lines=15> */
.L_x_1081:
[----:B------:R-:W-:Y:S05]  /*4b60*/  BSYNC.RECONVERGENT B2 ;  /* 0x0000000000027941 */ /* 0x000fea0003800200 */
.L_x_1080:
[----:B------:R0:W5:Y:S01]  /*4b70*/  LDG.E.64 R10, desc[UR8][R4.64] ;  /* 0x00000008040a7981 */ /* 0x000162000c1e1b00 */
[----:B------:R-:W-:Y:S01]  /*4b80*/  DSETP.GEU.AND P0, PT, |R8|, |R6|, PT ;  /* 0x400000060800722a */ /* 0x000fe20003f0e200 */
[----:B------:R-:W-:Y:S01]  /*4b90*/  VIADD R13, R16, 0x200 ;  /* 0x00000200100d7836 */ /* 0x000fe20000000000 */
[----:B------:R-:W-:Y:S01]  /*4ba0*/  BSSY.RECONVERGENT B2, `(.L_x_1082) ;  /* 0x0000016000027945 */ /* 0x000fe20003800200 */
[----:B------:R-:W-:-:S03]  /*4bb0*/  MOV R12, R6 ;  /* 0x00000006000c7202 */ /* 0x000fc60000000f00 */
[----:B------:R-:W-:Y:S01]  /*4bc0*/  IADD3 R24, P1, PT, R13, R2, RZ ;  /* 0x000000020d187210 */ /* 0x000fe20007f3e0ff */
[----:B------:R-:W-:-:S04]  /*4bd0*/  IMAD.MOV.U32 R13, RZ, RZ, R7 ;  /* 0x000000ffff0d7224 */ /* 0x000fc800078e0007 */
[----:B------:R-:W-:Y:S02]  /*4be0*/  IMAD.X R23, RZ, RZ, R3, P1 ;  /* 0x000000ffff177224 */ /* 0x000fe400008e0603 */
        /* <DEDUP_REMOVED lines=17> */
.L_x_1083:
[----:B------:R-:W-:Y:S05]  /*4d00*/  BSYNC.RECONVERGENT B2 ;  /* 0x0000000000027941 */ /* 0x000fea0003800200 */
.L_x_1082:
[----:B-----5:R-:W-:Y:S01]  /*4d10*/  DSETP.GEU.AND P0, PT, |R12|, |R10|, PT ;  /* 0x4000000a0c00722a */ /* 0x020fe20003f0e200 */
[----:B------:R-:W-:Y:S01]  /*4d20*/  VIADD R7, R16, 0x300 ;  /* 0x0000030010077836 */ /* 0x000fe20000000000 */
[----:B------:R-:W-:Y:S01]  /*4d30*/  BSSY.RECONVERGENT B2, `(.L_x_1084) ;  /* 0x0000016000027945 */ /* 0x000fe20003800200 */
[----:B------:R-:W-:Y:S02]  /*4d40*/  IMAD.MOV.U32 R8, RZ, RZ, R10 ;  /* 0x000000ffff087224 */ /* 0x000fe400078e000a */
[----:B------:R-:W-:Y:S01]  /*4d50*/  IMAD.MOV.U32 R9, RZ, RZ, R11 ;  /* 0x000000ffff097224 */ /* 0x000fe200078e000b */
[----:B------:R-:W-:-:S05]  /*4d60*/  IADD3 R7, P1, PT, R7, R2, RZ ;  /* 0x0000000207077210 */ /* 0x000fca0007f3e0ff */
        /* <DEDUP_REMOVED lines=18> */
.L_x_1085:
[----:B------:R-:W-:Y:S05]  /*4e90*/  BSYNC.RECONVERGENT B2 ;  /* 0x0000000000027941 */ /* 0x000fea0003800200 */
.L_x_1084:
[----:B------:R-:W-:Y:S01]  /*4ea0*/  VIADD R10, R22, 0x200 ;  /* 0x00000200160a7836 */ /* 0x000fe20000000000 */
[----:B------:R-:W-:Y:S01]  /*4eb0*/  IADD3 R6, P2, PT, R4, 0x2000, RZ ;  /* 0x0000200004067810 */ /* 0x000fe20007f5e0ff */
[----:B------:R-:W-:Y:S01]  /*4ec0*/  VIADD R22, R22, 0x400 ;  /* 0x0000040016167836 */ /* 0x000fe20000000000 */
[----:B------:R-:W-:Y:S01]  /*4ed0*/  IADD3 R18, P1, PT, R18, 0x400, RZ ;  /* 0x0000040012127810 */ /* 0x000fe20007f3e0ff */
[----:B------:R-:W-:Y:S01]  /*4ee0*/  VIADD R16, R16, 0x400 ;  /* 0x0000040010107836 */ /* 0x000fe20000000000 */
[----:B------:R-:W-:Y:S01]  /*4ef0*/  ISETP.GE.AND P0, PT, R10, R17, PT ;  /* 0x000000110a00720c */ /* 0x000fe20003f06270 */
[----:B------:R-:W-:Y:S01]  /*4f00*/  IMAD.X R5, RZ, RZ, R5, P2 ;  /* 0x000000ffff057224 */ /* 0x000fe200010e0605 */
[----:B------:R-:W-:Y:S02]  /*4f10*/  IADD3 R20, P2, PT, R20, 0x2000, RZ ;  /* 0x0000200014147810 */ /* 0x000fe40007f5e0ff */
[----:B------:R-:W-:-:S03]  /*4f20*/  IADD3.X R19, PT, PT, RZ, R19, RZ, P1, !PT ;  /* 0x00000013ff137210 */ /* 0x000fc60000ffe4ff */
[----:B------:R-:W-:-:S06]  /*4f30*/  IMAD.X R21, RZ, RZ, R21, P2 ;  /* 0x000000ffff157224 */ /* 0x000fcc00010e0615 */
[----:B------:R-:W-:Y:S05]  /*4f40*/  @!P0 BRA `(.L_x_1086) ;  /* 0xfffffff8003c8947 */ /* 0x000fea000383ffff */
.L_x_1072:
[----:B------:R-:W-:Y:S05]  /*4f50*/  BSYNC.RECONVERGENT B1 ;  /* 0x0000000000017941 */ /* 0x000fea0003800200 */
.L_x_1071:
        /* <DEDUP_REMOVED lines=32> */
.L_x_1088:
[----:B------:R-:W-:Y:S05]  /*5160*/  BSYNC.RECONVERGENT B1 ;  /* 0x0000000000017941 */ /* 0x000fea0003800200 */
.L_x_1087:
        /* <DEDUP_REMOVED lines=31> */
.L_x_1090:
[----:B------:R-:W-:Y:S05]  /*5360*/  BSYNC.RECONVERGENT B1 ;  /* 0x0000000000017941 */ /* 0x000fea0003800200 */
.L_x_1089:
        /* <DEDUP_REMOVED lines=31> */
.L_x_1092:
[----:B------:R-:W-:Y:S05]  /*5560*/  BSYNC.RECONVERGENT B1 ;  /* 0x0000000000017941 */ /* 0x000fea0003800200 */
.L_x_1091:
[----:B------:R-:W-:Y:S01]  /*5570*/  ISETP.GT.AND P0, PT, R10, 0x17, PT ;  /* 0x000000170a00780c */ /* 0x000fe20003f04270 */
[----:B-1----:R1:W1:Y:S01]  /*5580*/  SHFL.DOWN PT, R6, R2, 0x8, 0x1f ;  /* 0x09001f0002067f89 */ /* 0x00226200000e0000 */
[----:B------:R-:W-:Y:S01]  /*5590*/  BSSY.RECONVERGENT B1, `(.L_x_1093) ;  /* 0x000001d000017945 */ /* 0x000fe20003800200 */
[----:B0-----:R-:W-:Y:S01]  /*55a0*/  IMAD.MOV.U32 R8, RZ, RZ, R11 ;  /* 0x000000ffff087224 */ /* 0x001fe200078e000b */
[----:B------:R-:W-:Y:S01]  /*55b0*/  MOV R4, R2 ;  /* 0x0000000200047202 */ /* 0x000fe20000000f00 */
[----:B--2---:R0:W2:Y:S01]  /*55c0*/  SHFL.DOWN PT, R7, R3, 0x8, 0x1f ;  /* 0x09001f0003077f89 */ /* 0x0040a200000e0000 */
[----:B------:R-:W-:Y:S02]  /*55d0*/  IMAD.MOV.U32 R9, RZ, RZ, R12 ;  /* 0x000000ffff097224 */ /* 0x000fe400078e000c */
[----:B------:R-:W-:Y:S01]  /*55e0*/  IMAD.MOV.U32 R5, RZ, RZ, R3 ;  /* 0x000000ffff057224 */ /* 0x000fe200078e0003 */
[----:B---3--:R0:W3:Y:S04]  /*55f0*/  SHFL.DOWN PT, R14, R11, 0x8, 0x1f ;  /* 0x09001f000b0e7f89 */ /* 0x0080e800000e0000 */
        /* <DEDUP_REMOVED lines=22> */
.L_x_1094:
[----:B------:R-:W-:Y:S05]  /*5760*/  BSYNC.RECONVERGENT B1 ;  /* 0x0000000000017941 */ /* 0x000fea0003800200 */
.L_x_1093:
        /* <DEDUP_REMOVED lines=31> */
.L_x_1096:
[----:B------:R-:W-:Y:S05]  /*5960*/  BSYNC.RECONVERGENT B1 ;  /* 0x0000000000017941 */ /* 0x000fea0003800200 */
.L_x_1095:
        /* <DEDUP_REMOVED lines=11> */
.L_x_1098:
[----:B------:R-:W-:Y:S05]  /*5a20*/  BSYNC.RECONVERGENT B1 ;  /* 0x0000000000017941 */ /* 0x000fea0003800200 */
.L_x_1097:
        /* <DEDUP_REMOVED lines=31> */
.L_x_1100:
[----:B------:R-:W-:Y:S05]  /*5c20*/  BSYNC.RECONVERGENT B1 ;  /* 0x0000000000017941 */ /* 0x000fea0003800200 */
.L_x_1099:
        /* <DEDUP_REMOVED lines=23> */
.L_x_1102:
[----:B------:R-:W-:Y:S05]  /*5da0*/  BSYNC.RECONVERGENT B1 ;  /* 0x0000000000017941 */ /* 0x000fea0003800200 */
.L_x_1101:
[----:B------:R-:W-:Y:S01]  /*5db0*/  DSETP.GEU.AND P0, PT, |R4|, |R10|, PT ;  /* 0x4000000a0400722a */ /* 0x000fe20003f0e200 */
[----:B------:R-:W-:Y:S01]  /*5dc0*/  BSSY.RECONVERGENT B1, `(.L_x_1103) ;  /* 0x0000014000017945 */ /* 0x000fe20003800200 */
[----:B------:R-:W-:Y:S01]  /*5dd0*/  IMAD.MOV.U32 R2, RZ, RZ, R10 ;  /* 0x000000ffff027224 */ /* 0x000fe200078e000a */
[----:B------:R-:W-:Y:S01]  /*5de0*/  MOV R3, R11 ;  /* 0x0000000b00037202 */ /* 0x000fe20000000f00 */
        /* <DEDUP_REMOVED lines=17> */
.L_x_1104:
[----:B------:R-:W-:Y:S05]  /*5f00*/  BSYNC.RECONVERGENT B1 ;  /* 0x0000000000017941 */ /* 0x000fea0003800200 */
.L_x_1103:
        /* <DEDUP_REMOVED lines=23> */
.L_x_1106:
[----:B------:R-:W-:Y:S05]  /*6080*/  BSYNC.RECONVERGENT B1 ;  /* 0x0000000000017941 */ /* 0x000fea0003800200 */
.L_x_1105:
        /* <DEDUP_REMOVED lines=21> */
.L_x_1108:
[----:B------:R-:W-:Y:S05]  /*61e0*/  BSYNC.RECONVERGENT B1 ;  /* 0x0000000000017941 */ /* 0x000fea0003800200 */
.L_x_1107:
        /* <DEDUP_REMOVED lines=21> */
.L_x_1110:
[----:B------:R-:W-:Y:S05]  /*6340*/  BSYNC.RECONVERGENT B1 ;  /* 0x0000000000017941 */ /* 0x000fea0003800200 */
.L_x_1109:
        /* <DEDUP_REMOVED lines=20> */
.L_x_1030:
[----:B------:R-:W-:Y:S05]  /*6490*/  BSYNC.RECONVERGENT B0 ;  /* 0x0000000000007941 */ /* 0x000fea0003800200 */
.L_x_997:
[----:B------:R-:W-:Y:S05]  /*64a0*/  @P1 EXIT ;  /* 0x000000000000194d */ /* 0x000fea0003800000 */
[----:B012-4-:R-:W0:Y:S02]  /*64b0*/  LDC.64 R4, c[0x0][0x390] ;  /* 0x0000e400ff047b82 */ /* 0x017e240000000a00 */
[----:B0-----:R-:W-:Y:S04]  /*64c0*/  STG.E.64 desc[UR8][R4.64], R2 ;  /* 0x0000000204007986 */ /* 0x001fe8000c101b08 */
[----:B------:R-:W-:Y:S01]  /*64d0*/  STG.E.64 desc[UR8][R4.64+0x8], R14 ;  /* 0x0000080e04007986 */ /* 0x000fe2000c101b08 */
[----:B------:R-:W-:Y:S05]  /*64e0*/  EXIT ;  /* 0x000000000000794d */ /* 0x000fea0003800000 */
.L_x_1111:
        /* <DEDUP_REMOVED lines=9> */
.L_x_1183:


//--------------------- .text._Z16substractColumnsPdiiii --------------------------
	.section	.text._Z16substractColumnsPdiiii,"ax",@progbits
	.align	128
        .global         _Z16substractColumnsPdiiii
        .type           _Z16substractColumnsPdiiii,@function
        .size           _Z16substractColumnsPdiiii,(.L_x_1167 - _Z16substractColumnsPdiiii)
        .other          _Z16substractColumnsPdiiii,@"STO_CUDA_ENTRY STV_DEFAULT"
_Z16substractColumnsPdiiii:
.text._Z16substractColumnsPdiiii:
[----:B------:R-:W-:Y:S01]  /*0000*/  LDC R1, c[0x0][0x37c] ;  /* 0x0000df00ff017b82 */ /* 0x000fe20000000800 */
[----:B------:R-:W0:Y:S01]  /*0010*/  S2R R8, SR_CTAID.X ;  /* 0x0000000000087919 */ /* 0x000e220000002500 */
[----:B------:R-:W0:Y:S06]  /*0020*/  LDCU UR4, c[0x0][0x360] ;  /* 0x00006c00ff0477ac */ /* 0x000e2c0008000800 */
[----:B------:R-:W1:Y:S01]  /*0030*/  LDC R15, c[0x0][0x388] ;  /* 0x0000e200ff0f7b82 */ /* 0x000e620000000800 */
[----:B------:R-:W0:Y:S01]  /*0040*/  S2R R3, SR_TID.X ;  /* 0x0000000000037919 */ /* 0x000e220000002100 */
[----:B------:R-:W2:Y:S01]  /*0050*/  LDCU UR10, c[0x0][0x394] ;  /* 0x00007280ff0a77ac */ /* 0x000ea20008000800 */
[----:B------:R-:W3:Y:S01]  /*0060*/  LDCU UR7, c[0x0][0x364] ;  /* 0x00006c80ff0777ac */ /* 0x000ee20008000800 */
[----:B------:R-:W4:Y:S01]  /*0070*/  LDCU UR5, c[0x0][0x374] ;  /* 0x00006e80ff0577ac */ /* 0x000f220008000800 */
[----:B0-----:R-:W-:-:S05]  /*0080*/  IMAD R8, R8, UR4, R3 ;  /* 0x0000000408087c24 */ /* 0x001fca000f8e0203 */
[----:B--2---:R-:W-:-:S04]  /*0090*/  IADD3.X R8, PT, PT, R8, UR10, RZ, PT, !PT ;  /* 0x0000000a08087c10 */ /* 0x004fc8000bffe4ff */
[----:B-1----:R-:W-:-:S13]  /*00a0*/  ISETP.GE.AND P0, PT, R8, R15, PT ;  /* 0x0000000f0800720c */ /* 0x002fda0003f06270 */
[----:B---34-:R-:W-:Y:S05]  /*00b0*/  @P0 EXIT ;  /* 0x000000000000094d */ /* 0x018fea0003800000 */
[----:B------:R-:W0:Y:S01]  /*00c0*/  S2R R11, SR_CTAID.Y ;  /* 0x00000000000b7919 */ /* 0x000e220000002600 */
[----:B------:R-:W-:Y:S01]  /*00d0*/  UIMAD UR6, UR7, UR5, URZ ;  /* 0x00000005070672a4 */ /* 0x000fe2000f8e02ff */
[----:B------:R-:W1:Y:S01]  /*00e0*/  LDC R10, c[0x0][0x390] ;  /* 0x0000e400ff0a7b82 */ /* 0x000e620000000800 */
[----:B------:R-:W2:Y:S01]  /*00f0*/  LDCU UR8, c[0x0][0x38c] ;  /* 0x00007180ff0877ac */ /* 0x000ea20008000800 */
[----:B------:R-:W1:Y:S03]  /*0100*/  S2R R0, SR_TID.Y ;  /* 0x0000000000007919 */ /* 0x000e660000002200 */
[----:B------:R-:W-:Y:S01]  /*0110*/  IADD3 R9, PT, PT, RZ, -UR6, RZ ;  /* 0x80000006ff097c10 */ /* 0x000fe2000fffe0ff */
[----:B------:R-:W3:Y:S01]  /*0120*/  LDCU UR11, c[0x0][0x388] ;  /* 0x00007100ff0b77ac */ /* 0x000ee20008000800 */
[----:B------:R-:W-:Y:S01]  /*0130*/  ISETP.NE.U32.AND P3, PT, RZ, UR6, PT ;  /* 0x00000006ff007c0c */ /* 0x000fe2000bf65070 */
[----:B------:R-:W4:Y:S01]  /*0140*/  I2F.U32.RP R6, UR6 ;  /* 0x0000000600067d06 */ /* 0x000f220008209000 */
[----:B------:R-:W5:Y:S01]  /*0150*/  LDC.64 R12, c[0x0][0x380] ;  /* 0x0000e000ff0c7b82 */ /* 0x000f620000000a00 */
[----:B------:R-:W0:Y:S06]  /*0160*/  LDCU.64 UR12, c[0x0][0x388] ;  /* 0x00007100ff0c77ac */ /* 0x000e2c0008000a00 */
[----:B----4-:R-:W4:Y:S01]  /*0170*/  MUFU.RCP R6, R6 ;  /* 0x0000000600067308 */ /* 0x010f220000001000 */
[----:B0-----:R-:W-:Y:S01]  /*0180*/  VIADD R3, R11, UR5 ;  /* 0x000000050b037c36 */ /* 0x001fe20008000000 */
[----:B------:R-:W0:Y:S03]  /*0190*/  LDCU UR5, c[0x0][0x370] ;  /* 0x00006e00ff0577ac */ /* 0x000e260008000800 */
[----:B------:R-:W-:-:S02]  /*01a0*/  IMAD R3, R3, UR7, RZ ;  /* 0x0000000703037c24 */ /* 0x000fc4000f8e02ff */
[----:B-1----:R-:W-:-:S03]  /*01b0*/  IMAD.IADD R0, R0, 0x1, R10 ;  /* 0x0000000100007824 */ /* 0x002fc600078e020a */
[----:B------:R-:W-:Y:S01]  /*01c0*/  LOP3.LUT R4, RZ, R3, RZ, 0x33, !PT ;  /* 0x00000003ff047212 */ /* 0x000fe200078e33ff */
[----:B----4-:R-:W-:Y:S01]  /*01d0*/  VIADD R7, R6, 0xffffffe ;  /* 0x0ffffffe06077836 */ /* 0x010fe20000000000 */
[----:B------:R-:W-:-:S03]  /*01e0*/  IADD3 R2, PT, PT, R0, 0x1, R3 ;  /* 0x0000000100027810 */ /* 0x000fc60007ffe003 */
[----:B------:R-:W1:Y:S01]  /*01f0*/  F2I.FTZ.U32.TRUNC.NTZ R3, R7 ;  /* 0x0000000700037305 */ /* 0x000e62000021f000 */
[----:B--2---:R-:W-:Y:S01]  /*0200*/  VIMNMX R5, PT, PT, R2, UR8, !PT ;  /* 0x0000000802057c48 */ /* 0x004fe2000ffe0100 */
[----:B------:R-:W-:Y:S01]  /*0210*/  IMAD.MOV.U32 R2, RZ, RZ, RZ ;  /* 0x000000ffff027224 */ /* 0x000fe200078e00ff */
[----:B------:R-:W2:Y:S02]  /*0220*/  LDCU.64 UR8, c[0x0][0x358] ;  /* 0x00006b00ff0877ac */ /* 0x000ea40008000a00 */
[----:B------:R-:W-:Y:S01]  /*0230*/  IADD3 R4, PT, PT, -R0, R5, R4 ;  /* 0x0000000500047210 */ /* 0x000fe20007ffe104 */
[----:B------:R-:W-:Y:S01]  /*0240*/  IMAD R0, R11, UR7, R0 ;  /* 0x000000070b007c24 */ /* 0x000fe2000f8e0200 */
[----:B0-----:R-:W-:Y:S02]  /*0250*/  UIMAD UR4, UR4, UR5, URZ ;  /* 0x00000005040472a4 */ /* 0x001fe4000f8e02ff */
[C---:B------:R-:W-:Y:S01]  /*0260*/  ISETP.NE.AND P0, PT, R4.reuse, RZ, PT ;  /* 0x000000ff0400720c */ /* 0x040fe20003f05270 */
[----:B------:R-:W-:-:S03]  /*0270*/  VIADD R5, R4, 0xffffffff ;  /* 0xffffffff04057836 */ /* 0x000fc60000000000 */
[----:B------:R-:W-:Y:S01]  /*0280*/  SEL R6, RZ, 0x1, !P0 ;  /* 0x00000001ff067807 */ /* 0x000fe20004000000 */
[----:B-1----:R-:W-:-:S04]  /*0290*/  IMAD R9, R9, R3, RZ ;  /* 0x0000000309097224 */ /* 0x002fc800078e02ff */
[----:B------:R-:W-:-:S04]  /*02a0*/  IMAD.HI.U32 R2, R3, R9, R2 ;  /* 0x0000000903027227 */ /* 0x000fc800078e0002 */
[----:B------:R-:W-:Y:S02]  /*02b0*/  @!P0 IMAD.MOV R5, RZ, RZ, R4 ;  /* 0x000000ffff058224 */ /* 0x000fe400078e0204 */
[----:B------:R-:W-:Y:S02]  /*02c0*/  IMAD R3, R0, R15, R15 ;  /* 0x0000000f00037224 */ /* 0x000fe400078e020f */
[----:B------:R-:W-:-:S04]  /*02d0*/  IMAD.HI.U32 R9, R2, R5, RZ ;  /* 0x0000000502097227 */ /* 0x000fc800078e00ff */
[----:B------:R-:W-:Y:S01]  /*02e0*/  IMAD R15, R15, R10, UR10 ;  /* 0x0000000a0f0f7e24 */ /* 0x000fe2000f8e020a */
[----:B------:R-:W-:Y:S01]  /*02f0*/  IADD3 R2, PT, PT, -R9, RZ, RZ ;  /* 0x000000ff09027210 */ /* 0x000fe20007ffe1ff */
[----:B------:R-:W-:Y:S02]  /*0300*/  VIADD R11, R3, UR10 ;  /* 0x0000000a030b7c36 */ /* 0x000fe40008000000 */
[----:B-----5:R-:W-:-:S04]  /*0310*/  IMAD.WIDE R14, R15, 0x8, R12 ;  /* 0x000000080f0e7825 */ /* 0x020fc800078e020c */
[----:B------:R-:W-:Y:S02]  /*0320*/  IMAD R5, R2, UR6, R5 ;  /* 0x0000000602057c24 */ /* 0x000fe4000f8e0205 */
[----:B------:R-:W-:-:S03]  /*0330*/  IMAD.WIDE R12, R11, 0x8, R12 ;  /* 0x000000080b0c7825 */ /* 0x000fc600078e020c */
[----:B------:R-:W-:-:S13]  /*0340*/  ISETP.GE.U32.AND P1, PT, R5, UR6, PT ;  /* 0x0000000605007c0c */ /* 0x000fda000bf26070 */
[----:B------:R-:W-:Y:S02]  /*0350*/  @P1 VIADD R5, R5, -UR6 ;  /* 0x8000000605051c36 */ /* 0x000fe40008000000 */
[----:B------:R-:W-:-:S03]  /*0360*/  @P1 VIADD R9, R9, 0x1 ;  /* 0x0000000109091836 */ /* 0x000fc60000000000 */
[----:B------:R-:W-:Y:S02]  /*0370*/  ISETP.GE.U32.AND P2, PT, R5, UR6, PT ;  /* 0x0000000605007c0c */ /* 0x000fe4000bf46070 */
[----:B------:R-:W-:-:S05]  /*0380*/  IADD3 R5, PT, PT, R0, 0x1, RZ ;  /* 0x0000000100057810 */ /* 0x000fca0007ffe0ff */
[----:B------:R-:W-:-:S06]  /*0390*/  VIADD R7, R5, UR6 ;  /* 0x0000000605077c36 */ /* 0x000fcc0008000000 */
[----:B------:R-:W-:Y:S01]  /*03a0*/  @P2 VIADD R9, R9, 0x1 ;  /* 0x0000000109092836 */ /* 0x000fe20000000000 */
[----:B------:R-:W-:-:S05]  /*03b0*/  @!P3 LOP3.LUT R9, RZ, UR6, RZ, 0x33, !PT ;  /* 0x00000006ff09bc12 */ /* 0x000fca000f8e33ff */
[----:B------:R-:W-:Y:S01]  /*03c0*/  IMAD.IADD R6, R6, 0x1, R9 ;  /* 0x0000000106067824 */ /* 0x000fe200078e0209 */
[----:B--23--:R-:W-:-:S07]  /*03d0*/  IADD3 R9, PT, PT, R7, UR6, RZ ;  /* 0x0000000607097c10 */ /* 0x00cfce000fffe0ff */
.L_x_1131:
[----:B0-----:R-:W0:Y:S01]  /*03e0*/  LDCU UR5, c[0x0][0x38c] ;  /* 0x00007180ff0577ac */ /* 0x001e220008000800 */
[----:B------:R-:W-:Y:S01]  /*03f0*/  BSSY.RECONVERGENT B0, `(.L_x_1112) ;  /* 0x0000106000007945 */ /* 0x000fe20003800200 */
[----:B0-----:R-:W-:-:S13]  /*0400*/  ISETP.GE.AND P0, PT, R5, UR5, PT ;  /* 0x0000000505007c0c */ /* 0x001fda000bf06270 */
[----:B-123--:R-:W-:Y:S05]  /*0410*/  @P0 BRA `(.L_x_1113) ;  /* 0x00000010000c0947 */ /* 0x00efea0003800000 */
[----:B------:R-:W0:Y:S01]  /*0420*/  LDC R17, c[0x0][0x388] ;  /* 0x0000e200ff117b82 */ /* 0x000e220000000800 */
[----:B------:R-:W0:Y:S01]  /*0430*/  LDCU UR5, c[0x0][0x390] ;  /* 0x00007200ff0577ac */ /* 0x000e220008000800 */
[----:B------:R-:W-:Y:S01]  /*0440*/  LOP3.LUT R26, R6, 0x3, RZ, 0xc0, !PT ;  /* 0x00000003061a7812 */ /* 0x000fe200078ec0ff */
[----:B------:R-:W-:Y:S01]  /*0450*/  BSSY.RECONVERGENT B1, `(.L_x_1114) ;  /* 0x0000070000017945 */ /* 0x000fe20003800200 */
[----:B------:R-:W-:Y:S02]  /*0460*/  IMAD.MOV.U32 R33, RZ, RZ, R5 ;  /* 0x000000ffff217224 */ /* 0x000fe400078e0005 */
[----:B------:R-:W-:Y:S02]  /*0470*/  ISETP.NE.AND P0, PT, R26, 0x3, PT ;  /* 0x000000031a00780c */ /* 0x000fe40003f05270 */
[----:B------:R-:W1:Y:S01]  /*0480*/  LDC.64 R10, c[0x0][0x380] ;  /* 0x0000e000ff0a7b82 */ /* 0x000e620000000a00 */
[----:B0-----:R-:W-:-:S04]  /*0490*/  IMAD R17, R17, UR5, R8 ;  /* 0x0000000511117c24 */ /* 0x001fc8000f8e0208 */
[----:B-1----:R-:W-:-:S06]  /*04a0*/  IMAD.WIDE R10, R17, 0x8, R10 ;  /* 0x00000008110a7825 */ /* 0x002fcc00078e020a */
[----:B------:R-:W-:Y:S05]  /*04b0*/  @!P0 BRA `(.L_x_1115) ;  /* 0x0000000400a48947 */ /* 0x000fea0003800000 */
[----:B------:R-:W2:Y:S04]  /*04c0*/  LDG.E.64 R18, desc[UR8][R14.64] ;  /* 0x000000080e127981 */ /* 0x000ea8000c1e1b00 */
[----:B------:R-:W3:Y:S04]  /*04d0*/  LDG.E.64 R20, desc[UR8][R10.64] ;  /* 0x000000080a147981 */ /* 0x000ee8000c1e1b00 */
[----:B------:R0:W5:Y:S01]  /*04e0*/  LDG.E.64 R32, desc[UR8][R12.64] ;  /* 0x000000080c207981 */ /* 0x000162000c1e1b00 */
[----:B------:R-:W-:Y:S01]  /*04f0*/  IMAD.MOV.U32 R16, RZ, RZ, 0x1 ;  /* 0x00000001ff107424 */ /* 0x000fe200078e00ff */
[----:B------:R-:W-:Y:S01]  /*0500*/  BSSY.RECONVERGENT B2, `(.L_x_1116) ;  /* 0x0000013000027945 */ /* 0x000fe20003800200 */
[----:B------:R-:W-:Y:S01]  /*0510*/  ISETP.NE.AND P1, PT, R26, RZ, PT ;  /* 0x000000ff1a00720c */ /* 0x000fe20003f25270 */
[----:B--2---:R-:W1:Y:S01]  /*0520*/  MUFU.RCP64H R17, R19 ;  /* 0x0000001300117308 */ /* 0x004e620000001800 */
[----:B---3--:R-:W-:-:S02]  /*0530*/  FSETP.GEU.AND P2, PT, |R21|, 6.5827683646048100446e-37, PT ;  /* 0x036000001500780b */ /* 0x008fc40003f4e200 */
[----:B-1----:R-:W-:-:S08]  /*0540*/  DFMA R22, -R18, R16, 1 ;  /* 0x3ff000001216742b */ /* 0x002fd00000000110 */
[----:B------:R-:W-:-:S08]  /*0550*/  DFMA R22, R22, R22, R22 ;  /* 0x000000161616722b */ /* 0x000fd00000000016 */
[----:B------:R-:W-:-:S08]  /*0560*/  DFMA R22, R16, R22, R16 ;  /* 0x000000161016722b */ /* 0x000fd00000000010 */
[----:B------:R-:W-:-:S08]  /*0570*/  DFMA R16, -R18, R22, 1 ;  /* 0x3ff000001210742b */ /* 0x000fd00000000116 */
[----:B------:R-:W-:-:S08]  /*0580*/  DFMA R16, R22, R16, R22 ;  /* 0x000000101610722b */ /* 0x000fd00000000016 */
[----:B------:R-:W-:-:S08]  /*0590*/  DMUL R22, R20, R16 ;  /* 0x0000001014167228 */ /* 0x000fd00000000000 */
[----:B------:R-:W-:-:S08]  /*05a0*/  DFMA R24, -R18, R22, R20 ;  /* 0x000000161218722b */ /* 0x000fd00000000114 */
[----:B------:R-:W-:-:S10]  /*05b0*/  DFMA R16, R16, R24, R22 ;  /* 0x000000181010722b */ /* 0x000fd40000000016 */
[----:B------:R-:W-:-:S05]  /*05c0*/  FFMA R0, RZ, R19, R17 ;  /* 0x00000013ff007223 */ /* 0x000fca0000000011 */
[----:B------:R-:W-:-:S13]  /*05d0*/  FSETP.GT.AND P0, PT, |R0|, 1.469367938527859385e-39, PT ;  /* 0x001000000000780b */ /* 0x000fda0003f04200 */
[----:B0-----:R-:W-:Y:S05]  /*05e0*/  @P0 BRA P2, `(.L_x_1117) ;  /* 0x0000000000100947 */ /* 0x001fea0001000000 */
[----:B------:R-:W-:-:S07]  /*05f0*/  MOV R4, 0x610 ;  /* 0x0000061000047802 */ /* 0x000fce0000000f00 */
[----:B-----5:R-:W-:Y:S05]  /*0600*/  CALL.REL.NOINC `($__internal_0_$__cuda_sm20_div_rn_f64_full) ;  /* 0x0000000c00a87944 */ /* 0x020fea0003c00000 */
[----:B------:R-:W-:Y:S01]  /*0610*/  IMAD.MOV.U32 R16, RZ, RZ, R30 ;  /* 0x000000ffff107224 */ /* 0x000fe200078e001e */
[----:B------:R-:W-:-:S07]  /*0620*/  MOV R17, R31 ;  /* 0x0000001f00117202 */ /* 0x000fce0000000f00 */
.L_x_1117:
[----:B------:R-:W-:Y:S05]  /*0630*/  BSYNC.RECONVERGENT B2 ;  /* 0x0000000000027941 */ /* 0x000fea0003800200 */
.L_x_1116:
[----:B------:R-:W0:Y:S01]  /*0640*/  LDC.64 R18, c[0x0][0x380] ;  /* 0x0000e000ff127b82 */ /* 0x000e220000000a00 */
[----:B------:R-:W-:-:S04]  /*0650*/  IMAD.IADD R21, R3, 0x1, R8 ;  /* 0x0000000103157824 */ /* 0x000fc800078e0208 */
[----:B0-----:R-:W-:-:S05]  /*0660*/  IMAD.WIDE R20, R21, 0x8, R18 ;  /* 0x0000000815147825 */ /* 0x001fca00078e0212 */
[----:B------:R-:W2:Y:S02]  /*0670*/  LDG.E.64 R22, desc[UR8][R20.64] ;  /* 0x0000000814167981 */ /* 0x000ea4000c1e1b00 */
[----:B--2--5:R-:W-:Y:S01]  /*0680*/  DFMA R22, -R32, R16, R22 ;  /* 0x000000102016722b */ /* 0x024fe20000000116 */
[----:B------:R-:W-:-:S06]  /*0690*/  IMAD.MOV.U32 R33, RZ, RZ, R7 ;  /* 0x000000ffff217224 */ /* 0x000fcc00078e0007 */
[----:B------:R0:W-:Y:S01]  /*06a0*/  STG.E.64 desc[UR8][R20.64], R22 ;  /* 0x0000001614007986 */ /* 0x0001e2000c101b08 */
[----:B------:R-:W-:Y:S05]  /*06b0*/  @!P1 BRA `(.L_x_1115) ;  /* 0x0000000400249947 */ /* 0x000fea0003800000 */
[----:B0-----:R-:W2:Y:S01]  /*06c0*/  LDG.E.64 R22, desc[UR8][R14.64] ;  /* 0x000000080e167981 */ /* 0x001ea2000c1e1b00 */
[----:B------:R-:W0:Y:S01]  /*06d0*/  LDC R0, c[0x0][0x394] ;  /* 0x0000e500ff007b82 */ /* 0x000e220000000800 */
[----:B------:R-:W0:Y:S02]  /*06e0*/  LDCU UR5, c[0x0][0x388] ;  /* 0x00007100ff0577ac */ /* 0x000e240008000800 */
[----:B------:R-:W3:Y:S01]  /*06f0*/  LDG.E.64 R20, desc[UR8][R10.64] ;  /* 0x000000080a147981 */ /* 0x000ee2000c1e1b00 */
[----:B0-----:R-:W-:-:S04]  /*0700*/  IMAD R33, R7, UR5, R0 ;  /* 0x0000000507217c24 */ /* 0x001fc8000f8e0200 */
[----:B------:R-:W-:-:S06]  /*0710*/  IMAD.WIDE R32, R33, 0x8, R18 ;  /* 0x0000000821207825 */ /* 0x000fcc00078e0212 */
[----:B------:R-:W5:Y:S01]  /*0720*/  LDG.E.64 R32, desc[UR8][R32.64] ;  /* 0x0000000820207981 */ /* 0x000f62000c1e1b00 */
[----:B------:R-:W-:Y:S01]  /*0730*/  IMAD.MOV.U32 R16, RZ, RZ, 0x1 ;  /* 0x00000001ff107424 */ /* 0x000fe200078e00ff */
[----:B------:R-:W-:Y:S01]  /*0740*/  BSSY.RECONVERGENT B2, `(.L_x_1118) ;  /* 0x0000015000027945 */ /* 0x000fe20003800200 */
[----:B------:R-:W-:Y:S01]  /*0750*/  ISETP.NE.AND P1, PT, R26, 0x1, PT ;  /* 0x000000011a00780c */ /* 0x000fe20003f25270 */
[----:B--2---:R-:W0:Y:S01]  /*0760*/  MUFU.RCP64H R17, R23 ;  /* 0x0000001700117308 */ /* 0x004e220000001800 */
[----:B---3--:R-:W-:Y:S02]  /*0770*/  FSETP.GEU.AND P2, PT, |R21|, 6.5827683646048100446e-37, PT ;  /* 0x036000001500780b */ /* 0x008fe40003f4e200 */
[----:B0-----:R-:W-:-:S08]  /*0780*/  DFMA R18, -R22, R16, 1 ;  /* 0x3ff000001612742b */ /* 0x001fd00000000110 */
        /* <DEDUP_REMOVED lines=9> */
[----:B------:R-:W-:Y:S05]  /*0820*/  @P0 BRA P2, `(.L_x_1119) ;  /* 0x0000000000180947 */ /* 0x000fea0001000000 */
[----:B------:R-:W-:Y:S01]  /*0830*/  MOV R18, R22 ;  /* 0x0000001600127202 */ /* 0x000fe20000000f00 */
[----:B------:R-:W-:Y:S01]  /*0840*/  IMAD.MOV.U32 R19, RZ, RZ, R23 ;  /* 0x000000ffff137224 */ /* 0x000fe200078e0017 */
[----:B------:R-:W-:-:S07]  /*0850*/  MOV R4, 0x870 ;  /* 0x0000087000047802 */ /* 0x000fce0000000f00 */
[----:B-----5:R-:W-:Y:S05]  /*0860*/  CALL.REL.NOINC `($__internal_0_$__cuda_sm20_div_rn_f64_full) ;  /* 0x0000000c00107944 */ /* 0x020fea0003c00000 */
[----:B------:R-:W-:Y:S02]  /*0870*/  IMAD.MOV.U32 R16, RZ, RZ, R30 ;  /* 0x000000ffff107224 */ /* 0x000fe400078e001e */
[----:B------:R-:W-:-:S07]  /*0880*/  IMAD.MOV.U32 R17, RZ, RZ, R31 ;  /* 0x000000ffff117224 */ /* 0x000fce00078e001f */
.L_x_1119:
[----:B------:R-:W-:Y:S05]  /*0890*/  BSYNC.RECONVERGENT B2 ;  /* 0x0000000000027941 */ /* 0x000fea0003800200 */
.L_x_1118:
[----:B------:R-:W0:Y:S08]  /*08a0*/  LDC R0, c[0x0][0x388] ;  /* 0x0000e200ff007b82 */ /* 0x000e300000000800 */
[----:B------:R-:W1:Y:S01]  /*08b0*/  LDC.64 R22, c[0x0][0x380] ;  /* 0x0000e000ff167b82 */ /* 0x000e620000000a00 */
[----:B0-----:R-:W-:-:S04]  /*08c0*/  IMAD R19, R7, R0, R8 ;  /* 0x0000000007137224 */ /* 0x001fc800078e0208 */
[----:B-1----:R-:W-:-:S05]  /*08d0*/  IMAD.WIDE R18, R19, 0x8, R22 ;  /* 0x0000000813127825 */ /* 0x002fca00078e0216 */
[----:B------:R-:W2:Y:S02]  /*08e0*/  LDG.E.64 R20, desc[UR8][R18.64] ;  /* 0x0000000812147981 */ /* 0x000ea4000c1e1b00 */
[----:B--2--5:R-:W-:Y:S01]  /*08f0*/  DFMA R20, -R32, R16, R20 ;  /* 0x000000102014722b */ /* 0x024fe20000000114 */
[----:B------:R-:W-:-:S06]  /*0900*/  MOV R33, R9 ;  /* 0x0000000900217202 */ /* 0x000fcc0000000f00 */
[----:B------:R1:W-:Y:S01]  /*0910*/  STG.E.64 desc[UR8][R18.64], R20 ;  /* 0x0000001412007986 */ /* 0x0003e2000c101b08 */
[----:B------:R-:W-:Y:S05]  /*0920*/  @!P1 BRA `(.L_x_1115) ;  /* 0x0000000000889947 */ /* 0x000fea0003800000 */
[----:B-1----:R-:W2:Y:S01]  /*0930*/  LDG.E.64 R18, desc[UR8][R14.64] ;  /* 0x000000080e127981 */ /* 0x002ea2000c1e1b00 */
[----:B------:R-:W0:Y:S03]  /*0940*/  LDCU UR5, c[0x0][0x394] ;  /* 0x00007280ff0577ac */ /* 0x000e260008000800 */
[----:B------:R-:W3:Y:S01]  /*0950*/  LDG.E.64 R20, desc[UR8][R10.64] ;  /* 0x000000080a147981 */ /* 0x000ee2000c1e1b00 */
[----:B0-----:R-:W-:-:S04]  /*0960*/  IMAD R27, R9, R0, UR5 ;  /* 0x00000005091b7e24 */ /* 0x001fc8000f8e0200 */
[----:B------:R-:W-:-:S06]  /*0970*/  IMAD.WIDE R26, R27, 0x8, R22 ;  /* 0x000000081b1a7825 */ /* 0x000fcc00078e0216 */
[----:B------:R-:W5:Y:S01]  /*0980*/  LDG.E.64 R26, desc[UR8][R26.64] ;  /* 0x000000081a1a7981 */ /* 0x000f62000c1e1b00 */
[----:B------:R-:W-:Y:S01]  /*0990*/  IMAD.MOV.U32 R16, RZ, RZ, 0x1 ;  /* 0x00000001ff107424 */ /* 0x000fe200078e00ff */
[----:B------:R-:W-:Y:S01]  /*09a0*/  BSSY.RECONVERGENT B2, `(.L_x_1120) ;  /* 0x0000013000027945 */ /* 0x000fe20003800200 */
[----:B------:R-:W-:Y:S01]  /*09b0*/  VIADD R33, R9, UR6 ;  /* 0x0000000609217c36 */ /* 0x000fe20008000000 */
        /* <DEDUP_REMOVED lines=13> */
[----:B------:R-:W-:-:S07]  /*0a90*/  MOV R4, 0xab0 ;  /* 0x00000ab000047802 */ /* 0x000fce0000000f00 */
[----:B-----5:R-:W-:Y:S05]  /*0aa0*/  CALL.REL.NOINC `($__internal_0_$__cuda_sm20_div_rn_f64_full) ;  /* 0x0000000800807944 */ /* 0x020fea0003c00000 */
[----:B------:R-:W-:Y:S01]  /*0ab0*/  IMAD.MOV.U32 R16, RZ, RZ, R30 ;  /* 0x000000ffff107224 */ /* 0x000fe200078e001e */
[----:B------:R-:W-:-:S07]  /*0ac0*/  MOV R17, R31 ;  /* 0x0000001f00117202 */ /* 0x000fce0000000f00 */
.L_x_1121:
[----:B------:R-:W-:Y:S05]  /*0ad0*/  BSYNC.RECONVERGENT B2 ;  /* 0x0000000000027941 */ /* 0x000fea0003800200 */
.L_x_1120:
[----:B------:R-:W0:Y:S01]  /*0ae0*/  LDC.64 R18, c[0x0][0x380] ;  /* 0x0000e000ff127b82 */ /* 0x000e220000000a00 */
[----:B------:R-:W1:Y:S02]  /*0af0*/  LDCU UR5, c[0x0][0x388] ;  /* 0x00007100ff0577ac */ /* 0x000e640008000800 */
[----:B-1----:R-:W-:-:S04]  /*0b00*/  IMAD R21, R9, UR5, R8 ;  /* 0x0000000509157c24 */ /* 0x002fc8000f8e0208 */
[----:B0-----:R-:W-:-:S05]  /*0b10*/  IMAD.WIDE R18, R21, 0x8, R18 ;  /* 0x0000000815127825 */ /* 0x001fca00078e0212 */
[----:B------:R-:W2:Y:S02]  /*0b20*/  LDG.E.64 R20, desc[UR8][R18.64] ;  /* 0x0000000812147981 */ /* 0x000ea4000c1e1b00 */
[----:B--2--5:R-:W-:-:S07]  /*0b30*/  DFMA R20, -R26, R16, R20 ;  /* 0x000000101a14722b */ /* 0x024fce0000000114 */
[----:B------:R2:W-:Y:S04]  /*0b40*/  STG.E.64 desc[UR8][R18.64], R20 ;  /* 0x0000001412007986 */ /* 0x0005e8000c101b08 */
.L_x_1115:
[----:B------:R-:W-:Y:S05]  /*0b50*/  BSYNC.RECONVERGENT B1 ;  /* 0x0000000000017941 */ /* 0x000fea0003800200 */
.L_x_1114:
[----:B------:R-:W-:-:S13]  /*0b60*/  ISETP.GE.U32.AND P0, PT, R6, 0x3, PT ;  /* 0x000000030600780c */ /* 0x000fda0003f06070 */
[----:B------:R-:W-:Y:S05]  /*0b70*/  @!P0 BRA `(.L_x_1113) ;  /* 0x0000000800348947 */ /* 0x000fea0003800000 */
.L_x_1130:
[----:B-123--:R-:W2:Y:S01]  /*0b80*/  LDG.E.64 R18, desc[UR8][R14.64] ;  /* 0x000000080e127981 */ /* 0x00eea2000c1e1b00 */
[----:B------:R-:W1:Y:S03]  /*0b90*/  LDC R0, c[0x0][0x394] ;  /* 0x0000e500ff007b82 */ /* 0x000e660000000800 */
[----:B0-----:R-:W3:Y:S05]  /*0ba0*/  LDG.E.64 R20, desc[UR8][R10.64] ;  /* 0x000000080a147981 */ /* 0x001eea000c1e1b00 */
[----:B------:R-:W0:Y:S01]  /*0bb0*/  LDC.64 R26, c[0x0][0x380] ;  /* 0x0000e000ff1a7b82 */ /* 0x000e220000000a00 */
[----:B-1----:R-:W-:-:S04]  /*0bc0*/  IMAD R17, R33, UR11, R0 ;  /* 0x0000000b21117c24 */ /* 0x002fc8000f8e0200 */
[----:B0-----:R-:W-:-:S06]  /*0bd0*/  IMAD.WIDE R26, R17, 0x8, R26 ;  /* 0x00000008111a7825 */ /* 0x001fcc00078e021a */
[----:B------:R-:W5:Y:S01]  /*0be0*/  LDG.E.64 R26, desc[UR8][R26.64] ;  /* 0x000000081a1a7981 */ /* 0x000f62000c1e1b00 */
[----:B------:R-:W-:Y:S01]  /*0bf0*/  IMAD.MOV.U32 R16, RZ, RZ, 0x1 ;  /* 0x00000001ff107424 */ /* 0x000fe200078e00ff */
[----:B------:R-:W-:Y:S01]  /*0c00*/  BSSY.RECONVERGENT B1, `(.L_x_1122) ;  /* 0x0000012000017945 */ /* 0x000fe20003800200 */
[----:B--2---:R-:W0:Y:S01]  /*0c10*/  MUFU.RCP64H R17, R19 ;  /* 0x0000001300117308 */ /* 0x004e220000001800 */
[----:B---3--:R-:W-:-:S03]  /*0c20*/  FSETP.GEU.AND P1, PT, |R21|, 6.5827683646048100446e-37, PT ;  /* 0x036000001500780b */ /* 0x008fc60003f2e200 */
        /* <DEDUP_REMOVED lines=15> */
.L_x_1123:
[----:B------:R-:W-:Y:S05]  /*0d20*/  BSYNC.RECONVERGENT B1 ;  /* 0x0000000000017941 */ /* 0x000fea0003800200 */
.L_x_1122:
[----:B------:R-:W0:Y:S01]  /*0d30*/  LDC.64 R20, c[0x0][0x380] ;  /* 0x0000e000ff147b82 */ /* 0x000e220000000a00 */
[----:B------:R-:W-:-:S07]  /*0d40*/  IMAD R25, R33, UR11, R8 ;  /* 0x0000000b21197c24 */ /* 0x000fce000f8e0208 */
[----:B------:R-:W1:Y:S01]  /*0d50*/  LDC R0, c[0x0][0x394] ;  /* 0x0000e500ff007b82 */ /* 0x000e620000000800 */
[----:B0-----:R-:W-:-:S05]  /*0d60*/  IMAD.WIDE R24, R25, 0x8, R20 ;  /* 0x0000000819187825 */ /* 0x001fca00078e0214 */
[----:B------:R-:W2:Y:S01]  /*0d70*/  LDG.E.64 R18, desc[UR8][R24.64] ;  /* 0x0000000818127981 */ /* 0x000ea2000c1e1b00 */
[----:B------:R-:W-:Y:S01]  /*0d80*/  VIADD R33, R33, UR6 ;  /* 0x0000000621217c36 */ /* 0x000fe20008000000 */
[----:B--2--5:R-:W-:-:S07]  /*0d90*/  DFMA R16, -R26, R16, R18 ;  /* 0x000000101a10722b */ /* 0x024fce0000000112 */
[----:B------:R0:W-:Y:S04]  /*0da0*/  STG.E.64 desc[UR8][R24.64], R16 ;  /* 0x0000001018007986 */ /* 0x0001e8000c101b08 */
[----:B------:R-:W2:Y:S04]  /*0db0*/  LDG.E.64 R18, desc[UR8][R14.64] ;  /* 0x000000080e127981 */ /* 0x000ea8000c1e1b00 */
[----:B------:R-:W3:Y:S01]  /*0dc0*/  LDG.E.64 R22, desc[UR8][R10.64] ;  /* 0x000000080a167981 */ /* 0x000ee2000c1e1b00 */
[----:B-1----:R-:W-:-:S04]  /*0dd0*/  IMAD R27, R33, UR11, R0 ;  /* 0x0000000b211b7c24 */ /* 0x002fc8000f8e0200 */
[----:B------:R-:W-:-:S06]  /*0de0*/  IMAD.WIDE R26, R27, 0x8, R20 ;  /* 0x000000081b1a7825 */ /* 0x000fcc00078e0214 */
[----:B------:R-:W5:Y:S01]  /*0df0*/  LDG.E.64 R26, desc[UR8][R26.64] ;  /* 0x000000081a1a7981 */ /* 0x000f62000c1e1b00 */
[----:B------:R-:W-:Y:S01]  /*0e00*/  IMAD.MOV.U32 R20, RZ, RZ, 0x1 ;  /* 0x00000001ff147424 */ /* 0x000fe200078e00ff */
[----:B------:R-:W-:Y:S01]  /*0e10*/  BSSY.RECONVERGENT B1, `(.L_x_1124) ;  /* 0x0000014000017945 */ /* 0x000fe20003800200 */
[----:B--2---:R-:W1:Y:S01]  /*0e20*/  MUFU.RCP64H R21, R19 ;  /* 0x0000001300157308 */ /* 0x004e620000001800 */
[----:B---3--:R-:W-:-:S03]  /*0e30*/  FSETP.GEU.AND P1, PT, |R23|, 6.5827683646048100446e-37, PT ;  /* 0x036000001700780b */ /* 0x008fc60003f2e200 */
[----:B-1----:R-:W-:-:S08]  /*0e40*/  DFMA R28, -R18, R20, 1 ;  /* 0x3ff00000121c742b */ /* 0x002fd00000000114 */
[----:B------:R-:W-:-:S08]  /*0e50*/  DFMA R28, R28, R28, R28 ;  /* 0x0000001c1c1c722b */ /* 0x000fd0000000001c */
[----:B------:R-:W-:-:S08]  /*0e60*/  DFMA R28, R20, R28, R20 ;  /* 0x0000001c141c722b */ /* 0x000fd00000000014 */
[----:B0-----:R-:W-:-:S08]  /*0e70*/  DFMA R16, -R18, R28, 1 ;  /* 0x3ff000001210742b */ /* 0x001fd0000000011c */
        /* <DEDUP_REMOVED lines=11> */
[----:B------:R-:W-:Y:S01]  /*0f30*/  IMAD.MOV.U32 R16, RZ, RZ, R30 ;  /* 0x000000ffff107224 */ /* 0x000fe200078e001e */
[----:B------:R-:W-:-:S07]  /*0f40*/  MOV R17, R31 ;  /* 0x0000001f00117202 */ /* 0x000fce0000000f00 */
.L_x_1125:
[----:B------:R-:W-:Y:S05]  /*0f50*/  BSYNC.RECONVERGENT B1 ;  /* 0x0000000000017941 */ /* 0x000fea0003800200 */
.L_x_1124:
        /* <DEDUP_REMOVED lines=34> */
.L_x_1127:
[----:B------:R-:W-:Y:S05]  /*1180*/  BSYNC.RECONVERGENT B1 ;  /* 0x0000000000017941 */ /* 0x000fea0003800200 */
.L_x_1126:
        /* <DEDUP_REMOVED lines=34> */
.L_x_1129:
[----:B------:R-:W-:Y:S05]  /*13b0*/  BSYNC.RECONVERGENT B1 ;  /* 0x0000000000017941 */ /* 0x000fea0003800200 */
.L_x_1128:
[----:B------:R-:W0:Y:S01]  /*13c0*/  LDC.64 R18, c[0x0][0x380] ;  /* 0x0000e000ff127b82 */ /* 0x000e220000000a00 */
[----:B------:R-:W-:-:S04]  /*13d0*/  IMAD R21, R33, UR12, R8 ;  /* 0x0000000c21157c24 */ /* 0x000fc8000f8e0208 */
[----:B0-----:R-:W-:-:S05]  /*13e0*/  IMAD.WIDE R18, R21, 0x8, R18 ;  /* 0x0000000815127825 */ /* 0x001fca00078e0212 */
[----:B------:R-:W2:Y:S01]  /*13f0*/  LDG.E.64 R20, desc[UR8][R18.64] ;  /* 0x0000000812147981 */ /* 0x000ea2000c1e1b00 */
[----:B------:R-:W-:-:S05]  /*1400*/  VIADD R33, R33, UR6 ;  /* 0x0000000621217c36 */ /* 0x000fca0008000000 */
[----:B------:R-:W-:Y:S01]  /*1410*/  ISETP.GE.AND P0, PT, R33, UR13, PT ;  /* 0x0000000d21007c0c */ /* 0x000fe2000bf06270 */
[----:B--2--5:R-:W-:-:S07]  /*1420*/  DFMA R20, -R26, R16, R20 ;  /* 0x000000101a14722b */ /* 0x024fce0000000114 */
[----:B------:R3:W-:Y:S05]  /*1430*/  STG.E.64 desc[UR8][R18.64], R20 ;  /* 0x0000001412007986 */ /* 0x0007ea000c101b08 */
[----:B------:R-:W-:Y:S05]  /*1440*/  @!P0 BRA `(.L_x_1130) ;  /* 0xfffffff400cc8947 */ /* 0x000fea000383ffff */
.L_x_1113:
[----:B------:R-:W-:Y:S05]  /*1450*/  BSYNC.RECONVERGENT B0 ;  /* 0x0000000000007941 */ /* 0x000fea0003800200 */
.L_x_1112:
[----:B------:R-:W4:Y:S01]  /*1460*/  LDCU UR5, c[0x0][0x388] ;  /* 0x00007100ff0577ac */ /* 0x000f220008000800 */
[----:B------:R-:W-:-:S05]  /*1470*/  VIADD R8, R8, UR4 ;  /* 0x0000000408087c36 */ /* 0x000fca0008000000 */
[----:B----4-:R-:W-:-:S13]  /*1480*/  ISETP.GE.AND P0, PT, R8, UR5, PT ;  /* 0x0000000508007c0c */ /* 0x010fda000bf06270 */
[----:B------:R-:W-:Y:S05]  /*1490*/  @!P0 BRA `(.L_x_1131) ;  /* 0xffffffec00d08947 */ /* 0x000fea000383ffff */
[----:B------:R-:W-:Y:S05]  /*14a0*/  EXIT ;  /* 0x000000000000794d */ /* 0x000fea0003800000 */
        .weak           $__internal_0_$__cuda_sm20_div_rn_f64_full
        .type           $__internal_0_$__cuda_sm20_div_rn_f64_full,@function
        .size           $__internal_0_$__cuda_sm20_div_rn_f64_full,(.L_x_1167 - $__internal_0_$__cuda_sm20_div_rn_f64_full)
$__internal_0_$__cuda_sm20_div_rn_f64_full:
[C---:B------:R-:W-:Y:S01]  /*14b0*/  FSETP.GEU.AND P0, PT, |R19|.reuse, 1.469367938527859385e-39, PT ;  /* 0x001000001300780b */ /* 0x040fe20003f0e200 */
[----:B------:R-:W-:Y:S01]  /*14c0*/  IMAD.MOV.U32 R30, RZ, RZ, 0x1 ;  /* 0x00000001ff1e7424 */ /* 0x000fe200078e00ff */
[----:B------:R-:W-:Y:S01]  /*14d0*/  LOP3.LUT R16, R19, 0x800fffff, RZ, 0xc0, !PT ;  /* 0x800fffff13107812 */ /* 0x000fe200078ec0ff */
[----:B------:R-:W-:Y:S01]  /*14e0*/  IMAD.MOV.U32 R2, RZ, RZ, 0x1ca00000 ;  /* 0x1ca00000ff027424 */ /* 0x000fe200078e00ff */
[C---:B------:R-:W-:Y:S01]  /*14f0*/  FSETP.GEU.AND P3, PT, |R21|.reuse, 1.469367938527859385e-39, PT ;  /* 0x001000001500780b */ /* 0x040fe20003f6e200 */
[----:B------:R-:W-:Y:S01]  /*1500*/  BSSY.RECONVERGENT B3, `(.L_x_1132) ;  /* 0x0000052000037945 */ /* 0x000fe20003800200 */
[----:B------:R-:W-:Y:S02]  /*1510*/  LOP3.LUT R17, R16, 0x3ff00000, RZ, 0xfc, !PT ;  /* 0x3ff0000010117812 */ /* 0x000fe400078efcff */
[----:B------:R-:W-:Y:S02]  /*1520*/  MOV R16, R18 ;  /* 0x0000001200107202 */ /* 0x000fe40000000f00 */
[----:B------:R-:W-:-:S02]  /*1530*/  LOP3.LUT R28, R21, 0x7ff00000, RZ, 0xc0, !PT ;  /* 0x7ff00000151c7812 */ /* 0x000fc400078ec0ff */
[C---:B------:R-:W-:Y:S01]  /*1540*/  LOP3.LUT R29, R19.reuse, 0x7ff00000, RZ, 0xc0, !PT ;  /* 0x7ff00000131d7812 */ /* 0x040fe200078ec0ff */
[----:B------:R-:W-:Y:S01]  /*1550*/  @!P0 DMUL R16, R18, 8.98846567431157953865e+307 ;  /* 0x7fe0000012108828 */ /* 0x000fe20000000000 */
[----:B------:R-:W-:Y:S02]  /*1560*/  MOV R22, R20 ;  /* 0x0000001400167202 */ /* 0x000fe40000000f00 */
[C---:B------:R-:W-:Y:S02]  /*1570*/  ISETP.GE.U32.AND P2, PT, R28.reuse, R29, PT ;  /* 0x0000001d1c00720c */ /* 0x040fe40003f46070 */
[----:B------:R-:W-:Y:S01]  /*1580*/  @!P3 LOP3.LUT R23, R19, 0x7ff00000, RZ, 0xc0, !PT ;  /* 0x7ff000001317b812 */ /* 0x000fe200078ec0ff */
[----:B------:R-:W0:Y:S03]  /*1590*/  MUFU.RCP64H R31, R17 ;  /* 0x00000011001f7308 */ /* 0x000e260000001800 */
[----:B------:R-:W-:-:S02]  /*15a0*/  @!P3 ISETP.GE.U32.AND P4, PT, R28, R23, PT ;  /* 0x000000171c00b20c */ /* 0x000fc40003f86070 */
[----:B------:R-:W-:Y:S02]  /*15b0*/  SEL R23, R2, 0x63400000, !P2 ;  /* 0x6340000002177807 */ /* 0x000fe40005000000 */
[----:B------:R-:W-:Y:S02]  /*15c0*/  @!P0 LOP3.LUT R29, R17, 0x7ff00000, RZ, 0xc0, !PT ;  /* 0x7ff00000111d8812 */ /* 0x000fe400078ec0ff */
[----:B------:R-:W-:Y:S01]  /*15d0*/  LOP3.LUT R23, R23, 0x800fffff, R21, 0xf8, !PT ;  /* 0x800fffff17177812 */ /* 0x000fe200078ef815 */
[----:B0-----:R-:W-:-:S08]  /*15e0*/  DFMA R24, R30, -R16, 1 ;  /* 0x3ff000001e18742b */ /* 0x001fd00000000810 */
[----:B------:R-:W-:-:S08]  /*15f0*/  DFMA R24, R24, R24, R24 ;  /* 0x000000181818722b */ /* 0x000fd00000000018 */
[----:B------:R-:W-:Y:S01]  /*1600*/  DFMA R30, R30, R24, R30 ;  /* 0x000000181e1e722b */ /* 0x000fe2000000001e */
[----:B------:R-:W-:Y:S01]  /*1610*/  @!P3 SEL R25, R2, 0x63400000, !P4 ;  /* 0x634000000219b807 */ /* 0x000fe20006000000 */
[----:B------:R-:W-:-:S03]  /*1620*/  @!P3 IMAD.MOV.U32 R24, RZ, RZ, RZ ;  /* 0x000000ffff18b224 */ /* 0x000fc600078e00ff */
[----:B------:R-:W-:-:S03]  /*1630*/  @!P3 LOP3.LUT R0, R25, 0x80000000, R21, 0xf8, !PT ;  /* 0x800000001900b812 */ /* 0x000fc600078ef815 */
[----:B------:R-:W-:Y:S01]  /*1640*/  DFMA R34, R30, -R16, 1 ;  /* 0x3ff000001e22742b */ /* 0x000fe20000000810 */
[----:B------:R-:W-:Y:S01]  /*1650*/  @!P3 LOP3.LUT R25, R0, 0x100000, RZ, 0xfc, !PT ;  /* 0x001000000019b812 */ /* 0x000fe200078efcff */
[----:B------:R-:W-:-:S05]  /*1660*/  IMAD.MOV.U32 R0, RZ, RZ, R28 ;  /* 0x000000ffff007224 */ /* 0x000fca00078e001c */
[----:B------:R-:W-:Y:S02]  /*1670*/  @!P3 DFMA R22, R22, 2, -R24 ;  /* 0x400000001616b82b */ /* 0x000fe40000000818 */
[----:B------:R-:W-:-:S08]  /*1680*/  DFMA R34, R30, R34, R30 ;  /* 0x000000221e22722b */ /* 0x000fd0000000001e */
[----:B------:R-:W-:Y:S01]  /*1690*/  DMUL R30, R34, R22 ;  /* 0x00000016221e7228 */ /* 0x000fe20000000000 */
[----:B------:R-:W-:-:S07]  /*16a0*/  @!P3 LOP3.LUT R0, R23, 0x7ff00000, RZ, 0xc0, !PT ;  /* 0x7ff000001700b812 */ /* 0x000fce00078ec0ff */
[----:B------:R-:W-:-:S08]  /*16b0*/  DFMA R24, R30, -R16, R22 ;  /* 0x800000101e18722b */ /* 0x000fd00000000016 */
[----:B------:R-:W-:Y:S01]  /*16c0*/  DFMA R24, R34, R24, R30 ;  /* 0x000000182218722b */ /* 0x000fe2000000001e */
[----:B------:R-:W-:Y:S01]  /*16d0*/  IADD3 R30, PT, PT, R0, -0x1, RZ ;  /* 0xffffffff001e7810 */ /* 0x000fe20007ffe0ff */
[----:B------:R-:W-:-:S03]  /*16e0*/  VIADD R31, R29, 0xffffffff ;  /* 0xffffffff1d1f7836 */ /* 0x000fc60000000000 */
[----:B------:R-:W-:-:S04]  /*16f0*/  ISETP.GT.U32.AND P0, PT, R30, 0x7feffffe, PT ;  /* 0x7feffffe1e00780c */ /* 0x000fc80003f04070 */
[----:B------:R-:W-:-:S13]  /*1700*/  ISETP.GT.U32.OR P0, PT, R31, 0x7feffffe, P0 ;  /* 0x7feffffe1f00780c */ /* 0x000fda0000704470 */
[----:B------:R-:W-:Y:S05]  /*1710*/  @P0 BRA `(.L_x_1133) ;  /* 0x00000000006c0947 */ /* 0x000fea0003800000 */
[----:B------:R-:W-:Y:S01]  /*1720*/  LOP3.LUT R21, R19, 0x7ff00000, RZ, 0xc0, !PT ;  /* 0x7ff0000013157812 */ /* 0x000fe200078ec0ff */
[----:B------:R-:W-:-:S03]  /*1730*/  IMAD.MOV.U32 R20, RZ, RZ, RZ ;  /* 0x000000ffff147224 */ /* 0x000fc600078e00ff */
[CC--:B------:R-:W-:Y:S02]  /*1740*/  VIADDMNMX R0, R28.reuse, -R21.reuse, 0xb9600000, !PT ;  /* 0xb96000001c007446 */ /* 0x0c0fe40007800915 */
[----:B------:R-:W-:Y:S02]  /*1750*/  ISETP.GE.U32.AND P0, PT, R28, R21, PT ;  /* 0x000000151c00720c */ /* 0x000fe40003f06070 */
[----:B------:R-:W-:Y:S02]  /*1760*/  VIMNMX R0, PT, PT, R0, 0x46a00000, PT ;  /* 0x46a0000000007848 */ /* 0x000fe40003fe0100 */
[----:B------:R-:W-:-:S05]  /*1770*/  SEL R21, R2, 0x63400000, !P0 ;  /* 0x6340000002157807 */ /* 0x000fca0004000000 */
[----:B------:R-:W-:-:S05]  /*1780*/  IMAD.IADD R0, R0, 0x1, -R21 ;  /* 0x0000000100007824 */ /* 0x000fca00078e0a15 */
[----:B------:R-:W-:-:S06]  /*1790*/  IADD3 R21, PT, PT, R0, 0x7fe00000, RZ ;  /* 0x7fe0000000157810 */ /* 0x000fcc0007ffe0ff */
[----:B------:R-:W-:-:S10]  /*17a0*/  DMUL R30, R24, R20 ;  /* 0x00000014181e7228 */ /* 0x000fd40000000000 */
[----:B------:R-:W-:-:S13]  /*17b0*/  FSETP.GTU.AND P0, PT, |R31|, 1.469367938527859385e-39, PT ;  /* 0x001000001f00780b */ /* 0x000fda0003f0c200 */
[----:B------:R-:W-:Y:S05]  /*17c0*/  @P0 BRA `(.L_x_1134) ;  /* 0x0000000000940947 */ /* 0x000fea0003800000 */
[----:B------:R-:W-:Y:S01]  /*17d0*/  DFMA R16, R24, -R16, R22 ;  /* 0x800000101810722b */ /* 0x000fe20000000016 */
[----:B------:R-:W-:-:S09]  /*17e0*/  IMAD.MOV.U32 R20, RZ, RZ, RZ ;  /* 0x000000ffff147224 */ /* 0x000fd200078e00ff */
[C---:B------:R-:W-:Y:S02]  /*17f0*/  FSETP.NEU.AND P0, PT, R17.reuse, RZ, PT ;  /* 0x000000ff1100720b */ /* 0x040fe40003f0d000 */
[----:B------:R-:W-:-:S04]  /*1800*/  LOP3.LUT R18, R17, 0x80000000, R19, 0x48, !PT ;  /* 0x8000000011127812 */ /* 0x000fc800078e4813 */
[----:B------:R-:W-:-:S07]  /*1810*/  LOP3.LUT R21, R18, R21, RZ, 0xfc, !PT ;  /* 0x0000001512157212 */ /* 0x000fce00078efcff */
[----:B------:R-:W-:Y:S05]  /*1820*/  @!P0 BRA `(.L_x_1134) ;  /* 0x00000000007c8947 */ /* 0x000fea0003800000 */
[C---:B------:R-:W-:Y:S01]  /*1830*/  IADD3 R17, PT, PT, -R0.reuse, RZ, RZ ;  /* 0x000000ff00117210 */ /* 0x040fe20007ffe1ff */
[----:B------:R-:W-:Y:S01]  /*1840*/  IMAD.MOV.U32 R16, RZ, RZ, RZ ;  /* 0x000000ffff107224 */ /* 0x000fe200078e00ff */
[----:B------:R-:W-:-:S05]  /*1850*/  IADD3 R0, PT, PT, -R0, -0x43300000, RZ ;  /* 0xbcd0000000007810 */ /* 0x000fca0007ffe1ff */
[----:B------:R-:W-:Y:S02]  /*1860*/  DFMA R16, R30, -R16, R24 ;  /* 0x800000101e10722b */ /* 0x000fe40000000018 */
[----:B------:R-:W-:-:S08]  /*1870*/  DMUL.RP R24, R24, R20 ;  /* 0x0000001418187228 */ /* 0x000fd00000008000 */
[----:B------:R-:W-:Y:S02]  /*1880*/  FSETP.NEU.AND P0, PT, |R17|, R0, PT ;  /* 0x000000001100720b */ /* 0x000fe40003f0d200 */
[----:B------:R-:W-:Y:S02]  /*1890*/  LOP3.LUT R17, R25, R18, RZ, 0x3c, !PT ;  /* 0x0000001219117212 */ /* 0x000fe400078e3cff */
[----:B------:R-:W-:Y:S02]  /*18a0*/  FSEL R30, R24, R30, !P0 ;  /* 0x0000001e181e7208 */ /* 0x000fe40004000000 */
[----:B------:R-:W-:Y:S01]  /*18b0*/  FSEL R31, R17, R31, !P0 ;  /* 0x0000001f111f7208 */ /* 0x000fe20004000000 */
[----:B------:R-:W-:Y:S06]  /*18c0*/  BRA `(.L_x_1134) ;  /* 0x0000000000547947 */ /* 0x000fec0003800000 */
.L_x_1133:
[----:B------:R-:W-:-:S14]  /*18d0*/  DSETP.NAN.AND P0, PT, R20, R20, PT ;  /* 0x000000141400722a */ /* 0x000fdc0003f08000 */
[----:B------:R-:W-:Y:S05]  /*18e0*/  @P0 BRA `(.L_x_1135) ;  /* 0x0000000000440947 */ /* 0x000fea0003800000 */
[----:B------:R-:W-:-:S14]  /*18f0*/  DSETP.NAN.AND P0, PT, R18, R18, PT ;  /* 0x000000121200722a */ /* 0x000fdc0003f08000 */
[----:B------:R-:W-:Y:S05]  /*1900*/  @P0 BRA `(.L_x_1136) ;  /* 0x0000000000300947 */ /* 0x000fea0003800000 */
[----:B------:R-:W-:Y:S01]  /*1910*/  ISETP.NE.AND P0, PT, R0, R29, PT ;  /* 0x0000001d0000720c */ /* 0x000fe20003f05270 */
[----:B------:R-:W-:Y:S01]  /*1920*/  IMAD.MOV.U32 R30, RZ, RZ, 0x0 ;  /* 0x00000000ff1e7424 */ /* 0x000fe200078e00ff */
[----:B------:R-:W-:-:S11]  /*1930*/  MOV R31, 0xfff80000 ;  /* 0xfff80000001f7802 */ /* 0x000fd60000000f00 */
[----:B------:R-:W-:Y:S05]  /*1940*/  @!P0 BRA `(.L_x_1134) ;  /* 0x0000000000348947 */ /* 0x000fea0003800000 */
[----:B------:R-:W-:Y:S02]  /*1950*/  ISETP.NE.AND P0, PT, R0, 0x7ff00000, PT ;  /* 0x7ff000000000780c */ /* 0x000fe40003f05270 */
[----:B------:R-:W-:Y:S02]  /*1960*/  LOP3.LUT R31, R21, 0x80000000, R19, 0x48, !PT ;  /* 0x80000000151f7812 */ /* 0x000fe400078e4813 */
[----:B------:R-:W-:-:S13]  /*1970*/  ISETP.EQ.OR P0, PT, R29, RZ, !P0 ;  /* 0x000000ff1d00720c */ /* 0x000fda0004702670 */
[----:B------:R-:W-:Y:S01]  /*1980*/  @P0 LOP3.LUT R0, R31, 0x7ff00000, RZ, 0xfc, !PT ;  /* 0x7ff000001f000812 */ /* 0x000fe200078efcff */
[----:B------:R-:W-:Y:S02]  /*1990*/  @!P0 IMAD.MOV.U32 R30, RZ, RZ, RZ ;  /* 0x000000ffff1e8224 */ /* 0x000fe400078e00ff */
[----:B------:R-:W-:Y:S01]  /*19a0*/  @P0 IMAD.MOV.U32 R30, RZ, RZ, RZ ;  /* 0x000000ffff1e0224 */ /* 0x000fe200078e00ff */
[----:B------:R-:W-:Y:S01]  /*19b0*/  @P0 MOV R31, R0 ;  /* 0x00000000001f0202 */ /* 0x000fe20000000f00 */
[----:B------:R-:W-:Y:S06]  /*19c0*/  BRA `(.L_x_1134) ;  /* 0x0000000000147947 */ /* 0x000fec0003800000 */
.L_x_1136:
[----:B------:R-:W-:Y:S01]  /*19d0*/  LOP3.LUT R31, R19, 0x80000, RZ, 0xfc, !PT ;  /* 0x00080000131f7812 */ /* 0x000fe200078efcff */
[----:B------:R-:W-:Y:S01]  /*19e0*/  IMAD.MOV.U32 R30, RZ, RZ, R18 ;  /* 0x000000ffff1e7224 */ /* 0x000fe200078e0012 */
[----:B------:R-:W-:Y:S06]  /*19f0*/  BRA `(.L_x_1134) ;  /* 0x0000000000087947 */ /* 0x000fec0003800000 */
.L_x_1135:
[----:B------:R-:W-:Y:S01]  /*1a00*/  LOP3.LUT R31, R21, 0x80000, RZ, 0xfc, !PT ;  /* 0x00080000151f7812 */ /* 0x000fe200078efcff */
[----:B------:R-:W-:-:S07]  /*1a10*/  IMAD.MOV.U32 R30, RZ, RZ, R20 ;  /* 0x000000ffff1e7224 */ /* 0x000fce00078e0014 */
.L_x_1134:
[----:B------:R-:W-:Y:S05]  /*1a20*/  BSYNC.RECONVERGENT B3 ;  /* 0x0000000000037941 */ /* 0x000fea0003800200 */
.L_x_1132:
[----:B------:R-:W-:Y:S01]  /*1a30*/  MOV R16, R4 ;  /* 0x0000000400107202 */ /* 0x000fe20000000f00 */
[----:B------:R-:W-:-:S04]  /*1a40*/  IMAD.MOV.U32 R17, RZ, RZ, 0x0 ;  /* 0x00000000ff117424 */ /* 0x000fc800078e00ff */
[----:B------:R-:W-:Y:S05]  /*1a50*/  RET.REL.NODEC R16 `(_Z16substractColumnsPdiiii) ;  /* 0xffffffe410687950 */ /* 0x000fea0003c3ffff */
.L_x_1137:
        /* <DEDUP_REMOVED lines=10> */
.L_x_1167:


//--------------------- .text._Z2PMPdii           --------------------------
	.section	.text._Z2PMPdii,"ax",@progbits
	.align	128
        .global         _Z2PMPdii
        .type           _Z2PMPdii,@function
        .size           _Z2PMPdii,(.L_x_1185 - _Z2PMPdii)
        .other          _Z2PMPdii,@"STO_CUDA_ENTRY STV_DEFAULT"
_Z2PMPdii:
.text._Z2PMPdii:
[----:B------:R-:W0:Y:S01]  /*0000*/  LDC R1, c[0x0][0x37c] ;  /* 0x0000df00ff017b82 */ /* 0x000e220000000800 */
[----:B------:R-:W1:Y:S01]  /*0010*/  S2R R17, SR_CTAID.X ;  /* 0x0000000000117919 */ /* 0x000e620000002500 */
[----:B------:R-:W2:Y:S01]  /*0020*/  LDCU UR7, c[0x0][0x2fc] ;  /* 0x00005f80ff0777ac */ /* 0x000ea20008000800 */
[----:B0-----:R-:W-:Y:S01]  /*0030*/  VIADD R1, R1, 0xfffffff8 ;  /* 0xfffffff801017836 */ /* 0x001fe20000000000 */
[----:B------:R-:W1:Y:S01]  /*0040*/  S2R R0, SR_TID.X ;  /* 0x0000000000007919 */ /* 0x000e620000002100 */
[----:B------:R-:W0:Y:S01]  /*0050*/  LDCU.64 UR4, c[0x0][0x388] ;  /* 0x00007100ff0477ac */ /* 0x000e220008000a00 */
[----:B------:R-:W1:Y:S01]  /*0060*/  LDCU UR39, c[0x0][0x360] ;  /* 0x00006c00ff2777ac */ /* 0x000e620008000800 */
[----:B------:R-:W3:Y:S01]  /*0070*/  LDCU UR6, c[0x0][0x2f8] ;  /* 0x00005f00ff0677ac */ /* 0x000ee20008000800 */
[----:B0-----:R-:W-:Y:S01]  /*0080*/  UIMAD UR38, UR5, UR4, URZ ;  /* 0x00000004052672a4 */ /* 0x001fe2000f8e02ff */
[----:B---3--:R-:W-:Y:S01]  /*0090*/  IADD3 R2, P1, PT, R1, UR6, RZ ;  /* 0x0000000601027c10 */ /* 0x008fe2000ff3e0ff */
[----:B-1----:R-:W-:-:S04]  /*00a0*/  IMAD R17, R17, UR39, R0 ;  /* 0x0000002711117c24 */ /* 0x002fc8000f8e0200 */
[----:B--2---:R-:W-:Y:S01]  /*00b0*/  IMAD.X R16, RZ, RZ, UR7, P1 ;  /* 0x00000007ff107e24 */ /* 0x004fe200088e06ff */
[----:B------:R-:W-:-:S13]  /*00c0*/  ISETP.GE.AND P0, PT, R17, UR38, PT ;  /* 0x0000002611007c0c */ /* 0x000fda000bf06270 */
[----:B------:R-:W-:Y:S05]  /*00d0*/  @P0 EXIT ;  /* 0x000000000000094d */ /* 0x000fea0003800000 */
[----:B------:R-:W0:Y:S01]  /*00e0*/  LDCU UR4, c[0x0][0x370] ;  /* 0x00006e00ff0477ac */ /* 0x000e220008000800 */
[----:B------:R-:W1:Y:S01]  /*00f0*/  LDCU.64 UR36, c[0x0][0x358] ;  /* 0x00006b00ff2477ac */ /* 0x000e620008000a00 */
[----:B0-----:R-:W-:-:S12]  /*0100*/  UIMAD UR39, UR39, UR4, URZ ;  /* 0x00000004272772a4 */ /* 0x001fd8000f8e02ff */
.L_x_1139:
[----:B------:R-:W0:Y:S01]  /*0110*/  LDC.64 R8, c[0x0][0x380] ;  /* 0x0000e000ff087b82 */ /* 0x000e220000000a00 */
[----:B------:R-:W-:Y:S01]  /*0120*/  MOV R0, 0x170 ;  /* 0x0000017000007802 */ /* 0x000fe20000000f00 */
[----:B------:R-:W2:Y:S01]  /*0130*/  LDCU.64 UR4, c[0x4][0x168] ;  /* 0x01002d00ff0477ac */ /* 0x000ea20008000a00 */
[----:B0-----:R-:W-:-:S06]  /*0140*/  IMAD.WIDE R8, R17, 0x8, R8 ;  /* 0x0000000811087825 */ /* 0x001fcc00078e0208 */
[----:B-1----:R-:W3:Y:S01]  /*0150*/  LDG.E.64 R8, desc[UR36][R8.64] ;  /* 0x0000002408087981 */ /* 0x002ee2000c1e1b00 */
[----:B------:R0:W1:Y:S01]  /*0160*/  LDC.64 R10, c[0x4][R0] ;  /* 0x01000000000a7b82 */ /* 0x0000620000000a00 */
[----:B------:R-:W-:Y:S01]  /*0170*/  VIADD R17, R17, UR39 ;  /* 0x0000002711117c36 */ /* 0x000fe20008000000 */
[----:B--2---:R-:W-:Y:S01]  /*0180*/  MOV R4, UR4 ;  /* 0x0000000400047c02 */ /* 0x004fe20008000f00 */
[----:B------:R-:W-:Y:S01]  /*0190*/  IMAD.U32 R5, RZ, RZ, UR5 ;  /* 0x00000005ff057e24 */ /* 0x000fe2000f8e00ff */
[----:B------:R-:W-:Y:S01]  /*01a0*/  MOV R7, R16 ;  /* 0x0000001000077202 */ /* 0x000fe20000000f00 */
[----:B------:R-:W-:Y:S01]  /*01b0*/  IMAD.MOV.U32 R6, RZ, RZ, R2 ;  /* 0x000000ffff067224 */ /* 0x000fe200078e0002 */
[----:B------:R-:W-:-:S04]  /*01c0*/  ISETP.GE.AND P0, PT, R17, UR38, PT ;  /* 0x0000002611007c0c */ /* 0x000fc8000bf06270 */
[----:B------:R-:W-:Y:S01]  /*01d0*/  P2R R18, PR, RZ, 0x1 ;  /* 0x00000001ff127803 */ /* 0x000fe20000000000 */
[----:B-1-3--:R0:W-:Y:S08]  /*01e0*/  STL.64 [R1], R8 ;  /* 0x0000000801007387 */ /* 0x00a1f00000100a00 */
[----:B------:R-:W-:-:S07]  /*01f0*/  LEPC R20, `(.L_x_1138) ;  /* 0x000000001014794e */ /* 0x000fce0000000000 */
[----:B0-----:R-:W-:Y:S05]  /*0200*/  CALL.ABS.NOINC R10 ;  /* 0x000000000a007343 */ /* 0x001fea0003c00000 */
.L_x_1138:
[----:B------:R-:W-:-:S13]  /*0210*/  ISETP.NE.AND P6, PT, R18, RZ, PT ;  /* 0x000000ff1200720c */ /* 0x000fda0003fc5270 */
[----:B------:R-:W-:Y:S05]  /*0220*/  @!P6 BRA `(.L_x_1139) ;  /* 0xfffffffc00b8e947 */ /* 0x000fea000383ffff */
[----:B------:R-:W-:Y:S05]  /*0230*/  EXIT ;  /* 0x000000000000794d */ /* 0x000fea0003800000 */
.L_x_1140:
        /* <DEDUP_REMOVED lines=12> */
.L_x_1185:


//--------------------- .text._Z15findMultipliersPdiii --------------------------
	.section	.text._Z15findMultipliersPdiii,"ax",@progbits
	.align	128
        .global         _Z15findMultipliersPdiii
        .type           _Z15findMultipliersPdiii,@function
        .size           _Z15findMultipliersPdiii,(.L_x_1168 - _Z15findMultipliersPdiii)
        .other          _Z15findMultipliersPdiii,@"STO_CUDA_ENTRY STV_DEFAULT"
_Z15findMultipliersPdiii:
.text._Z15findMultipliersPdiii:
[----:B------:R-:W-:Y:S01]  /*0000*/  LDC R1, c[0x0][0x37c] ;  /* 0x0000df00ff017b82 */ /* 0x000fe20000000800 */
[----:B------:R-:W0:Y:S07]  /*0010*/  S2R R6, SR_TID.X ;  /* 0x0000000000067919 */ /* 0x000e2e0000002100 */
[----:B------:R-:W1:Y:S01]  /*0020*/  S2UR UR6, SR_CTAID.X ;  /* 0x00000000000679c3 */ /* 0x000e620000002500 */
[----:B------:R-:W1:Y:S07]  /*0030*/  LDCU UR5, c[0x0][0x360] ;  /* 0x00006c00ff0577ac */ /* 0x000e6e0008000800 */
[----:B------:R-:W2:Y:S08]  /*0040*/  LDC R5, c[0x0][0x390] ;  /* 0x0000e400ff057b82 */ /* 0x000eb00000000800 */
[----:B------:R-:W3:Y:S01]  /*0050*/  LDC R4, c[0x0][0x388] ;  /* 0x0000e200ff047b82 */ /* 0x000ee20000000800 */
[----:B-1----:R-:W-:-:S07]  /*0060*/  UIMAD UR4, UR5, UR6, URZ ;  /* 0x00000006050472a4 */ /* 0x002fce000f8e02ff */
[----:B------:R-:W1:Y:S01]  /*0070*/  LDC R0, c[0x0][0x370] ;  /* 0x0000dc00ff007b82 */ /* 0x000e620000000800 */
[----:B0-----:R-:W-:-:S04]  /*0080*/  VIADD R25, R6, UR4 ;  /* 0x0000000406197c36 */ /* 0x001fc80008000000 */
[----:B--2---:R-:W-:-:S05]  /*0090*/  IMAD.X R27, R25, 0x1, R5, PT ;  /* 0x00000001191b7824 */ /* 0x004fca00038e0605 */
[----:B---3--:R-:W-:-:S13]  /*00a0*/  ISETP.GE.AND P0, PT, R27, R4, PT ;  /* 0x000000041b00720c */ /* 0x008fda0003f06270 */
[----:B------:R-:W-:Y:S05]  /*00b0*/  @P0 EXIT ;  /* 0x000000000000094d */ /* 0x000fea0003800000 */
[C---:B-1----:R-:W-:Y:S01]  /*00c0*/  IMAD R2, R0.reuse, UR5, RZ ;  /* 0x0000000500027c24 */ /* 0x042fe2000f8e02ff */
[----:B------:R-:W0:Y:S01]  /*00d0*/  LDC.64 R22, c[0x0][0x380] ;  /* 0x0000e000ff167b82 */ /* 0x000e220000000a00 */
[----:B------:R-:W-:Y:S01]  /*00e0*/  VIADD R0, R0, UR6 ;  /* 0x0000000600007c36 */ /* 0x000fe20008000000 */
[----:B------:R-:W1:Y:S01]  /*00f0*/  LDCU.64 UR6, c[0x0][0x358] ;  /* 0x00006b00ff0677ac */ /* 0x000e620008000a00 */
[----:B------:R-:W2:Y:S01]  /*0100*/  I2F.U32.RP R8, R2 ;  /* 0x0000000200087306 */ /* 0x000ea20000209000 */
[----:B------:R-:W-:Y:S01]  /*0110*/  IMAD.IADD R3, R6, 0x1, R5 ;  /* 0x0000000106037824 */ /* 0x000fe200078e0205 */
[----:B------:R-:W-:Y:S01]  /*0120*/  ISETP.NE.U32.AND P3, PT, R2, RZ, PT ;  /* 0x000000ff0200720c */ /* 0x000fe20003f65070 */
[----:B------:R-:W-:Y:S01]  /*0130*/  IMAD R0, R0, UR5, RZ ;  /* 0x0000000500007c24 */ /* 0x000fe2000f8e02ff */
[----:B------:R-:W-:Y:S01]  /*0140*/  BSSY.RECONVERGENT B0, `(.L_x_1141) ;  /* 0x0000045000007945 */ /* 0x000fe20003800200 */
[----:B------:R-:W-:-:S03]  /*0150*/  IMAD.MOV R11, RZ, RZ, -R2 ;  /* 0x000000ffff0b7224 */ /* 0x000fc600078e0a02 */
[----:B------:R-:W-:Y:S02]  /*0160*/  IADD3 R7, PT, PT, R3, 0x1, R0 ;  /* 0x0000000103077810 */ /* 0x000fe40007ffe000 */
[----:B------:R-:W-:Y:S02]  /*0170*/  LOP3.LUT R6, RZ, R0, RZ, 0x33, !PT ;  /* 0x00000000ff067212 */ /* 0x000fe400078e33ff */
[-C--:B------:R-:W-:Y:S01]  /*0180*/  VIMNMX R0, PT, PT, R7, R4.reuse, !PT ;  /* 0x0000000407007248 */ /* 0x080fe20007fe0100 */
[----:B------:R-:W-:Y:S01]  /*0190*/  IMAD R4, R5, R4, R5 ;  /* 0x0000000405047224 */ /* 0x000fe200078e0205 */
[----:B--2---:R-:W2:Y:S02]  /*01a0*/  MUFU.RCP R8, R8 ;  /* 0x0000000800087308 */ /* 0x004ea40000001000 */
[----:B------:R-:W-:Y:S01]  /*01b0*/  IADD3 R0, PT, PT, -R3, R0, R6 ;  /* 0x0000000003007210 */ /* 0x000fe20007ffe106 */
[----:B------:R-:W-:-:S03]  /*01c0*/  IMAD.MOV.U32 R6, RZ, RZ, RZ ;  /* 0x000000ffff067224 */ /* 0x000fc600078e00ff */
[C---:B------:R-:W-:Y:S01]  /*01d0*/  ISETP.NE.AND P0, PT, R0.reuse, RZ, PT ;  /* 0x000000ff0000720c */ /* 0x040fe20003f05270 */
[----:B------:R-:W-:Y:S02]  /*01e0*/  VIADD R9, R0, 0xffffffff ;  /* 0xffffffff00097836 */ /* 0x000fe40000000000 */
[----:B0-----:R-:W-:-:S04]  /*01f0*/  IMAD.WIDE R22, R4, 0x8, R22 ;  /* 0x0000000804167825 */ /* 0x001fc800078e0216 */
[----:B--2---:R-:W-:-:S06]  /*0200*/  VIADD R10, R8, 0xffffffe ;  /* 0x0ffffffe080a7836 */ /* 0x004fcc0000000000 */
[----:B------:R-:W-:Y:S01]  /*0210*/  @!P0 IMAD.MOV R9, RZ, RZ, R0 ;  /* 0x000000ffff098224 */ /* 0x000fe200078e0200 */
[----:B------:R-:W0:Y:S02]  /*0220*/  F2I.FTZ.U32.TRUNC.NTZ R7, R10 ;  /* 0x0000000a00077305 */ /* 0x000e24000021f000 */
[----:B0-----:R-:W-:-:S04]  /*0230*/  IMAD R11, R11, R7, RZ ;  /* 0x000000070b0b7224 */ /* 0x001fc800078e02ff */
[----:B------:R-:W-:-:S06]  /*0240*/  IMAD.HI.U32 R6, R7, R11, R6 ;  /* 0x0000000b07067227 */ /* 0x000fcc00078e0006 */
[----:B------:R-:W-:-:S04]  /*0250*/  IMAD.HI.U32 R7, R6, R9, RZ ;  /* 0x0000000906077227 */ /* 0x000fc800078e00ff */
[----:B------:R-:W-:-:S04]  /*0260*/  IMAD.MOV R0, RZ, RZ, -R7 ;  /* 0x000000ffff007224 */ /* 0x000fc800078e0a07 */
[----:B------:R-:W-:Y:S01]  /*0270*/  IMAD R9, R2, R0, R9 ;  /* 0x0000000002097224 */ /* 0x000fe200078e0209 */
[----:B------:R-:W-:-:S04]  /*0280*/  SEL R0, RZ, 0x1, !P0 ;  /* 0x00000001ff007807 */ /* 0x000fc80004000000 */
[----:B------:R-:W-:-:S13]  /*0290*/  ISETP.GE.U32.AND P1, PT, R9, R2, PT ;  /* 0x000000020900720c */ /* 0x000fda0003f26070 */
[----:B------:R-:W-:Y:S02]  /*02a0*/  @P1 IMAD.IADD R9, R9, 0x1, -R2 ;  /* 0x0000000109091824 */ /* 0x000fe400078e0a02 */
[----:B------:R-:W-:-:S03]  /*02b0*/  @P1 VIADD R7, R7, 0x1 ;  /* 0x0000000107071836 */ /* 0x000fc60000000000 */
[----:B------:R-:W-:-:S13]  /*02c0*/  ISETP.GE.U32.AND P2, PT, R9, R2, PT ;  /* 0x000000020900720c */ /* 0x000fda0003f46070 */
[----:B------:R-:W-:Y:S01]  /*02d0*/  @P2 VIADD R7, R7, 0x1 ;  /* 0x0000000107072836 */ /* 0x000fe20000000000 */
[----:B------:R-:W-:-:S05]  /*02e0*/  @!P3 LOP3.LUT R7, RZ, R2, RZ, 0x33, !PT ;  /* 0x00000002ff07b212 */ /* 0x000fca00078e33ff */
[----:B------:R-:W-:-:S05]  /*02f0*/  IMAD.IADD R0, R0, 0x1, R7 ;  /* 0x0000000100007824 */ /* 0x000fca00078e0207 */
[----:B------:R-:W-:-:S04]  /*0300*/  LOP3.LUT R6, R0, 0x3, RZ, 0xc0, !PT ;  /* 0x0000000300067812 */ /* 0x000fc800078ec0ff */
[----:B------:R-:W-:-:S13]  /*0310*/  ISETP.NE.AND P0, PT, R6, 0x3, PT ;  /* 0x000000030600780c */ /* 0x000fda0003f05270 */
[----:B-1----:R-:W-:Y:S05]  /*0320*/  @!P0 BRA `(.L_x_1142) ;  /* 0x0000000000988947 */ /* 0x002fea0003800000 */
[----:B------:R-:W0:Y:S01]  /*0330*/  LDC.64 R20, c[0x0][0x380] ;  /* 0x0000e000ff147b82 */ /* 0x000e220000000a00 */
[----:B------:R-:W-:Y:S01]  /*0340*/  IADD3 R5, PT, PT, R0, 0x1, RZ ;  /* 0x0000000100057810 */ /* 0x000fe20007ffe0ff */
[----:B------:R-:W-:Y:S01]  /*0350*/  BSSY.RECONVERGENT B1, `(.L_x_1143) ;  /* 0x0000022000017945 */ /* 0x000fe20003800200 */
[----:B------:R-:W-:Y:S01]  /*0360*/  IADD3 R25, PT, PT, R25, 0x1, R4 ;  /* 0x0000000119197810 */ /* 0x000fe20007ffe004 */
[----:B------:R-:W-:Y:S01]  /*0370*/  VIADD R27, R3, UR4 ;  /* 0x00000004031b7c36 */ /* 0x000fe20008000000 */
[----:B------:R-:W-:-:S05]  /*0380*/  LOP3.LUT R5, R5, 0x3, RZ, 0xc0, !PT ;  /* 0x0000000305057812 */ /* 0x000fca00078ec0ff */
[----:B------:R-:W-:-:S07]  /*0390*/  IMAD.MOV R26, RZ, RZ, -R5 ;  /* 0x000000ffff1a7224 */ /* 0x000fce00078e0a05 */
.L_x_1146:
[----:B------:R-:W2:Y:S01]  /*03a0*/  LDG.E.64 R12, desc[UR6][R22.64] ;  /* 0x00000006160c7981 */ /* 0x000ea2000c1e1b00 */
[----:B01----:R-:W-:-:S05]  /*03b0*/  IMAD.WIDE R18, R25, 0x8, R20 ;  /* 0x0000000819127825 */ /* 0x003fca00078e0214 */
[----:B------:R-:W3:Y:S01]  /*03c0*/  LDG.E.64 R16, desc[UR6][R18.64] ;  /* 0x0000000612107981 */ /* 0x000ee2000c1e1b00 */
[----:B------:R-:W-:Y:S01]  /*03d0*/  IMAD.MOV.U32 R4, RZ, RZ, 0x1 ;  /* 0x00000001ff047424 */ /* 0x000fe200078e00ff */
[----:B------:R-:W-:Y:S01]  /*03e0*/  BSSY.RECONVERGENT B2, `(.L_x_1144) ;  /* 0x0000014000027945 */ /* 0x000fe20003800200 */
[----:B------:R-:W-:-:S05]  /*03f0*/  VIADD R26, R26, 0x1 ;  /* 0x000000011a1a7836 */ /* 0x000fca0000000000 */
[----:B------:R-:W-:Y:S01]  /*0400*/  ISETP.NE.AND P1, PT, R26, RZ, PT ;  /* 0x000000ff1a00720c */ /* 0x000fe20003f25270 */
[----:B--2---:R-:W0:Y:S01]  /*0410*/  MUFU.RCP64H R5, R13 ;  /* 0x0000000d00057308 */ /* 0x004e220000001800 */
[----:B---3--:R-:W-:Y:S01]  /*0420*/  FSETP.GEU.AND P2, PT, |R17|, 6.5827683646048100446e-37, PT ;  /* 0x036000001100780b */ /* 0x008fe20003f4e200 */
        /* <DEDUP_REMOVED lines=12> */
[----:B------:R-:W-:Y:S05]  /*04f0*/  CALL.REL.NOINC `($__internal_1_$__cuda_sm20_div_rn_f64_full) ;  /* 0x0000000400d47944 */ /* 0x000fea0003c00000 */
[----:B------:R-:W-:Y:S02]  /*0500*/  IMAD.MOV.U32 R4, RZ, RZ, R30 ;  /* 0x000000ffff047224 */ /* 0x000fe400078e001e */
[----:B------:R-:W-:-:S07]  /*0510*/  IMAD.MOV.U32 R5, RZ, RZ, R31 ;  /* 0x000000ffff057224 */ /* 0x000fce00078e001f */
.L_x_1145:
[----:B------:R-:W-:Y:S05]  /*0520*/  BSYNC.RECONVERGENT B2 ;  /* 0x0000000000027941 */ /* 0x000fea0003800200 */
.L_x_1144:
[----:B------:R1:W-:Y:S01]  /*0530*/  STG.E.64 desc[UR6][R18.64], R4 ;  /* 0x0000000412007986 */ /* 0x0003e2000c101b06 */
[C---:B------:R-:W-:Y:S02]  /*0540*/  IMAD.IADD R27, R2.reuse, 0x1, R27 ;  /* 0x00000001021b7824 */ /* 0x040fe400078e021b */
[----:B------:R-:W-:Y:S01]  /*0550*/  IMAD.IADD R25, R2, 0x1, R25 ;  /* 0x0000000102197824 */ /* 0x000fe200078e0219 */
[----:B------:R-:W-:Y:S06]  /*0560*/  @P1 BRA `(.L_x_1146) ;  /* 0xfffffffc008c1947 */ /* 0x000fec000383ffff */
[----:B------:R-:W-:Y:S05]  /*0570*/  BSYNC.RECONVERGENT B1 ;  /* 0x0000000000017941 */ /* 0x000fea0003800200 */
.L_x_1143:
[----:B------:R-:W-:-:S07]  /*0580*/  VIADD R27, R27, 0x1 ;  /* 0x000000011b1b7836 */ /* 0x000fce0000000000 */
.L_x_1142:
[----:B------:R-:W-:Y:S05]  /*0590*/  BSYNC.RECONVERGENT B0 ;  /* 0x0000000000007941 */ /* 0x000fea0003800200 */
.L_x_1141:
[----:B------:R-:W0:Y:S01]  /*05a0*/  LDC R20, c[0x0][0x388] ;  /* 0x0000e200ff147b82 */ /* 0x000e220000000800 */
[----:B------:R-:W-:Y:S01]  /*05b0*/  ISETP.GE.U32.AND P0, PT, R0, 0x3, PT ;  /* 0x000000030000780c */ /* 0x000fe20003f06070 */
[----:B------:R-:W2:Y:S01]  /*05c0*/  LDCU UR8, c[0x0][0x388] ;  /* 0x00007100ff0877ac */ /* 0x000ea20008000800 */
[----:B------:R-:W3:Y:S05]  /*05d0*/  LDCU UR5, c[0x0][0x390] ;  /* 0x00007200ff0577ac */ /* 0x000eea0008000800 */
[----:B-1----:R-:W1:Y:S06]  /*05e0*/  LDC.64 R18, c[0x0][0x380] ;  /* 0x0000e000ff127b82 */ /* 0x002e6c0000000a00 */
[----:B--23--:R-:W-:Y:S05]  /*05f0*/  @!P0 EXIT ;  /* 0x000000000000894d */ /* 0x00cfea0003800000 */
.L_x_1155:
[----:B------:R-:W2:Y:S01]  /*0600*/  LDG.E.64 R12, desc[UR6][R22.64] ;  /* 0x00000006160c7981 */ /* 0x000ea2000c1e1b00 */
[----:B0-----:R-:W-:-:S04]  /*0610*/  IMAD R29, R20, UR5, R27 ;  /* 0x00000005141d7c24 */ /* 0x001fc8000f8e021b */
[----:B-1----:R-:W-:-:S05]  /*0620*/  IMAD.WIDE R28, R29, 0x8, R18 ;  /* 0x000000081d1c7825 */ /* 0x002fca00078e0212 */
[----:B------:R-:W3:Y:S01]  /*0630*/  LDG.E.64 R16, desc[UR6][R28.64] ;  /* 0x000000061c107981 */ /* 0x000ee2000c1e1b00 */
        /* <DEDUP_REMOVED lines=17> */
[----:B------:R-:W-:Y:S01]  /*0750*/  IMAD.MOV.U32 R4, RZ, RZ, R30 ;  /* 0x000000ffff047224 */ /* 0x000fe200078e001e */
[----:B------:R-:W-:-:S07]  /*0760*/  MOV R5, R31 ;  /* 0x0000001f00057202 */ /* 0x000fce0000000f00 */
.L_x_1148:
[----:B------:R-:W-:Y:S05]  /*0770*/  BSYNC.RECONVERGENT B0 ;  /* 0x0000000000007941 */ /* 0x000fea0003800200 */
.L_x_1147:
[----:B------:R0:W-:Y:S04]  /*0780*/  STG.E.64 desc[UR6][R28.64], R4 ;  /* 0x000000041c007986 */ /* 0x0001e8000c101b06 */
[----:B------:R-:W2:Y:S01]  /*0790*/  LDG.E.64 R12, desc[UR6][R22.64] ;  /* 0x00000006160c7981 */ /* 0x000ea2000c1e1b00 */
[----:B0-----:R-:W-:-:S05]  /*07a0*/  IMAD.WIDE R28, R2, 0x8, R28 ;  /* 0x00000008021c7825 */ /* 0x001fca00078e021c */
        /* <DEDUP_REMOVED lines=20> */
.L_x_1150:
[----:B------:R-:W-:Y:S05]  /*08f0*/  BSYNC.RECONVERGENT B0 ;  /* 0x0000000000007941 */ /* 0x000fea0003800200 */
.L_x_1149:
        /* <DEDUP_REMOVED lines=23> */
.L_x_1152:
[----:B------:R-:W-:Y:S05]  /*0a70*/  BSYNC.RECONVERGENT B0 ;  /* 0x0000000000007941 */ /* 0x000fea0003800200 */
.L_x_1151:
        /* <DEDUP_REMOVED lines=23> */
.L_x_1154:
[----:B------:R-:W-:Y:S05]  /*0bf0*/  BSYNC.RECONVERGENT B0 ;  /* 0x0000000000007941 */ /* 0x000fea0003800200 */
.L_x_1153:
[----:B------:R2:W-:Y:S01]  /*0c00*/  STG.E.64 desc[UR6][R28.64], R4 ;  /* 0x000000041c007986 */ /* 0x0005e2000c101b06 */
[----:B------:R-:W-:-:S05]  /*0c10*/  IMAD R27, R2, 0x4, R27 ;  /* 0x00000004021b7824 */ /* 0x000fca00078e021b */
[----:B------:R-:W-:-:S13]  /*0c20*/  ISETP.GE.AND P0, PT, R27, UR8, PT ;  /* 0x000000081b007c0c */ /* 0x000fda000bf06270 */
[----:B--2---:R-:W-:Y:S05]  /*0c30*/  @!P0 BRA `(.L_x_1155) ;  /* 0xfffffff800708947 */ /* 0x004fea000383ffff */
[----:B------:R-:W-:Y:S05]  /*0c40*/  EXIT ;  /* 0x000000000000794d */ /* 0x000fea0003800000 */
        .weak           $__internal_1_$__cuda_sm20_div_rn_f64_full
        .type           $__internal_1_$__cuda_sm20_div_rn_f64_full,@function
        .size           $__internal_1_$__cuda_sm20_div_rn_f64_full,(.L_x_1168 - $__internal_1_$__cuda_sm20_div_rn_f64_full)
$__internal_1_$__cuda_sm20_div_rn_f64_full:
[----:B------:R-:W-:Y:S01]  /*0c50*/  FSETP.GEU.AND P3, PT, |R17|, 1.469367938527859385e-39, PT ;  /* 0x001000001100780b */ /* 0x000fe20003f6e200 */
[----:B------:R-:W-:Y:S01]  /*0c60*/  IMAD.MOV.U32 R10, RZ, RZ, R16 ;  /* 0x000000ffff0a7224 */ /* 0x000fe200078e0010 */
[C---:B------:R-:W-:Y:S01]  /*0c70*/  FSETP.GEU.AND P0, PT, |R13|.reuse, 1.469367938527859385e-39, PT ;  /* 0x001000000d00780b */ /* 0x040fe20003f0e200 */
[----:B------:R-:W-:Y:S01]  /*0c80*/  IMAD.MOV.U32 R30, RZ, RZ, 0x1 ;  /* 0x00000001ff1e7424 */ /* 0x000fe200078e00ff */
[----:B------:R-:W-:Y:S01]  /*0c90*/  LOP3.LUT R14, R13, 0x800fffff, RZ, 0xc0, !PT ;  /* 0x800fffff0d0e7812 */ /* 0x000fe200078ec0ff */
[----:B------:R-:W-:Y:S01]  /*0ca0*/  BSSY.RECONVERGENT B3, `(.L_x_1156) ;  /* 0x0000052000037945 */ /* 0x000fe20003800200 */
[----:B------:R-:W-:Y:S02]  /*0cb0*/  LOP3.LUT R3, R17, 0x7ff00000, RZ, 0xc0, !PT ;  /* 0x7ff0000011037812 */ /* 0x000fe400078ec0ff */
[----:B------:R-:W-:Y:S01]  /*0cc0*/  LOP3.LUT R15, R14, 0x3ff00000, RZ, 0xfc, !PT ;  /* 0x3ff000000e0f7812 */ /* 0x000fe200078efcff */
[----:B------:R-:W-:Y:S01]  /*0cd0*/  IMAD.MOV.U32 R14, RZ, RZ, R12 ;  /* 0x000000ffff0e7224 */ /* 0x000fe200078e000c */
[----:B------:R-:W-:-:S02]  /*0ce0*/  LOP3.LUT R7, R13, 0x7ff00000, RZ, 0xc0, !PT ;  /* 0x7ff000000d077812 */ /* 0x000fc400078ec0ff */
[----:B------:R-:W-:Y:S01]  /*0cf0*/  MOV R5, 0x1ca00000 ;  /* 0x1ca0000000057802 */ /* 0x000fe20000000f00 */
[----:B------:R-:W-:Y:S01]  /*0d00*/  @!P3 IMAD.MOV.U32 R8, RZ, RZ, RZ ;  /* 0x000000ffff08b224 */ /* 0x000fe200078e00ff */
[----:B------:R-:W-:Y:S01]  /*0d10*/  @!P3 LOP3.LUT R6, R13, 0x7ff00000, RZ, 0xc0, !PT ;  /* 0x7ff000000d06b812 */ /* 0x000fe200078ec0ff */
[----:B------:R-:W-:Y:S01]  /*0d20*/  @!P0 DMUL R14, R12, 8.98846567431157953865e+307 ;  /* 0x7fe000000c0e8828 */ /* 0x000fe20000000000 */
[C---:B------:R-:W-:Y:S02]  /*0d30*/  ISETP.GE.U32.AND P2, PT, R3.reuse, R7, PT ;  /* 0x000000070300720c */ /* 0x040fe40003f46070 */
[----:B------:R-:W-:Y:S02]  /*0d40*/  @!P3 ISETP.GE.U32.AND P4, PT, R3, R6, PT ;  /* 0x000000060300b20c */ /* 0x000fe40003f86070 */
[C---:B------:R-:W-:Y:S01]  /*0d50*/  SEL R11, R5.reuse, 0x63400000, !P2 ;  /* 0x63400000050b7807 */ /* 0x040fe20005000000 */
[----:B------:R-:W0:Y:S01]  /*0d60*/  MUFU.RCP64H R31, R15 ;  /* 0x0000000f001f7308 */ /* 0x000e220000001800 */
[----:B------:R-:W-:-:S02]  /*0d70*/  @!P3 SEL R9, R5, 0x63400000, !P4 ;  /* 0x634000000509b807 */ /* 0x000fc40006000000 */
[--C-:B------:R-:W-:Y:S02]  /*0d80*/  LOP3.LUT R11, R11, 0x800fffff, R17.reuse, 0xf8, !PT ;  /* 0x800fffff0b0b7812 */ /* 0x100fe400078ef811 */
[----:B------:R-:W-:Y:S02]  /*0d90*/  @!P3 LOP3.LUT R6, R9, 0x80000000, R17, 0xf8, !PT ;  /* 0x800000000906b812 */ /* 0x000fe400078ef811 */
[----:B------:R-:W-:Y:S02]  /*0da0*/  @!P0 LOP3.LUT R7, R15, 0x7ff00000, RZ, 0xc0, !PT ;  /* 0x7ff000000f078812 */ /* 0x000fe400078ec0ff */
[----:B------:R-:W-:Y:S01]  /*0db0*/  @!P3 LOP3.LUT R9, R6, 0x100000, RZ, 0xfc, !PT ;  /* 0x001000000609b812 */ /* 0x000fe200078efcff */
[----:B------:R-:W-:-:S05]  /*0dc0*/  IMAD.MOV.U32 R6, RZ, RZ, R3 ;  /* 0x000000ffff067224 */ /* 0x000fca00078e0003 */
[----:B------:R-:W-:Y:S02]  /*0dd0*/  @!P3 DFMA R10, R10, 2, -R8 ;  /* 0x400000000a0ab82b */ /* 0x000fe40000000808 */
[----:B0-----:R-:W-:-:S08]  /*0de0*/  DFMA R8, R30, -R14, 1 ;  /* 0x3ff000001e08742b */ /* 0x001fd0000000080e */
[----:B------:R-:W-:Y:S01]  /*0df0*/  DFMA R8, R8, R8, R8 ;  /* 0x000000080808722b */ /* 0x000fe20000000008 */
[----:B------:R-:W-:-:S05]  /*0e00*/  @!P3 LOP3.LUT R6, R11, 0x7ff00000, RZ, 0xc0, !PT ;  /* 0x7ff000000b06b812 */ /* 0x000fca00078ec0ff */
[----:B------:R-:W-:Y:S02]  /*0e10*/  VIADD R24, R6, 0xffffffff ;  /* 0xffffffff06187836 */ /* 0x000fe40000000000 */
[----:B------:R-:W-:-:S03]  /*0e20*/  DFMA R30, R30, R8, R30 ;  /* 0x000000081e1e722b */ /* 0x000fc6000000001e */
[----:B------:R-:W-:Y:S01]  /*0e30*/  ISETP.GT.U32.AND P0, PT, R24, 0x7feffffe, PT ;  /* 0x7feffffe1800780c */ /* 0x000fe20003f04070 */
[----:B------:R-:W-:-:S04]  /*0e40*/  VIADD R24, R7, 0xffffffff ;  /* 0xffffffff07187836 */ /* 0x000fc80000000000 */
[----:B------:R-:W-:Y:S01]  /*0e50*/  DFMA R32, R30, -R14, 1 ;  /* 0x3ff000001e20742b */ /* 0x000fe2000000080e */
[----:B------:R-:W-:-:S07]  /*0e60*/  ISETP.GT.U32.OR P0, PT, R24, 0x7feffffe, P0 ;  /* 0x7feffffe1800780c */ /* 0x000fce0000704470 */
[----:B------:R-:W-:-:S08]  /*0e70*/  DFMA R32, R30, R32, R30 ;  /* 0x000000201e20722b */ /* 0x000fd0000000001e */
[----:B------:R-:W-:-:S08]  /*0e80*/  DMUL R30, R32, R10 ;  /* 0x0000000a201e7228 */ /* 0x000fd00000000000 */
[----:B------:R-:W-:-:S08]  /*0e90*/  DFMA R8, R30, -R14, R10 ;  /* 0x8000000e1e08722b */ /* 0x000fd0000000000a */
[----:B------:R-:W-:Y:S01]  /*0ea0*/  DFMA R8, R32, R8, R30 ;  /* 0x000000082008722b */ /* 0x000fe2000000001e */
[----:B------:R-:W-:Y:S10]  /*0eb0*/  @P0 BRA `(.L_x_1157) ;  /* 0x00000000006c0947 */ /* 0x000ff40003800000 */
[----:B------:R-:W-:Y:S01]  /*0ec0*/  LOP3.LUT R6, R13, 0x7ff00000, RZ, 0xc0, !PT ;  /* 0x7ff000000d067812 */ /* 0x000fe200078ec0ff */
[----:B------:R-:W-:-:S03]  /*0ed0*/  IMAD.MOV.U32 R16, RZ, RZ, RZ ;  /* 0x000000ffff107224 */ /* 0x000fc600078e00ff */
[CC--:B------:R-:W-:Y:S02]  /*0ee0*/  VIADDMNMX R7, R3.reuse, -R6.reuse, 0xb9600000, !PT ;  /* 0xb960000003077446 */ /* 0x0c0fe40007800906 */
[----:B------:R-:W-:Y:S02]  /*0ef0*/  ISETP.GE.U32.AND P0, PT, R3, R6, PT ;  /* 0x000000060300720c */ /* 0x000fe40003f06070 */
[----:B------:R-:W-:Y:S02]  /*0f00*/  VIMNMX R7, PT, PT, R7, 0x46a00000, PT ;  /* 0x46a0000007077848 */ /* 0x000fe40003fe0100 */
[----:B------:R-:W-:-:S05]  /*0f10*/  SEL R6, R5, 0x63400000, !P0 ;  /* 0x6340000005067807 */ /* 0x000fca0004000000 */
[----:B------:R-:W-:-:S04]  /*0f20*/  IMAD.IADD R6, R7, 0x1, -R6 ;  /* 0x0000000107067824 */ /* 0x000fc800078e0a06 */
[----:B------:R-:W-:-:S06]  /*0f30*/  VIADD R17, R6, 0x7fe00000 ;  /* 0x7fe0000006117836 */ /* 0x000fcc0000000000 */
        /* <DEDUP_REMOVED lines=19> */
.L_x_1157:
[----:B------:R-:W-:-:S14]  /*1070*/  DSETP.NAN.AND P0, PT, R16, R16, PT ;  /* 0x000000101000722a */ /* 0x000fdc0003f08000 */
[----:B------:R-:W-:Y:S05]  /*1080*/  @P0 BRA `(.L_x_1159) ;  /* 0x0000000000440947 */ /* 0x000fea0003800000 */
[----:B------:R-:W-:-:S14]  /*1090*/  DSETP.NAN.AND P0, PT, R12, R12, PT ;  /* 0x0000000c0c00722a */ /* 0x000fdc0003f08000 */
[----:B------:R-:W-:Y:S05]  /*10a0*/  @P0 BRA `(.L_x_1160) ;  /* 0x0000000000300947 */ /* 0x000fea0003800000 */
[----:B------:R-:W-:Y:S01]  /*10b0*/  ISETP.NE.AND P0, PT, R6, R7, PT ;  /* 0x000000070600720c */ /* 0x000fe20003f05270 */
[----:B------:R-:W-:Y:S02]  /*10c0*/  IMAD.MOV.U32 R30, RZ, RZ, 0x0 ;  /* 0x00000000ff1e7424 */ /* 0x000fe400078e00ff */
[----:B------:R-:W-:-:S10]  /*10d0*/  IMAD.MOV.U32 R31, RZ, RZ, -0x80000 ;  /* 0xfff80000ff1f7424 */ /* 0x000fd400078e00ff */
[----:B------:R-:W-:Y:S05]  /*10e0*/  @!P0 BRA `(.L_x_1158) ;  /* 0x0000000000348947 */ /* 0x000fea0003800000 */
[----:B------:R-:W-:Y:S02]  /*10f0*/  ISETP.NE.AND P0, PT, R6, 0x7ff00000, PT ;  /* 0x7ff000000600780c */ /* 0x000fe40003f05270 */
[----:B------:R-:W-:Y:S02]  /*1100*/  LOP3.LUT R31, R17, 0x80000000, R13, 0x48, !PT ;  /* 0x80000000111f7812 */ /* 0x000fe400078e480d */
[----:B------:R-:W-:-:S13]  /*1110*/  ISETP.EQ.OR P0, PT, R7, RZ, !P0 ;  /* 0x000000ff0700720c */ /* 0x000fda0004702670 */
[----:B------:R-:W-:Y:S01]  /*1120*/  @P0 LOP3.LUT R3, R31, 0x7ff00000, RZ, 0xfc, !PT ;  /* 0x7ff000001f030812 */ /* 0x000fe200078efcff */
[----:B------:R-:W-:Y:S02]  /*1130*/  @!P0 IMAD.MOV.U32 R30, RZ, RZ, RZ ;  /* 0x000000ffff1e8224 */ /* 0x000fe400078e00ff */
[----:B------:R-:W-:Y:S02]  /*1140*/  @P0 IMAD.MOV.U32 R30, RZ, RZ, RZ ;  /* 0x000000ffff1e0224 */ /* 0x000fe400078e00ff */
[----:B------:R-:W-:Y:S01]  /*1150*/  @P0 IMAD.MOV.U32 R31, RZ, RZ, R3 ;  /* 0x000000ffff1f0224 */ /* 0x000fe200078e0003 */
[----:B------:R-:W-:Y:S06]  /*1160*/  BRA `(.L_x_1158) ;  /* 0x0000000000147947 */ /* 0x000fec0003800000 */
.L_x_1160:
[----:B------:R-:W-:Y:S01]  /*1170*/  LOP3.LUT R31, R13, 0x80000, RZ, 0xfc, !PT ;  /* 0x000800000d1f7812 */ /* 0x000fe200078efcff */
[----:B------:R-:W-:Y:S01]  /*1180*/  IMAD.MOV.U32 R30, RZ, RZ, R12 ;  /* 0x000000ffff1e7224 */ /* 0x000fe200078e000c */
[----:B------:R-:W-:Y:S06]  /*1190*/  BRA `(.L_x_1158) ;  /* 0x0000000000087947 */ /* 0x000fec0003800000 */
.L_x_1159:
[----:B------:R-:W-:Y:S01]  /*11a0*/  LOP3.LUT R31, R17, 0x80000, RZ, 0xfc, !PT ;  /* 0x00080000111f7812 */ /* 0x000fe200078efcff */
[----:B------:R-:W-:-:S07]  /*11b0*/  IMAD.MOV.U32 R30, RZ, RZ, R16 ;  /* 0x000000ffff1e7224 */ /* 0x000fce00078e0010 */
.L_x_1158:
[----:B------:R-:W-:Y:S05]  /*11c0*/  BSYNC.RECONVERGENT B3 ;  /* 0x0000000000037941 */ /* 0x000fea0003800200 */
.L_x_1156:
[----:B------:R-:W-:-:S04]  /*11d0*/  IMAD.MOV.U32 R5, RZ, RZ, 0x0 ;  /* 0x00000000ff057424 */ /* 0x000fc800078e00ff */
[----:B------:R-:W-:Y:S05]  /*11e0*/  RET.REL.NODEC R4 `(_Z15findMultipliersPdiii) ;  /* 0xffffffec04847950 */ /* 0x000fea0003c3ffff */
.L_x_1161:
        /* <DEDUP_REMOVED lines=9> */
.L_x_1168:


//--------------------- .text._Z11swapColumnsPdiiii --------------------------
	.section	.text._Z11swapColumnsPdiiii,"ax",@progbits
	.align	128
        .global         _Z11swapColumnsPdiiii
        .type           _Z11swapColumnsPdiiii,@function
        .size           _Z11swapColumnsPdiiii,(.L_x_1187 - _Z11swapColumnsPdiiii)
        .other          _Z11swapColumnsPdiiii,@"STO_CUDA_ENTRY STV_DEFAULT"
_Z11swapColumnsPdiiii:
.text._Z11swapColumnsPdiiii:
[----:B------:R-:W-:Y:S01]  /*0000*/  LDC R1, c[0x0][0x37c] ;  /* 0x0000df00ff017b82 */ /* 0x000fe20000000800 */
[----:B------:R-:W0:Y:S01]  /*0010*/  S2R R0, SR_CTAID.X ;  /* 0x0000000000007919 */ /* 0x000e220000002500 */
[----:B------:R-:W0:Y:S01]  /*0020*/  LDCU UR4, c[0x0][0x360] ;  /* 0x00006c00ff0477ac */ /* 0x000e220008000800 */
[----:B------:R-:W0:Y:S01]  /*0030*/  S2R R3, SR_TID.X ;  /* 0x0000000000037919 */ /* 0x000e220000002100 */
[----:B------:R-:W1:Y:S01]  /*0040*/  LDCU UR8, c[0x0][0x38c] ;  /* 0x00007180ff0877ac */ /* 0x000e620008000800 */
[----:B------:R-:W2:Y:S01]  /*0050*/  LDCU UR5, c[0x0][0x370] ;  /* 0x00006e00ff0577ac */ /* 0x000ea20008000800 */
[----:B0-----:R-:W-:Y:S01]  /*0060*/  IMAD R0, R0, UR4, R3 ;  /* 0x0000000400007c24 */ /* 0x001fe2000f8e0203 */
[----:B--2---:R-:W-:-:S04]  /*0070*/  UIMAD UR4, UR4, UR5, URZ ;  /* 0x00000005040472a4 */ /* 0x004fc8000f8e02ff */
[----:B-1----:R-:W-:-:S13]  /*0080*/  ISETP.GE.AND P0, PT, R0, UR8, PT ;  /* 0x0000000800007c0c */ /* 0x002fda000bf06270 */
[----:B------:R-:W-:Y:S05]  /*0090*/  @P0 EXIT ;  /* 0x000000000000094d */ /* 0x000fea0003800000 */
[----:B------:R-:W0:Y:S01]  /*00a0*/  I2F.U32.RP R7, UR4 ;  /* 0x0000000400077d06 */ /* 0x000e220008209000 */
[----:B------:R-:W-:Y:S01]  /*00b0*/  IADD3 R4, PT, PT, R0, UR4, RZ ;  /* 0x0000000400047c10 */ /* 0x000fe2000fffe0ff */
[----:B------:R-:W1:Y:S01]  /*00c0*/  LDCU UR5, c[0x0][0x388] ;  /* 0x00007100ff0577ac */ /* 0x000e620008000800 */
[----:B------:R-:W-:Y:S01]  /*00d0*/  IADD3 R9, PT, PT, RZ, -UR4, RZ ;  /* 0x80000004ff097c10 */ /* 0x000fe2000fffe0ff */
[----:B------:R-:W-:Y:S01]  /*00e0*/  BSSY.RECONVERGENT B0, `(.L_x_1162) ;  /* 0x0000031000007945 */ /* 0x000fe20003800200 */
[C---:B------:R-:W-:Y:S01]  /*00f0*/  ISETP.GE.AND P0, PT, R4.reuse, UR8, PT ;  /* 0x0000000804007c0c */ /* 0x040fe2000bf06270 */
[----:B------:R-:W2:Y:S01]  /*0100*/  LDCU.64 UR6, c[0x0][0x358] ;  /* 0x00006b00ff0677ac */ /* 0x000ea20008000a00 */
[----:B------:R-:W-:Y:S02]  /*0110*/  VIMNMX R5, PT, PT, R4, UR8, !PT ;  /* 0x0000000804057c48 */ /* 0x000fe4000ffe0100 */
[----:B------:R-:W-:Y:S02]  /*0120*/  SEL R6, RZ, 0x1, P0 ;  /* 0x00000001ff067807 */ /* 0x000fe40000000000 */
[----:B------:R-:W-:-:S02]  /*0130*/  ISETP.NE.U32.AND P2, PT, RZ, UR4, PT ;  /* 0x00000004ff007c0c */ /* 0x000fc4000bf45070 */
[----:B------:R-:W-:Y:S01]  /*0140*/  IADD3 R5, PT, PT, R5, -R4, -R6 ;  /* 0x8000000405057210 */ /* 0x000fe20007ffe806 */
[----:B0-----:R-:W0:Y:S02]  /*0150*/  MUFU.RCP R7, R7 ;  /* 0x0000000700077308 */ /* 0x001e240000001000 */
[----:B0-----:R-:W-:-:S06]  /*0160*/  IADD3 R2, PT, PT, R7, 0xffffffe, RZ ;  /* 0x0ffffffe07027810 */ /* 0x001fcc0007ffe0ff */
[----:B------:R0:W3:Y:S02]  /*0170*/  F2I.FTZ.U32.TRUNC.NTZ R3, R2 ;  /* 0x0000000200037305 */ /* 0x0000e4000021f000 */
[----:B0-----:R-:W-:Y:S02]  /*0180*/  HFMA2 R2, -RZ, RZ, 0, 0 ;  /* 0x00000000ff027431 */ /* 0x001fe400000001ff */
[----:B---3--:R-:W-:-:S04]  /*0190*/  IMAD R9, R9, R3, RZ ;  /* 0x0000000309097224 */ /* 0x008fc800078e02ff */
[----:B------:R-:W-:-:S06]  /*01a0*/  IMAD.HI.U32 R8, R3, R9, R2 ;  /* 0x0000000903087227 */ /* 0x000fcc00078e0002 */
[----:B------:R-:W-:-:S05]  /*01b0*/  IMAD.HI.U32 R7, R8, R5, RZ ;  /* 0x0000000508077227 */ /* 0x000fca00078e00ff */
[----:B------:R-:W-:-:S05]  /*01c0*/  IADD3 R2, PT, PT, -R7, RZ, RZ ;  /* 0x000000ff07027210 */ /* 0x000fca0007ffe1ff */
[----:B------:R-:W-:Y:S02]  /*01d0*/  IMAD R5, R2, UR4, R5 ;  /* 0x0000000402057c24 */ /* 0x000fe4000f8e0205 */
[----:B------:R-:W0:Y:S03]  /*01e0*/  LDC.64 R2, c[0x0][0x380] ;  /* 0x0000e000ff027b82 */ /* 0x000e260000000a00 */
[----:B------:R-:W-:-:S13]  /*01f0*/  ISETP.GE.U32.AND P0, PT, R5, UR4, PT ;  /* 0x0000000405007c0c */ /* 0x000fda000bf06070 */
[----:B------:R-:W-:Y:S02]  /*0200*/  @P0 IADD3 R5, PT, PT, R5, -UR4, RZ ;  /* 0x8000000405050c10 */ /* 0x000fe4000fffe0ff */
[----:B------:R-:W-:Y:S02]  /*0210*/  @P0 IADD3 R7, PT, PT, R7, 0x1, RZ ;  /* 0x0000000107070810 */ /* 0x000fe40007ffe0ff */
[----:B------:R-:W-:Y:S02]  /*0220*/  ISETP.GE.U32.AND P1, PT, R5, UR4, PT ;  /* 0x0000000405007c0c */ /* 0x000fe4000bf26070 */
[----:B------:R-:W3:Y:S11]  /*0230*/  LDC.64 R4, c[0x0][0x390] ;  /* 0x0000e400ff047b82 */ /* 0x000ef60000000a00 */
[----:B------:R-:W-:Y:S01]  /*0240*/  @P1 VIADD R7, R7, 0x1 ;  /* 0x0000000107071836 */ /* 0x000fe20000000000 */
[----:B------:R-:W-:-:S04]  /*0250*/  @!P2 LOP3.LUT R7, RZ, UR4, RZ, 0x33, !PT ;  /* 0x00000004ff07ac12 */ /* 0x000fc8000f8e33ff */
[----:B------:R-:W-:-:S04]  /*0260*/  IADD3 R8, PT, PT, R6, R7, RZ ;  /* 0x0000000706087210 */ /* 0x000fc80007ffe0ff */
[C---:B------:R-:W-:Y:S02]  /*0270*/  LOP3.LUT R6, R8.reuse, 0x3, RZ, 0xc0, !PT ;  /* 0x0000000308067812 */ /* 0x040fe400078ec0ff */
[----:B------:R-:W-:Y:S02]  /*0280*/  ISETP.GE.U32.AND P1, PT, R8, 0x3, PT ;  /* 0x000000030800780c */ /* 0x000fe40003f26070 */
[----:B------:R-:W-:-:S13]  /*0290*/  ISETP.NE.AND P0, PT, R6, 0x3, PT ;  /* 0x000000030600780c */ /* 0x000fda0003f05270 */
[----:B012---:R-:W-:Y:S05]  /*02a0*/  @!P0 BRA `(.L_x_1163) ;  /* 0x0000000000508947 */ /* 0x007fea0003800000 */
[----:B------:R-:W0:Y:S01]  /*02b0*/  LDC R18, c[0x0][0x388] ;  /* 0x0000e200ff127b82 */ /* 0x000e220000000800 */
[----:B------:R-:W0:Y:S01]  /*02c0*/  LDCU.64 UR10, c[0x0][0x390] ;  /* 0x00007200ff0a77ac */ /* 0x000e220008000a00 */
[----:B------:R-:W-:-:S04]  /*02d0*/  IADD3 R8, PT, PT, R8, 0x1, RZ ;  /* 0x0000000108087810 */ /* 0x000fc80007ffe0ff */
[----:B------:R-:W-:Y:S02]  /*02e0*/  LOP3.LUT R8, R8, 0x3, RZ, 0xc0, !PT ;  /* 0x0000000308087812 */ /* 0x000fe400078ec0ff */
[----:B------:R-:W1:Y:S02]  /*02f0*/  LDC.64 R6, c[0x0][0x380] ;  /* 0x0000e000ff067b82 */ /* 0x000e640000000a00 */
[----:B------:R-:W-:Y:S01]  /*0300*/  IADD3 R16, PT, PT, -R8, RZ, RZ ;  /* 0x000000ff08107210 */ /* 0x000fe20007ffe1ff */
[CC--:B0-----:R-:W-:Y:S02]  /*0310*/  IMAD R17, R0.reuse, R18.reuse, UR11 ;  /* 0x0000000b00117e24 */ /* 0x0c1fe4000f8e0212 */
[----:B------:R-:W-:-:S07]  /*0320*/  IMAD R19, R0, R18, UR10 ;  /* 0x0000000a00137e24 */ /* 0x000fce000f8e0212 */
.L_x_1164:
[----:B01----:R-:W-:-:S04]  /*0330*/  IMAD.WIDE R12, R17, 0x8, R6 ;  /* 0x00000008110c7825 */ /* 0x003fc800078e0206 */
[----:B------:R-:W-:Y:S01]  /*0340*/  IMAD.WIDE R8, R19, 0x8, R6 ;  /* 0x0000000813087825 */ /* 0x000fe200078e0206 */
[----:B------:R-:W2:Y:S04]  /*0350*/  LDG.E.64 R14, desc[UR6][R12.64] ;  /* 0x000000060c0e7981 */ /* 0x000ea8000c1e1b00 */
[----:B------:R-:W4:Y:S01]  /*0360*/  LDG.E.64 R10, desc[UR6][R8.64] ;  /* 0x00000006080a7981 */ /* 0x000f22000c1e1b00 */
[----:B------:R-:W-:Y:S01]  /*0370*/  IADD3 R16, PT, PT, R16, 0x1, RZ ;  /* 0x0000000110107810 */ /* 0x000fe20007ffe0ff */
[----:B------:R-:W-:Y:S02]  /*0380*/  VIADD R0, R0, UR4 ;  /* 0x0000000400007c36 */ /* 0x000fe40008000000 */
[----:B------:R-:W-:Y:S01]  /*0390*/  IMAD R17, R18, UR4, R17 ;  /* 0x0000000412117c24 */ /* 0x000fe2000f8e0211 */
[----:B------:R-:W-:Y:S01]  /*03a0*/  ISETP.NE.AND P0, PT, R16, RZ, PT ;  /* 0x000000ff1000720c */ /* 0x000fe20003f05270 */
[----:B------:R-:W-:Y:S01]  /*03b0*/  IMAD R19, R18, UR4, R19 ;  /* 0x0000000412137c24 */ /* 0x000fe2000f8e0213 */
[----:B--2---:R0:W-:Y:S04]  /*03c0*/  STG.E.64 desc[UR6][R8.64], R14 ;  /* 0x0000000e08007986 */ /* 0x0041e8000c101b06 */
[----:B----4-:R0:W-:Y:S07]  /*03d0*/  STG.E.64 desc[UR6][R12.64], R10 ;  /* 0x0000000a0c007986 */ /* 0x0101ee000c101b06 */
[----:B------:R-:W-:Y:S05]  /*03e0*/  @P0 BRA `(.L_x_1164) ;  /* 0xfffffffc00d00947 */ /* 0x000fea000383ffff */
.L_x_1163:
[----:B------:R-:W-:Y:S05]  /*03f0*/  BSYNC.RECONVERGENT B0 ;  /* 0x0000000000007941 */ /* 0x000fea0003800200 */
.L_x_1162:
[----:B------:R-:W-:Y:S05]  /*0400*/  @!P1 EXIT ;  /* 0x000000000000994d */ /* 0x000fea0003800000 */
.L_x_1165:
[C---:B-1-3--:R-:W-:Y:S02]  /*0410*/  IMAD R19, R0.reuse, UR5, R5 ;  /* 0x0000000500137c24 */ /* 0x04afe4000f8e0205 */
[----:B0-----:R-:W-:Y:S02]  /*0420*/  IMAD R15, R0, UR5, R4 ;  /* 0x00000005000f7c24 */ /* 0x001fe4000f8e0204 */
[----:B------:R-:W-:-:S04]  /*0430*/  IMAD.WIDE R18, R19, 0x8, R2 ;  /* 0x0000000813127825 */ /* 0x000fc800078e0202 */
[----:B------:R-:W-:Y:S01]  /*0440*/  IMAD.WIDE R14, R15, 0x8, R2 ;  /* 0x000000080f0e7825 */ /* 0x000fe200078e0202 */
[----:B------:R-:W2:Y:S04]  /*0450*/  LDG.E.64 R20, desc[UR6][R18.64] ;  /* 0x0000000612147981 */ /* 0x000ea8000c1e1b00 */
[----:B------:R-:W3:Y:S01]  /*0460*/  LDG.E.64 R16, desc[UR6][R14.64] ;  /* 0x000000060e107981 */ /* 0x000ee2000c1e1b00 */
[----:B------:R-:W-:-:S05]  /*0470*/  IADD3 R0, PT, PT, R0, UR4, RZ ;  /* 0x0000000400007c10 */ /* 0x000fca000fffe0ff */
[C---:B------:R-:W-:Y:S02]  /*0480*/  IMAD R7, R0.reuse, UR5, R5 ;  /* 0x0000000500077c24 */ /* 0x040fe4000f8e0205 */
[----:B------:R-:W-:Y:S02]  /*0490*/  IMAD R9, R0, UR5, R4 ;  /* 0x0000000500097c24 */ /* 0x000fe4000f8e0204 */
[----:B------:R-:W-:-:S04]  /*04a0*/  IMAD.WIDE R6, R7, 0x8, R2 ;  /* 0x0000000807067825 */ /* 0x000fc800078e0202 */
[----:B------:R-:W-:Y:S01]  /*04b0*/  IMAD.WIDE R8, R9, 0x8, R2 ;  /* 0x0000000809087825 */ /* 0x000fe200078e0202 */
[----:B--2---:R0:W-:Y:S04]  /*04c0*/  STG.E.64 desc[UR6][R14.64], R20 ;  /* 0x000000140e007986 */ /* 0x0041e8000c101b06 */
[----:B---3--:R1:W-:Y:S04]  /*04d0*/  STG.E.64 desc[UR6][R18.64], R16 ;  /* 0x0000001012007986 */ /* 0x0083e8000c101b06 */
        /* <DEDUP_REMOVED lines=9> */
[----:B0-----:R-:W4:Y:S04]  /*0570*/  LDG.E.64 R20, desc[UR6][R10.64] ;  /* 0x000000060a147981 */ /* 0x001f28000c1e1b00 */
[----:B------:R-:W5:Y:S01]  /*0580*/  LDG.E.64 R14, desc[UR6][R12.64] ;  /* 0x000000060c0e7981 */ /* 0x000f62000c1e1b00 */
[----:B------:R-:W-:-:S05]  /*0590*/  IADD3 R0, PT, PT, R0, UR4, RZ ;  /* 0x0000000400007c10 */ /* 0x000fca000fffe0ff */
[C---:B-1----:R-:W-:Y:S02]  /*05a0*/  IMAD R19, R0.reuse, UR5, R5 ;  /* 0x0000000500137c24 */ /* 0x042fe4000f8e0205 */
[----:B------:R-:W-:Y:S02]  /*05b0*/  IMAD R17, R0, UR5, R4 ;  /* 0x0000000500117c24 */ /* 0x000fe4000f8e0204 */
[----:B------:R-:W-:-:S04]  /*05c0*/  IMAD.WIDE R18, R19, 0x8, R2 ;  /* 0x0000000813127825 */ /* 0x000fc800078e0202 */
[----:B------:R-:W-:Y:S01]  /*05d0*/  IMAD.WIDE R16, R17, 0x8, R2 ;  /* 0x0000000811107825 */ /* 0x000fe200078e0202 */
[----:B----4-:R1:W-:Y:S04]  /*05e0*/  STG.E.64 desc[UR6][R12.64], R20 ;  /* 0x000000140c007986 */ /* 0x0103e8000c101b06 */
[----:B-----5:R1:W-:Y:S04]  /*05f0*/  STG.E.64 desc[UR6][R10.64], R14 ;  /* 0x0000000e0a007986 */ /* 0x0203e8000c101b06 */
[----:B--2---:R-:W2:Y:S04]  /*0600*/  LDG.E.64 R8, desc[UR6][R18.64] ;  /* 0x0000000612087981 */ /* 0x004ea8000c1e1b00 */
[----:B---3--:R-:W3:Y:S01]  /*0610*/  LDG.E.64 R6, desc[UR6][R16.64] ;  /* 0x0000000610067981 */ /* 0x008ee2000c1e1b00 */
[----:B------:R-:W-:-:S04]  /*0620*/  IADD3 R0, PT, PT, R0, UR4, RZ ;  /* 0x0000000400007c10 */ /* 0x000fc8000fffe0ff */
[----:B------:R-:W-:Y:S01]  /*0630*/  ISETP.GE.AND P0, PT, R0, UR8, PT ;  /* 0x0000000800007c0c */ /* 0x000fe2000bf06270 */
[----:B--2---:R1:W-:Y:S04]  /*0640*/  STG.E.64 desc[UR6][R16.64], R8 ;  /* 0x0000000810007986 */ /* 0x0043e8000c101b06 */
[----:B---3--:R1:W-:Y:S08]  /*0650*/  STG.E.64 desc[UR6][R18.64], R6 ;  /* 0x0000000612007986 */ /* 0x0083f0000c101b06 */
[----:B------:R-:W-:Y:S05]  /*0660*/  @!P0 BRA `(.L_x_1165) ;  /* 0xfffffffc00688947 */ /* 0x000fea000383ffff */
[----:B------:R-:W-:Y:S05]  /*0670*/  EXIT ;  /* 0x000000000000794d */ /* 0x000fea0003800000 */
.L_x_1166:
        /* <DEDUP_REMOVED lines=16> */
.L_x_1187:


//--------------------- .nv.global.init           --------------------------
	.section	.nv.global.init,"aw",@progbits
.nv.global.init:
	.type		$str,@object
	.size		$str,(.L_46 - $str)
$str:
        /*0000*/ 	.byte	0x25, 0x6c, 0x66, 0x20, 0x00
.L_46:


//--------------------- .nv.shared._ZN3cub18CUB_300001_SM_10006detail6reduce28DeviceReduceSingleTileKernelINS2_10policy_hubIN4cuda3std3__45tupleIJblEEEyN6thrust24THRUST_300001_SM_1000_NS8cuda_cub9__find_if7functorIS9_EEE10Policy1000EPS9_SI_iSF_S9_S9_NS7_10__identityEEEvT0_T1_T2_T3_T4_T6_ --------------------------
	.section	.nv.shared._ZN3cub18CUB_300001_SM_10006detail6reduce28DeviceReduceSingleTileKernelINS2_10policy_hubIN4cuda3std3__45tupleIJblEEEyN6thrust24THRUST_300001_SM_1000_NS8cuda_cub9__find_if7functorIS9_EEE10Policy1000EPS9_SI_iSF_S9_S9_NS7_10__identityEEEvT0_T1_T2_T3_T4_T6_,"aw",@nobits
	.sectionflags	@""
	.align	16
.nv.shared._ZN3cub18CUB_300001_SM_10006detail6reduce28DeviceReduceSingleTileKernelINS2_10policy_hubIN4cuda3std3__45tupleIJblEEEyN6thrust24THRUST_300001_SM_1000_NS8cuda_cub9__find_if7functorIS9_EEE10Policy1000EPS9_SI_iSF_S9_S9_NS7_10__identityEEEvT0_T1_T2_T3_T4_T6_:
	.zero		1184


//--------------------- .nv.shared.reserved.0     --------------------------
	.section	.nv.shared.reserved.0,"aw",@nobits
	.weak		__nv_reservedSMEM_offset_0_alias
	.size		__nv_reservedSMEM_offset_0_alias, 0, 64
	.other		__nv_reservedSMEM_offset_0_alias,@"STO_CUDA_RESERVED_SHARED STV_DEFAULT"
__nv_reservedSMEM_offset_0_alias:
	.zero		0
	.zero		64


//--------------------- .nv.global                --------------------------
	.section	.nv.global,"aw",@nobits
.nv.global:
	.type		_ZN30_INTERNAL_2604c956_4_k_cu_ZERO6thrust24THRUST_300001_SM_1000_NS12placeholders2_8E,@object
	.size		_ZN30_INTERNAL_2604c956_4_k_cu_ZERO6thrust24THRUST_300001_SM_1000_NS12placeholders2_8E,(_ZN30_INTERNAL_2604c956_4_k_cu_ZERO4cuda3std3__432_GLOBAL__N__2604c956_4_k_cu_ZERO6ignoreE - _ZN30_INTERNAL_2604c956_4_k_cu_ZERO6thrust24THRUST_300001_SM_1000_NS12placeholders2_8E)
_ZN30_INTERNAL_2604c956_4_k_cu_ZERO6thrust24THRUST_300001_SM_1000_NS12placeholders2_8E:
	.zero		1
	.type		_ZN30_INTERNAL_2604c956_4_k_cu_ZERO4cuda3std3__432_GLOBAL__N__2604c956_4_k_cu_ZERO6ignoreE,@object
	.size		_ZN30_INTERNAL_2604c956_4_k_cu_ZERO4cuda3std3__432_GLOBAL__N__2604c956_4_k_cu_ZERO6ignoreE,(_ZN30_INTERNAL_2604c956_4_k_cu_ZERO4cuda3std6ranges3__45__cpo4dataE - _ZN30_INTERNAL_2604c956_4_k_cu_ZERO4cuda3std3__432_GLOBAL__N__2604c956_4_k_cu_ZERO6ignoreE)
_ZN30_INTERNAL_2604c956_4_k_cu_ZERO4cuda3std3__432_GLOBAL__N__2604c956_4_k_cu_ZERO6ignoreE:
	.zero		1
	.type		_ZN30_INTERNAL_2604c956_4_k_cu_ZERO4cuda3std6ranges3__45__cpo4dataE,@object
	.size		_ZN30_INTERNAL_2604c956_4_k_cu_ZERO4cuda3std6ranges3__45__cpo4dataE,(_ZN30_INTERNAL_2604c956_4_k_cu_ZERO6thrust24THRUST_300001_SM_1000_NS6system3cpp3parE - _ZN30_INTERNAL_2604c956_4_k_cu_ZERO4cuda3std6ranges3__45__cpo4dataE)
_ZN30_INTERNAL_2604c956_4_k_cu_ZERO4cuda3std6ranges3__45__cpo4dataE:
	.zero		1
	.type		_ZN30_INTERNAL_2604c956_4_k_cu_ZERO6thrust24THRUST_300001_SM_1000_NS6system3cpp3parE,@object
	.size		_ZN30_INTERNAL_2604c956_4_k_cu_ZERO6thrust24THRUST_300001_SM_1000_NS6system3cpp3parE,(_ZN30_INTERNAL_2604c956_4_k_cu_ZERO4cuda3std3__45__cpo5beginE - _ZN30_INTERNAL_2604c956_4_k_cu_ZERO6thrust24THRUST_300001_SM_1000_NS6system3cpp3parE)
_ZN30_INTERNAL_2604c956_4_k_cu_ZERO6thrust24THRUST_300001_SM_1000_NS6system3cpp3parE:
	.zero		1
	.type		_ZN30_INTERNAL_2604c956_4_k_cu_ZERO4cuda3std3__45__cpo5beginE,@object
	.size		_ZN30_INTERNAL_2604c956_4_k_cu_ZERO4cuda3std3__45__cpo5beginE,(_ZN30_INTERNAL_2604c956_4_k_cu_ZERO4cuda3std6ranges3__45__cpo5beginE - _ZN30_INTERNAL_2604c956_4_k_cu_ZERO4cuda3std3__45__cpo5beginE)
_ZN30_INTERNAL_2604c956_4_k_cu_ZERO4cuda3std3__45__cpo5beginE:
	.zero		1
	.type		_ZN30_INTERNAL_2604c956_4_k_cu_ZERO4cuda3std6ranges3__45__cpo5beginE,@object
	.size		_ZN30_INTERNAL_2604c956_4_k_cu_ZERO4cuda3std6ranges3__45__cpo5beginE,(_ZN30_INTERNAL_2604c956_4_k_cu_ZERO6thrust24THRUST_300001_SM_1000_NS6deviceE - _ZN30_INTERNAL_2604c956_4_k_cu_ZERO4cuda3std6ranges3__45__cpo5beginE)
_ZN30_INTERNAL_2604c956_4_k_cu_ZERO4cuda3std6ranges3__45__cpo5beginE:
	.zero		1
	.type		_ZN30_INTERNAL_2604c956_4_k_cu_ZERO6thrust24THRUST_300001_SM_1000_NS6deviceE,@object
	.size		_ZN30_INTERNAL_2604c956_4_k_cu_ZERO6thrust24THRUST_300001_SM_1000_NS6deviceE,(_ZN30_INTERNAL_2604c956_4_k_cu_ZERO4cuda3std3__47nulloptE - _ZN30_INTERNAL_2604c956_4_k_cu_ZERO6thrust24THRUST_300001_SM_1000_NS6deviceE)
_ZN30_INTERNAL_2604c956_4_k_cu_ZERO6thrust24THRUST_300001_SM_1000_NS6deviceE:
	.zero		1
	.type		_ZN30_INTERNAL_2604c956_4_k_cu_ZERO4cuda3std3__47nulloptE,@object
	.size		_ZN30_INTERNAL_2604c956_4_k_cu_ZERO4cuda3std3__47nulloptE,(_ZN30_INTERNAL_2604c956_4_k_cu_ZERO4cuda3std6ranges3__45__cpo8distanceE - _ZN30_INTERNAL_2604c956_4_k_cu_ZERO4cuda3std3__47nulloptE)
_ZN30_INTERNAL_2604c956_4_k_cu_ZERO4cuda3std3__47nulloptE:
	.zero		1
	.type		_ZN30_INTERNAL_2604c956_4_k_cu_ZERO4cuda3std6ranges3__45__cpo8distanceE,@object
	.size		_ZN30_INTERNAL_2604c956_4_k_cu_ZERO4cuda3std6ranges3__45__cpo8distanceE,(_ZN30_INTERNAL_2604c956_4_k_cu_ZERO6thrust24THRUST_300001_SM_1000_NS12placeholders2_4E - _ZN30_INTERNAL_2604c956_4_k_cu_ZERO4cuda3std6ranges3__45__cpo8distanceE)
_ZN30_INTERNAL_2604c956_4_k_cu_ZERO4cuda3std6ranges3__45__cpo8distanceE:
	.zero		1
	.type		_ZN30_INTERNAL_2604c956_4_k_cu_ZERO6thrust24THRUST_300001_SM_1000_NS12placeholders2_4E,@object
	.size		_ZN30_INTERNAL_2604c956_4_k_cu_ZERO6thrust24THRUST_300001_SM_1000_NS12placeholders2_4E,(_ZN30_INTERNAL_2604c956_4_k_cu_ZERO4cuda3std3__45__cpo6rbeginE - _ZN30_INTERNAL_2604c956_4_k_cu_ZERO6thrust24THRUST_300001_SM_1000_NS12placeholders2_4E)
_ZN30_INTERNAL_2604c956_4_k_cu_ZERO6thrust24THRUST_300001_SM_1000_NS12placeholders2_4E:
	.zero		1
	.type		_ZN30_INTERNAL_2604c956_4_k_cu_ZERO4cuda3std3__45__cpo6rbeginE,@object
	.size		_ZN30_INTERNAL_2604c956_4_k_cu_ZERO4cuda3std3__45__cpo6rbeginE,(_ZN30_INTERNAL_2604c956_4_k_cu_ZERO4cuda3std6ranges3__45__cpo7advanceE - _ZN30_INTERNAL_2604c956_4_k_cu_ZERO4cuda3std3__45__cpo6rbeginE)
_ZN30_INTERNAL_2604c956_4_k_cu_ZERO4cuda3std3__45__cpo6rbeginE:
	.zero		1
	.type		_ZN30_INTERNAL_2604c956_4_k_cu_ZERO4cuda3std6ranges3__45__cpo7advanceE,@object
	.size		_ZN30_INTERNAL_2604c956_4_k_cu_ZERO4cuda3std6ranges3__45__cpo7advanceE,(_ZN30_INTERNAL_2604c956_4_k_cu_ZERO6thrust24THRUST_300001_SM_1000_NS12placeholders3_10E - _ZN30_INTERNAL_2604c956_4_k_cu_ZERO4cuda3std6ranges3__45__cpo7advanceE)
_ZN30_INTERNAL_2604c956_4_k_cu_ZERO4cuda3std6ranges3__45__cpo7advanceE:
	.zero		1
	.type		_ZN30_INTERNAL_2604c956_4_k_cu_ZERO6thrust24THRUST_300001_SM_1000_NS12placeholders3_10E,@object
	.size		_ZN30_INTERNAL_2604c956_4_k_cu_ZERO6thrust24THRUST_300001_SM_1000_NS12placeholders3_10E,(_ZN30_INTERNAL_2604c956_4_k_cu_ZERO4cuda3std3__48in_placeE - _ZN30_INTERNAL_2604c956_4_k_cu_ZERO6thrust24THRUST_300001_SM_1000_NS12placeholders3_10E)
_ZN30_INTERNAL_2604c956_4_k_cu_ZERO6thrust24THRUST_300001_SM_1000_NS12placeholders3_10E:
	.zero		1
	.type		_ZN30_INTERNAL_2604c956_4_k_cu_ZERO4cuda3std3__48in_placeE,@object
	.size		_ZN30_INTERNAL_2604c956_4_k_cu_ZERO4cuda3std3__48in_placeE,(_ZN30_INTERNAL_2604c956_4_k_cu_ZERO4cuda3std6ranges3__45__cpo4sizeE - _ZN30_INTERNAL_2604c956_4_k_cu_ZERO4cuda3std3__48in_placeE)
_ZN30_INTERNAL_2604c956_4_k_cu_ZERO4cuda3std3__48in_placeE:
	.zero		1
	.type		_ZN30_INTERNAL_2604c956_4_k_cu_ZERO4cuda3std6ranges3__45__cpo4sizeE,@object
	.size		_ZN30_INTERNAL_2604c956_4_k_cu_ZERO4cuda3std6ranges3__45__cpo4sizeE,(_ZN30_INTERNAL_2604c956_4_k_cu_ZERO6thrust24THRUST_300001_SM_1000_NS12placeholders2_2E - _ZN30_INTERNAL_2604c956_4_k_cu_ZERO4cuda3std6ranges3__45__cpo4sizeE)
_ZN30_INTERNAL_2604c956_4_k_cu_ZERO4cuda3std6ranges3__45__cpo4sizeE:
	.zero		1
	.type		_ZN30_INTERNAL_2604c956_4_k_cu_ZERO6thrust24THRUST_300001_SM_1000_NS12placeholders2_2E,@object
	.size		_ZN30_INTERNAL_2604c956_4_k_cu_ZERO6thrust24THRUST_300001_SM_1000_NS12placeholders2_2E,(_ZN30_INTERNAL_2604c956_4_k_cu_ZERO4cuda3std3__45__cpo6cbeginE - _ZN30_INTERNAL_2604c956_4_k_cu_ZERO6thrust24THRUST_300001_SM_1000_NS12placeholders2_2E)
_ZN30_INTERNAL_2604c956_4_k_cu_ZERO6thrust24THRUST_300001_SM_1000_NS12placeholders2_2E:
	.zero		1
	.type		_ZN30_INTERNAL_2604c956_4_k_cu_ZERO4cuda3std3__45__cpo6cbeginE,@object
	.size		_ZN30_INTERNAL_2604c956_4_k_cu_ZERO4cuda3std3__45__cpo6cbeginE,(_ZN30_INTERNAL_2604c956_4_k_cu_ZERO4cuda3std6ranges3__45__cpo6cbeginE - _ZN30_INTERNAL_2604c956_4_k_cu_ZERO4cuda3std3__45__cpo6cbeginE)
_ZN30_INTERNAL_2604c956_4_k_cu_ZERO4cuda3std3__45__cpo6cbeginE:
	.zero		1
	.type		_ZN30_INTERNAL_2604c956_4_k_cu_ZERO4cuda3std6ranges3__45__cpo6cbeginE,@object
	.size		_ZN30_INTERNAL_2604c956_4_k_cu_ZERO4cuda3std6ranges3__45__cpo6cbeginE,(_ZN30_INTERNAL_2604c956_4_k_cu_ZERO6thrust24THRUST_300001_SM_1000_NS12placeholders2_6E - _ZN30_INTERNAL_2604c956_4_k_cu_ZERO4cuda3std6ranges3__45__cpo6cbeginE)
_ZN30_INTERNAL_2604c956_4_k_cu_ZERO4cuda3std6ranges3__45__cpo6cbeginE:
	.zero		1
	.type		_ZN30_INTERNAL_2604c956_4_k_cu_ZERO6thrust24THRUST_300001_SM_1000_NS12placeholders2_6E,@object
	.size		_ZN30_INTERNAL_2604c956_4_k_cu_ZERO6thrust24THRUST_300001_SM_1000_NS12placeholders2_6E,(_ZN30_INTERNAL_2604c956_4_k_cu_ZERO4cuda3std3__45__cpo7crbeginE - _ZN30_INTERNAL_2604c956_4_k_cu_ZERO6thrust24THRUST_300001_SM_1000_NS12placeholders2_6E)
_ZN30_INTERNAL_2604c956_4_k_cu_ZERO6thrust24THRUST_300001_SM_1000_NS12placeholders2_6E:
	.zero		1
	.type		_ZN30_INTERNAL_2604c956_4_k_cu_ZERO4cuda3std3__45__cpo7crbeginE,@object
	.size		_ZN30_INTERNAL_2604c956_4_k_cu_ZERO4cuda3std3__45__cpo7crbeginE,(_ZN30_INTERNAL_2604c956_4_k_cu_ZERO4cuda3std6ranges3__45__cpo4nextE - _ZN30_INTERNAL_2604c956_4_k_cu_ZERO4cuda3std3__45__cpo7crbeginE)
_ZN30_INTERNAL_2604c956_4_k_cu_ZERO4cuda3std3__45__cpo7crbeginE:
	.zero		1
	.type		_ZN30_INTERNAL_2604c956_4_k_cu_ZERO4cuda3std6ranges3__45__cpo4nextE,@object
	.size		_ZN30_INTERNAL_2604c956_4_k_cu_ZERO4cuda3std6ranges3__45__cpo4nextE,(_ZN30_INTERNAL_2604c956_4_k_cu_ZERO4cuda3std6ranges3__45__cpo4swapE - _ZN30_INTERNAL_2604c956_4_k_cu_ZERO4cuda3std6ranges3__45__cpo4nextE)
_ZN30_INTERNAL_2604c956_4_k_cu_ZERO4cuda3std6ranges3__45__cpo4nextE:
	.zero		1
	.type		_ZN30_INTERNAL_2604c956_4_k_cu_ZERO4cuda3std6ranges3__45__cpo4swapE,@object
	.size		_ZN30_INTERNAL_2604c956_4_k_cu_ZERO4cuda3std6ranges3__45__cpo4swapE,(_ZN30_INTERNAL_2604c956_4_k_cu_ZERO6thrust24THRUST_300001_SM_1000_NS8cuda_cub10par_nosyncE - _ZN30_INTERNAL_2604c956_4_k_cu_ZERO4cuda3std6ranges3__45__cpo4swapE)
_ZN30_INTERNAL_2604c956_4_k_cu_ZERO4cuda3std6ranges3__45__cpo4swapE:
	.zero		1
	.type		_ZN30_INTERNAL_2604c956_4_k_cu_ZERO6thrust24THRUST_300001_SM_1000_NS8cuda_cub10par_nosyncE,@object
	.size		_ZN30_INTERNAL_2604c956_4_k_cu_ZERO6thrust24THRUST_300001_SM_1000_NS8cuda_cub10par_nosyncE,(_ZN30_INTERNAL_2604c956_4_k_cu_ZERO6thrust24THRUST_300001_SM_1000_NS3seqE - _ZN30_INTERNAL_2604c956_4_k_cu_ZERO6thrust24THRUST_300001_SM_1000_NS8cuda_cub10par_nosyncE)
_ZN30_INTERNAL_2604c956_4_k_cu_ZERO6thrust24THRUST_300001_SM_1000_NS8cuda_cub10par_nosyncE:
	.zero		1
	.type		_ZN30_INTERNAL_2604c956_4_k_cu_ZERO6thrust24THRUST_300001_SM_1000_NS3seqE,@object
	.size		_ZN30_INTERNAL_2604c956_4_k_cu_ZERO6thrust24THRUST_300001_SM_1000_NS3seqE,(_ZN30_INTERNAL_2604c956_4_k_cu_ZERO4cuda3std3__420unreachable_sentinelE - _ZN30_INTERNAL_2604c956_4_k_cu_ZERO6thrust24THRUST_300001_SM_1000_NS3seqE)
_ZN30_INTERNAL_2604c956_4_k_cu_ZERO6thrust24THRUST_300001_SM_1000_NS3seqE:
	.zero		1
	.type		_ZN30_INTERNAL_2604c956_4_k_cu_ZERO4cuda3std3__420unreachable_sentinelE,@object
	.size		_ZN30_INTERNAL_2604c956_4_k_cu_ZERO4cuda3std3__420unreachable_sentinelE,(_ZN30_INTERNAL_2604c956_4_k_cu_ZERO4cuda3std6ranges3__45__cpo5ssizeE - _ZN30_INTERNAL_2604c956_4_k_cu_ZERO4cuda3std3__420unreachable_sentinelE)
_ZN30_INTERNAL_2604c956_4_k_cu_ZERO4cuda3std3__420unreachable_sentinelE:
	.zero		1
	.type		_ZN30_INTERNAL_2604c956_4_k_cu_ZERO4cuda3std6ranges3__45__cpo5ssizeE,@object
	.size		_ZN30_INTERNAL_2604c956_4_k_cu_ZERO4cuda3std6ranges3__45__cpo5ssizeE,(_ZN30_INTERNAL_2604c956_4_k_cu_ZERO6thrust24THRUST_300001_SM_1000_NS12placeholders2_3E - _ZN30_INTERNAL_2604c956_4_k_cu_ZERO4cuda3std6ranges3__45__cpo5ssizeE)
_ZN30_INTERNAL_2604c956_4_k_cu_ZERO4cuda3std6ranges3__45__cpo5ssizeE:
	.zero		1
	.type		_ZN30_INTERNAL_2604c956_4_k_cu_ZERO6thrust24THRUST_300001_SM_1000_NS12placeholders2_3E,@object
	.size		_ZN30_INTERNAL_2604c956_4_k_cu_ZERO6thrust24THRUST_300001_SM_1000_NS12placeholders2_3E,(_ZN30_INTERNAL_2604c956_4_k_cu_ZERO4cuda3std3__45__cpo4cendE - _ZN30_INTERNAL_2604c956_4_k_cu_ZERO6thrust24THRUST_300001_SM_1000_NS12placeholders2_3E)
_ZN30_INTERNAL_2604c956_4_k_cu_ZERO6thrust24THRUST_300001_SM_1000_NS12placeholders2_3E:
	.zero		1
	.type		_ZN30_INTERNAL_2604c956_4_k_cu_ZERO4cuda3std3__45__cpo4cendE,@object
	.size		_ZN30_INTERNAL_2604c956_4_k_cu_ZERO4cuda3std3__45__cpo4cendE,(_ZN30_INTERNAL_2604c956_4_k_cu_ZERO4cuda3std6ranges3__45__cpo4cendE - _ZN30_INTERNAL_2604c956_4_k_cu_ZERO4cuda3std3__45__cpo4cendE)
_ZN30_INTERNAL_2604c956_4_k_cu_ZERO4cuda3std3__45__cpo4cendE:
	.zero		1
	.type		_ZN30_INTERNAL_2604c956_4_k_cu_ZERO4cuda3std6ranges3__45__cpo4cendE,@object
	.size		_ZN30_INTERNAL_2604c956_4_k_cu_ZERO4cuda3std6ranges3__45__cpo4cendE,(_ZN30_INTERNAL_2604c956_4_k_cu_ZERO6thrust24THRUST_300001_SM_1000_NS12placeholders2_7E - _ZN30_INTERNAL_2604c956_4_k_cu_ZERO4cuda3std6ranges3__45__cpo4cendE)
_ZN30_INTERNAL_2604c956_4_k_cu_ZERO4cuda3std6ranges3__45__cpo4cendE:
	.zero		1
	.type		_ZN30_INTERNAL_2604c956_4_k_cu_ZERO6thrust24THRUST_300001_SM_1000_NS12placeholders2_7E,@object
	.size		_ZN30_INTERNAL_2604c956_4_k_cu_ZERO6thrust24THRUST_300001_SM_1000_NS12placeholders2_7E,(_ZN30_INTERNAL_2604c956_4_k_cu_ZERO4cuda3std3__45__cpo5crendE - _ZN30_INTERNAL_2604c956_4_k_cu_ZERO6thrust24THRUST_300001_SM_1000_NS12placeholders2_7E)
_ZN30_INTERNAL_2604c956_4_k_cu_ZERO6thrust24THRUST_300001_SM_1000_NS12placeholders2_7E:
	.zero		1
	.type		_ZN30_INTERNAL_2604c956_4_k_cu_ZERO4cuda3std3__45__cpo5crendE,@object
	.size		_ZN30_INTERNAL_2604c956_4_k_cu_ZERO4cuda3std3__45__cpo5crendE,(_ZN30_INTERNAL_2604c956_4_k_cu_ZERO4cuda3std6ranges3__45__cpo4prevE - _ZN30_INTERNAL_2604c956_4_k_cu_ZERO4cuda3std3__45__cpo5crendE)
_ZN30_INTERNAL_2604c956_4_k_cu_ZERO4cuda3std3__45__cpo5crendE:
	.zero		1
	.type		_ZN30_INTERNAL_2604c956_4_k_cu_ZERO4cuda3std6ranges3__45__cpo4prevE,@object
	.size		_ZN30_INTERNAL_2604c956_4_k_cu_ZERO4cuda3std6ranges3__45__cpo4prevE,(_ZN30_INTERNAL_2604c956_4_k_cu_ZERO4cuda3std6ranges3__45__cpo9iter_moveE - _ZN30_INTERNAL_2604c956_4_k_cu_ZERO4cuda3std6ranges3__45__cpo4prevE)
_ZN30_INTERNAL_2604c956_4_k_cu_ZERO4cuda3std6ranges3__45__cpo4prevE:
	.zero		1
	.type		_ZN30_INTERNAL_2604c956_4_k_cu_ZERO4cuda3std6ranges3__45__cpo9iter_moveE,@object
	.size		_ZN30_INTERNAL_2604c956_4_k_cu_ZERO4cuda3std6ranges3__45__cpo9iter_moveE,(_ZN30_INTERNAL_2604c956_4_k_cu_ZERO6thrust24THRUST_300001_SM_1000_NS6system6detail10sequential3seqE - _ZN30_INTERNAL_2604c956_4_k_cu_ZERO4cuda3std6ranges3__45__cpo9iter_moveE)
_ZN30_INTERNAL_2604c956_4_k_cu_ZERO4cuda3std6ranges3__45__cpo9iter_moveE:
	.zero		1
	.type		_ZN30_INTERNAL_2604c956_4_k_cu_ZERO6thrust24THRUST_300001_SM_1000_NS6system6detail10sequential3seqE,@object
	.size		_ZN30_INTERNAL_2604c956_4_k_cu_ZERO6thrust24THRUST_300001_SM_1000_NS6system6detail10sequential3seqE,(_ZN30_INTERNAL_2604c956_4_k_cu_ZERO6thrust24THRUST_300001_SM_1000_NS12placeholders2_9E - _ZN30_INTERNAL_2604c956_4_k_cu_ZERO6thrust24THRUST_300001_SM_1000_NS6system6detail10sequential3seqE)
_ZN30_INTERNAL_2604c956_4_k_cu_ZERO6thrust24THRUST_300001_SM_1000_NS6system6detail10sequential3seqE:
	.zero		1
	.type		_ZN30_INTERNAL_2604c956_4_k_cu_ZERO6thrust24THRUST_300001_SM_1000_NS12placeholders2_9E,@object
	.size		_ZN30_INTERNAL_2604c956_4_k_cu_ZERO6thrust24THRUST_300001_SM_1000_NS12placeholders2_9E,(_ZN30_INTERNAL_2604c956_4_k_cu_ZERO4cuda3std3__419piecewise_constructE - _ZN30_INTERNAL_2604c956_4_k_cu_ZERO6thrust24THRUST_300001_SM_1000_NS12placeholders2_9E)
_ZN30_INTERNAL_2604c956_4_k_cu_ZERO6thrust24THRUST_300001_SM_1000_NS12placeholders2_9E:
	.zero		1
	.type		_ZN30_INTERNAL_2604c956_4_k_cu_ZERO4cuda3std3__419piecewise_constructE,@object
	.size		_ZN30_INTERNAL_2604c956_4_k_cu_ZERO4cuda3std3__419piecewise_constructE,(_ZN30_INTERNAL_2604c956_4_k_cu_ZERO4cuda3std6ranges3__45__cpo5cdataE - _ZN30_INTERNAL_2604c956_4_k_cu_ZERO4cuda3std3__419piecewise_constructE)
_ZN30_INTERNAL_2604c956_4_k_cu_ZERO4cuda3std3__419piecewise_constructE:
	.zero		1
	.type		_ZN30_INTERNAL_2604c956_4_k_cu_ZERO4cuda3std6ranges3__45__cpo5cdataE,@object
	.size		_ZN30_INTERNAL_2604c956_4_k_cu_ZERO4cuda3std6ranges3__45__cpo5cdataE,(_ZN30_INTERNAL_2604c956_4_k_cu_ZERO6thrust24THRUST_300001_SM_1000_NS12placeholders2_1E - _ZN30_INTERNAL_2604c956_4_k_cu_ZERO4cuda3std6ranges3__45__cpo5cdataE)
_ZN30_INTERNAL_2604c956_4_k_cu_ZERO4cuda3std6ranges3__45__cpo5cdataE:
	.zero		1
	.type		_ZN30_INTERNAL_2604c956_4_k_cu_ZERO6thrust24THRUST_300001_SM_1000_NS12placeholders2_1E,@object
	.size		_ZN30_INTERNAL_2604c956_4_k_cu_ZERO6thrust24THRUST_300001_SM_1000_NS12placeholders2_1E,(_ZN30_INTERNAL_2604c956_4_k_cu_ZERO4cuda3std3__45__cpo3endE - _ZN30_INTERNAL_2604c956_4_k_cu_ZERO6thrust24THRUST_300001_SM_1000_NS12placeholders2_1E)
_ZN30_INTERNAL_2604c956_4_k_cu_ZERO6thrust24THRUST_300001_SM_1000_NS12placeholders2_1E:
	.zero		1
	.type		_ZN30_INTERNAL_2604c956_4_k_cu_ZERO4cuda3std3__45__cpo3endE,@object
	.size		_ZN30_INTERNAL_2604c956_4_k_cu_ZERO4cuda3std3__45__cpo3endE,(_ZN30_INTERNAL_2604c956_4_k_cu_ZERO4cuda3std6ranges3__45__cpo3endE - _ZN30_INTERNAL_2604c956_4_k_cu_ZERO4cuda3std3__45__cpo3endE)
_ZN30_INTERNAL_2604c956_4_k_cu_ZERO4cuda3std3__45__cpo3endE:
	.zero		1
	.type		_ZN30_INTERNAL_2604c956_4_k_cu_ZERO4cuda3std6ranges3__45__cpo3endE,@object
	.size		_ZN30_INTERNAL_2604c956_4_k_cu_ZERO4cuda3std6ranges3__45__cpo3endE,(_ZN30_INTERNAL_2604c956_4_k_cu_ZERO6thrust24THRUST_300001_SM_1000_NS12placeholders2_5E - _ZN30_INTERNAL_2604c956_4_k_cu_ZERO4cuda3std6ranges3__45__cpo3endE)
_ZN30_INTERNAL_2604c956_4_k_cu_ZERO4cuda3std6ranges3__45__cpo3endE:
	.zero		1
	.type		_ZN30_INTERNAL_2604c956_4_k_cu_ZERO6thrust24THRUST_300001_SM_1000_NS12placeholders2_5E,@object
	.size		_ZN30_INTERNAL_2604c956_4_k_cu_ZERO6thrust24THRUST_300001_SM_1000_NS12placeholders2_5E,(_ZN30_INTERNAL_2604c956_4_k_cu_ZERO4cuda3std3__45__cpo4rendE - _ZN30_INTERNAL_2604c956_4_k_cu_ZERO6thrust24THRUST_300001_SM_1000_NS12placeholders2_5E)
_ZN30_INTERNAL_2604c956_4_k_cu_ZERO6thrust24THRUST_300001_SM_1000_NS12placeholders2_5E:
	.zero		1
	.type		_ZN30_INTERNAL_2604c956_4_k_cu_ZERO4cuda3std3__45__cpo4rendE,@object
	.size		_ZN30_INTERNAL_2604c956_4_k_cu_ZERO4cuda3std3__45__cpo4rendE,(_ZN30_INTERNAL_2604c956_4_k_cu_ZERO4cuda3std6ranges3__45__cpo9iter_swapE - _ZN30_INTERNAL_2604c956_4_k_cu_ZERO4cuda3std3__45__cpo4rendE)
_ZN30_INTERNAL_2604c956_4_k_cu_ZERO4cuda3std3__45__cpo4rendE:
	.zero		1
	.type		_ZN30_INTERNAL_2604c956_4_k_cu_ZERO4cuda3std6ranges3__45__cpo9iter_swapE,@object
	.size		_ZN30_INTERNAL_2604c956_4_k_cu_ZERO4cuda3std6ranges3__45__cpo9iter_swapE,(_ZN30_INTERNAL_2604c956_4_k_cu_ZERO4cuda3std3__48unexpectE - _ZN30_INTERNAL_2604c956_4_k_cu_ZERO4cuda3std6ranges3__45__cpo9iter_swapE)
_ZN30_INTERNAL_2604c956_4_k_cu_ZERO4cuda3std6ranges3__45__cpo9iter_swapE:
	.zero		1
	.type		_ZN30_INTERNAL_2604c956_4_k_cu_ZERO4cuda3std3__48unexpectE,@object
	.size		_ZN30_INTERNAL_2604c956_4_k_cu_ZERO4cuda3std3__48unexpectE,(_ZN30_INTERNAL_2604c956_4_k_cu_ZERO6thrust24THRUST_300001_SM_1000_NS8cuda_cub3parE - _ZN30_INTERNAL_2604c956_4_k_cu_ZERO4cuda3std3__48unexpectE)
_ZN30_INTERNAL_2604c956_4_k_cu_ZERO4cuda3std3__48unexpectE:
	.zero		1
	.type		_ZN30_INTERNAL_2604c956_4_k_cu_ZERO6thrust24THRUST_300001_SM_1000_NS8cuda_cub3parE,@object
	.size		_ZN30_INTERNAL_2604c956_4_k_cu_ZERO6thrust24THRUST_300001_SM_1000_NS8cuda_cub3parE,(.L_30 - _ZN30_INTERNAL_2604c956_4_k_cu_ZERO6thrust24THRUST_300001_SM_1000_NS8cuda_cub3parE)
_ZN30_INTERNAL_2604c956_4_k_cu_ZERO6thrust24THRUST_300001_SM_1000_NS8cuda_cub3parE:
	.zero		1
.L_30:


//--------------------- .nv.shared._ZN3cub18CUB_300001_SM_10006detail6reduce18DeviceReduceKernelINS2_10policy_hubIN4cuda3std3__45tupleIJblEEEyN6thrust24THRUST_300001_SM_1000_NS8cuda_cub9__find_if7functorIS9_EEE10Policy1000ENSB_12zip_iteratorINS8_IJNSD_26transform_input_iterator_tIbNSB_10device_ptrIdEE17nonZeroComparatorEENSB_17counting_iteratorIlNSB_11use_defaultESP_SP_EEEEEEEySF_S9_NS7_10__identityEEEvT0_PT3_T1_NS0_13GridEvenShareISX_EET2_T4_ --------------------------
	.section	.nv.shared._ZN3cub18CUB_300001_SM_10006detail6reduce18DeviceReduceKernelINS2_10policy_hubIN4cuda3std3__45tupleIJblEEEyN6thrust24THRUST_300001_SM_1000_NS8cuda_cub9__find_if7functorIS9_EEE10Policy1000ENSB_12zip_iteratorINS8_IJNSD_26transform_input_iterator_tIbNSB_10device_ptrIdEE17nonZeroComparatorEENSB_17counting_iteratorIlNSB_11use_defaultESP_SP_EEEEEEEySF_S9_NS7_10__identityEEEvT0_PT3_T1_NS0_13GridEvenShareISX_EET2_T4_,"aw",@nobits
	.sectionflags	@""
	.align	16
.nv.shared._ZN3cub18CUB_300001_SM_10006detail6reduce18DeviceReduceKernelINS2_10policy_hubIN4cuda3std3__45tupleIJblEEEyN6thrust24THRUST_300001_SM_1000_NS8cuda_cub9__find_if7functorIS9_EEE10Policy1000ENSB_12zip_iteratorINS8_IJNSD_26transform_input_iterator_tIbNSB_10device_ptrIdEE17nonZeroComparatorEENSB_17counting_iteratorIlNSB_11use_defaultESP_SP_EEEEEEEySF_S9_NS7_10__identityEEEvT0_PT3_T1_NS0_13GridEvenShareISX_EET2_T4_:
	.zero		1184


//--------------------- .nv.shared._ZN3cub18CUB_300001_SM_10006detail6reduce28DeviceReduceSingleTileKernelINS2_10policy_hubIN4cuda3std3__45tupleIJblEEEyN6thrust24THRUST_300001_SM_1000_NS8cuda_cub9__find_if7functorIS9_EEE10Policy1000ENSB_12zip_iteratorINS8_IJNSD_26transform_input_iterator_tIbNSB_10device_ptrIdEE17nonZeroComparatorEENSB_17counting_iteratorIlNSB_11use_defaultESP_SP_EEEEEEEPS9_ySF_S9_S9_NS7_10__identityEEEvT0_T1_T2_T3_T4_T6_ --------------------------
	.section	.nv.shared._ZN3cub18CUB_300001_SM_10006detail6reduce28DeviceReduceSingleTileKernelINS2_10policy_hubIN4cuda3std3__45tupleIJblEEEyN6thrust24THRUST_300001_SM_1000_NS8cuda_cub9__find_if7functorIS9_EEE10Policy1000ENSB_12zip_iteratorINS8_IJNSD_26transform_input_iterator_tIbNSB_10device_ptrIdEE17nonZeroComparatorEENSB_17counting_iteratorIlNSB_11use_defaultESP_SP_EEEEEEEPS9_ySF_S9_S9_NS7_10__identityEEEvT0_T1_T2_T3_T4_T6_,"aw",@nobits
	.sectionflags	@""
	.align	16
.nv.shared._ZN3cub18CUB_300001_SM_10006detail6reduce28DeviceReduceSingleTileKernelINS2_10policy_hubIN4cuda3std3__45tupleIJblEEEyN6thrust24THRUST_300001_SM_1000_NS8cuda_cub9__find_if7functorIS9_EEE10Policy1000ENSB_12zip_iteratorINS8_IJNSD_26transform_input_iterator_tIbNSB_10device_ptrIdEE17nonZeroComparatorEENSB_17counting_iteratorIlNSB_11use_defaultESP_SP_EEEEEEEPS9_ySF_S9_S9_NS7_10__identityEEEvT0_T1_T2_T3_T4_T6_:
	.zero		1184


//--------------------- .nv.shared._ZN3cub18CUB_300001_SM_10006detail6reduce28DeviceReduceSingleTileKernelINS2_10policy_hubIN4cuda3std3__45tupleIJblEEEjN6thrust24THRUST_300001_SM_1000_NS8cuda_cub9__find_if7functorIS9_EEE10Policy1000EPS9_SI_iSF_S9_S9_NS7_10__identityEEEvT0_T1_T2_T3_T4_T6_ --------------------------
	.section	.nv.shared._ZN3cub18CUB_300001_SM_10006detail6reduce28DeviceReduceSingleTileKernelINS2_10policy_hubIN4cuda3std3__45tupleIJblEEEjN6thrust24THRUST_300001_SM_1000_NS8cuda_cub9__find_if7functorIS9_EEE10Policy1000EPS9_SI_iSF_S9_S9_NS7_10__identityEEEvT0_T1_T2_T3_T4_T6_,"aw",@nobits
	.sectionflags	@""
	.align	16
.nv.shared._ZN3cub18CUB_300001_SM_10006detail6reduce28DeviceReduceSingleTileKernelINS2_10policy_hubIN4cuda3std3__45tupleIJblEEEjN6thrust24THRUST_300001_SM_1000_NS8cuda_cub9__find_if7functorIS9_EEE10Policy1000EPS9_SI_iSF_S9_S9_NS7_10__identityEEEvT0_T1_T2_T3_T4_T6_:
	.zero		1184


//--------------------- .nv.shared._ZN3cub18CUB_300001_SM_10006detail6reduce18DeviceReduceKernelINS2_10policy_hubIN4cuda3std3__45tupleIJblEEEjN6thrust24THRUST_300001_SM_1000_NS8cuda_cub9__find_if7functorIS9_EEE10Policy1000ENSB_12zip_iteratorINS8_IJNSD_26transform_input_iterator_tIbNSB_10device_ptrIdEE17nonZeroComparatorEENSB_17counting_iteratorIlNSB_11use_defaultESP_SP_EEEEEEEjSF_S9_NS7_10__identityEEEvT0_PT3_T1_NS0_13GridEvenShareISX_EET2_T4_ --------------------------
	.section	.nv.shared._ZN3cub18CUB_300001_SM_10006detail6reduce18DeviceReduceKernelINS2_10policy_hubIN4cuda3std3__45tupleIJblEEEjN6thrust24THRUST_300001_SM_1000_NS8cuda_cub9__find_if7functorIS9_EEE10Policy1000ENSB_12zip_iteratorINS8_IJNSD_26transform_input_iterator_tIbNSB_10device_ptrIdEE17nonZeroComparatorEENSB_17counting_iteratorIlNSB_11use_defaultESP_SP_EEEEEEEjSF_S9_NS7_10__identityEEEvT0_PT3_T1_NS0_13GridEvenShareISX_EET2_T4_,"aw",@nobits
	.sectionflags	@""
	.align	16
.nv.shared._ZN3cub18CUB_300001_SM_10006detail6reduce18DeviceReduceKernelINS2_10policy_hubIN4cuda3std3__45tupleIJblEEEjN6thrust24THRUST_300001_SM_1000_NS8cuda_cub9__find_if7functorIS9_EEE10Policy1000ENSB_12zip_iteratorINS8_IJNSD_26transform_input_iterator_tIbNSB_10device_ptrIdEE17nonZeroComparatorEENSB_17counting_iteratorIlNSB_11use_defaultESP_SP_EEEEEEEjSF_S9_NS7_10__identityEEEvT0_PT3_T1_NS0_13GridEvenShareISX_EET2_T4_:
	.zero		1184


//--------------------- .nv.shared._ZN3cub18CUB_300001_SM_10006detail6reduce28DeviceReduceSingleTileKernelINS2_10policy_hubIN4cuda3std3__45tupleIJblEEEjN6thrust24THRUST_300001_SM_1000_NS8cuda_cub9__find_if7functorIS9_EEE10Policy1000ENSB_12zip_iteratorINS8_IJNSD_26transform_input_iterator_tIbNSB_10device_ptrIdEE17nonZeroComparatorEENSB_17counting_iteratorIlNSB_11use_defaultESP_SP_EEEEEEEPS9_jSF_S9_S9_NS7_10__identityEEEvT0_T1_T2_T3_T4_T6_ --------------------------
	.section	.nv.shared._ZN3cub18CUB_300001_SM_10006detail6reduce28DeviceReduceSingleTileKernelINS2_10policy_hubIN4cuda3std3__45tupleIJblEEEjN6thrust24THRUST_300001_SM_1000_NS8cuda_cub9__find_if7functorIS9_EEE10Policy1000ENSB_12zip_iteratorINS8_IJNSD_26transform_input_iterator_tIbNSB_10device_ptrIdEE17nonZeroComparatorEENSB_17counting_iteratorIlNSB_11use_defaultESP_SP_EEEEEEEPS9_jSF_S9_S9_NS7_10__identityEEEvT0_T1_T2_T3_T4_T6_,"aw",@nobits
	.sectionflags	@""
	.align	16
.nv.shared._ZN3cub18CUB_300001_SM_10006detail6reduce28DeviceReduceSingleTileKernelINS2_10policy_hubIN4cuda3std3__45tupleIJblEEEjN6thrust24THRUST_300001_SM_1000_NS8cuda_cub9__find_if7functorIS9_EEE10Policy1000ENSB_12zip_iteratorINS8_IJNSD_26transform_input_iterator_tIbNSB_10device_ptrIdEE17nonZeroComparatorEENSB_17counting_iteratorIlNSB_11use_defaultESP_SP_EEEEEEEPS9_jSF_S9_S9_NS7_10__identityEEEvT0_T1_T2_T3_T4_T6_:
	.zero		1184


//--------------------- .nv.shared._ZN3cub18CUB_300001_SM_10006detail11EmptyKernelIvEEvv --------------------------
	.section	.nv.shared._ZN3cub18CUB_300001_SM_10006detail11EmptyKernelIvEEvv,"aw",@nobits
	.sectionflags	@""
	.align	16
	.zero		1024


//--------------------- .nv.shared._ZN6thrust24THRUST_300001_SM_1000_NS8cuda_cub4core6detail13_kernel_agentINS1_8__reduce11ReduceAgentIPN4cuda3std3__45tupleIJdlEEESC_SB_lNS1_9__extrema9arg_max_fIdl13absComparatorEEEEJSC_SC_iSG_EEEvDpT0_ --------------------------
	.section	.nv.shared._ZN6thrust24THRUST_300001_SM_1000_NS8cuda_cub4core6detail13_kernel_agentINS1_8__reduce11ReduceAgentIPN4cuda3std3__45tupleIJdlEEESC_SB_lNS1_9__extrema9arg_max_fIdl13absComparatorEEEEJSC_SC_iSG_EEEvDpT0_,"aw",@nobits
	.sectionflags	@""
	.align	16
	.zero		1024


//--------------------- .nv.shared._ZN6thrust24THRUST_300001_SM_1000_NS8cuda_cub4core6detail13_kernel_agentINS1_8__reduce10DrainAgentIlEEJN3cub18CUB_300001_SM_10009GridQueueIyEElEEEvDpT0_ --------------------------
	.section	.nv.shared._ZN6thrust24THRUST_300001_SM_1000_NS8cuda_cub4core6detail13_kernel_agentINS1_8__reduce10DrainAgentIlEEJN3cub18CUB_300001_SM_10009GridQueueIyEElEEEvDpT0_,"aw",@nobits
	.sectionflags	@""
	.align	16
	.zero		1024


//--------------------- .nv.shared._ZN6thrust24THRUST_300001_SM_1000_NS8cuda_cub4core6detail13_kernel_agentINS1_8__reduce11ReduceAgentINS0_12zip_iteratorIN4cuda3std3__45tupleIJNS0_10device_ptrIdEENS0_17counting_iteratorIlNS0_11use_defaultESF_SF_EEEEEEEPNSB_IJdlEEESJ_lNS1_9__extrema9arg_max_fIdl13absComparatorEEEEJSI_SK_lN3cub18CUB_300001_SM_100013GridEvenShareIlEENSR_9GridQueueIyEESO_EEEvDpT0_ --------------------------
	.section	.nv.shared._ZN6thrust24THRUST_300001_SM_1000_NS8cuda_cub4core6detail13_kernel_agentINS1_8__reduce11ReduceAgentINS0_12zip_iteratorIN4cuda3std3__45tupleIJNS0_10device_ptrIdEENS0_17counting_iteratorIlNS0_11use_defaultESF_SF_EEEEEEEPNSB_IJdlEEESJ_lNS1_9__extrema9arg_max_fIdl13absComparatorEEEEJSI_SK_lN3cub18CUB_300001_SM_100013GridEvenShareIlEENSR_9GridQueueIyEESO_EEEvDpT0_,"aw",@nobits
	.sectionflags	@""
	.align	16
	.zero		1024


//--------------------- .nv.shared._ZN6thrust24THRUST_300001_SM_1000_NS8cuda_cub4core6detail13_kernel_agentINS1_8__reduce11ReduceAgentINS0_12zip_iteratorIN4cuda3std3__45tupleIJNS0_10device_ptrIdEENS0_17counting_iteratorIlNS0_11use_defaultESF_SF_EEEEEEEPNSB_IJdlEEESJ_lNS1_9__extrema9arg_max_fIdl13absComparatorEEEEJSI_SK_lSO_EEEvDpT0_ --------------------------
	.section	.nv.shared._ZN6thrust24THRUST_300001_SM_1000_NS8cuda_cub4core6detail13_kernel_agentINS1_8__reduce11ReduceAgentINS0_12zip_iteratorIN4cuda3std3__45tupleIJNS0_10device_ptrIdEENS0_17counting_iteratorIlNS0_11use_defaultESF_SF_EEEEEEEPNSB_IJdlEEESJ_lNS1_9__extrema9arg_max_fIdl13absComparatorEEEEJSI_SK_lSO_EEEvDpT0_,"aw",@nobits
	.sectionflags	@""
	.align	16
	.zero		1024


//--------------------- .nv.shared._ZN6thrust24THRUST_300001_SM_1000_NS8cuda_cub4core6detail13_kernel_agentINS1_8__reduce11ReduceAgentIPN4cuda3std3__45tupleIJdlEEESC_SB_iNS1_9__extrema9arg_max_fIdl13absComparatorEEEEJSC_SC_iSG_EEEvDpT0_ --------------------------
	.section	.nv.shared._ZN6thrust24THRUST_300001_SM_1000_NS8cuda_cub4core6detail13_kernel_agentINS1_8__reduce11ReduceAgentIPN4cuda3std3__45tupleIJdlEEESC_SB_iNS1_9__extrema9arg_max_fIdl13absComparatorEEEEJSC_SC_iSG_EEEvDpT0_,"aw",@nobits
	.sectionflags	@""
	.align	16
	.zero		1024


//--------------------- .nv.shared._ZN6thrust24THRUST_300001_SM_1000_NS8cuda_cub4core6detail13_kernel_agentINS1_8__reduce10DrainAgentIiEEJN3cub18CUB_300001_SM_10009GridQueueIjEEiEEEvDpT0_ --------------------------
	.section	.nv.shared._ZN6thrust24THRUST_300001_SM_1000_NS8cuda_cub4core6detail13_kernel_agentINS1_8__reduce10DrainAgentIiEEJN3cub18CUB_300001_SM_10009GridQueueIjEEiEEEvDpT0_,"aw",@nobits
	.sectionflags	@""
	.align	16
	.zero		1024


//--------------------- .nv.shared._ZN6thrust24THRUST_300001_SM_1000_NS8cuda_cub4core6detail13_kernel_agentINS1_8__reduce11ReduceAgentINS0_12zip_iteratorIN4cuda3std3__45tupleIJNS0_10device_ptrIdEENS0_17counting_iteratorIlNS0_11use_defaultESF_SF_EEEEEEEPNSB_IJdlEEESJ_iNS1_9__extrema9arg_max_fIdl13absComparatorEEEEJSI_SK_iN3cub18CUB_300001_SM_100013GridEvenShareIiEENSR_9GridQueueIjEESO_EEEvDpT0_ --------------------------
	.section	.nv.shared._ZN6thrust24THRUST_300001_SM_1000_NS8cuda_cub4core6detail13_kernel_agentINS1_8__reduce11ReduceAgentINS0_12zip_iteratorIN4cuda3std3__45tupleIJNS0_10device_ptrIdEENS0_17counting_iteratorIlNS0_11use_defaultESF_SF_EEEEEEEPNSB_IJdlEEESJ_iNS1_9__extrema9arg_max_fIdl13absComparatorEEEEJSI_SK_iN3cub18CUB_300001_SM_100013GridEvenShareIiEENSR_9GridQueueIjEESO_EEEvDpT0_,"aw",@nobits
	.sectionflags	@""
	.align	16
	.zero		1024


//--------------------- .nv.shared._ZN6thrust24THRUST_300001_SM_1000_NS8cuda_cub4core6detail13_kernel_agentINS1_8__reduce11ReduceAgentINS0_12zip_iteratorIN4cuda3std3__45tupleIJNS0_10device_ptrIdEENS0_17counting_iteratorIlNS0_11use_defaultESF_SF_EEEEEEEPNSB_IJdlEEESJ_iNS1_9__extrema9arg_max_fIdl13absComparatorEEEEJSI_SK_iSO_EEEvDpT0_ --------------------------
	.section	.nv.shared._ZN6thrust24THRUST_300001_SM_1000_NS8cuda_cub4core6detail13_kernel_agentINS1_8__reduce11ReduceAgentINS0_12zip_iteratorIN4cuda3std3__45tupleIJNS0_10device_ptrIdEENS0_17counting_iteratorIlNS0_11use_defaultESF_SF_EEEEEEEPNSB_IJdlEEESJ_iNS1_9__extrema9arg_max_fIdl13absComparatorEEEEJSI_SK_iSO_EEEvDpT0_,"aw",@nobits
	.sectionflags	@""
	.align	16
	.zero		1024


//--------------------- .nv.shared._Z16substractColumnsPdiiii --------------------------
	.section	.nv.shared._Z16substractColumnsPdiiii,"aw",@nobits
	.sectionflags	@""
	.align	16
	.zero		1024


//--------------------- .nv.shared._Z2PMPdii      --------------------------
	.section	.nv.shared._Z2PMPdii,"aw",@nobits
	.sectionflags	@""
	.align	16
	.zero		1024


//--------------------- .nv.shared._Z15findMultipliersPdiii --------------------------
	.section	.nv.shared._Z15findMultipliersPdiii,"aw",@nobits
	.sectionflags	@""
	.align	16
	.zero		1024


//--------------------- .nv.shared._Z11swapColumnsPdiiii --------------------------
	.section	.nv.shared._Z11swapColumnsPdiiii,"aw",@nobits
	.sectionflags	@""
	.align	16
	.zero		1024


//--------------------- .nv.constant0._ZN3cub18CUB_300001_SM_10006detail6reduce28DeviceReduceSingleTileKernelINS2_10policy_hubIN4cuda3std3__45tupleIJblEEEyN6thrust24THRUST_300001_SM_1000_NS8cuda_cub9__find_if7functorIS9_EEE10Policy1000EPS9_SI_iSF_S9_S9_NS7_10__identityEEEvT0_T1_T2_T3_T4_T6_ --------------------------
	.section	.nv.constant0._ZN3cub18CUB_300001_SM_10006detail6reduce28DeviceReduceSingleTileKernelINS2_10policy_hubIN4cuda3std3__45tupleIJblEEEyN6thrust24THRUST_300001_SM_1000_NS8cuda_cub9__find_if7functorIS9_EEE10Policy1000EPS9_SI_iSF_S9_S9_NS7_10__identityEEEvT0_T1_T2_T3_T4_T6_,"a",@progbits
	.sectionflags	@""
	.align	4
.nv.constant0._ZN3cub18CUB_300001_SM_10006detail6reduce28DeviceReduceSingleTileKernelINS2_10policy_hubIN4cuda3std3__45tupleIJblEEEyN6thrust24THRUST_300001_SM_1000_NS8cuda_cub9__find_if7functorIS9_EEE10Policy1000EPS9_SI_iSF_S9_S9_NS7_10__identityEEEvT0_T1_T2_T3_T4_T6_:
	.zero		937


//--------------------- .nv.constant0._ZN3cub18CUB_300001_SM_10006detail6reduce18DeviceReduceKernelINS2_10policy_hubIN4cuda3std3__45tupleIJblEEEyN6thrust24THRUST_300001_SM_1000_NS8cuda_cub9__find_if7functorIS9_EEE10Policy1000ENSB_12zip_iteratorINS8_IJNSD_26transform_input_iterator_tIbNSB_10device_ptrIdEE17nonZeroComparatorEENSB_17counting_iteratorIlNSB_11use_defaultESP_SP_EEEEEEEySF_S9_NS7_10__identityEEEvT0_PT3_T1_NS0_13GridEvenShareISX_EET2_T4_ --------------------------
	.section	.nv.constant0._ZN3cub18CUB_300001_SM_10006detail6reduce18DeviceReduceKernelINS2_10policy_hubIN4cuda3std3__45tupleIJblEEEyN6thrust24THRUST_300001_SM_1000_NS8cuda_cub9__find_if7functorIS9_EEE10Policy1000ENSB_12zip_iteratorINS8_IJNSD_26transform_input_iterator_tIbNSB_10device_ptrIdEE17nonZeroComparatorEENSB_17counting_iteratorIlNSB_11use_defaultESP_SP_EEEEEEEySF_S9_NS7_10__identityEEEvT0_PT3_T1_NS0_13GridEvenShareISX_EET2_T4_,"a",@progbits
	.sectionflags	@""
	.align	4
.nv.constant0._ZN3cub18CUB_300001_SM_10006detail6reduce18DeviceReduceKernelINS2_10policy_hubIN4cuda3std3__45tupleIJblEEEyN6thrust24THRUST_300001_SM_1000_NS8cuda_cub9__find_if7functorIS9_EEE10Policy1000ENSB_12zip_iteratorINS8_IJNSD_26transform_input_iterator_tIbNSB_10device_ptrIdEE17nonZeroComparatorEENSB_17counting_iteratorIlNSB_11use_defaultESP_SP_EEEEEEEySF_S9_NS7_10__identityEEEvT0_PT3_T1_NS0_13GridEvenShareISX_EET2_T4_:
	.zero		1010


//--------------------- .nv.constant0._ZN3cub18CUB_300001_SM_10006detail6reduce28DeviceReduceSingleTileKernelINS2_10policy_hubIN4cuda3std3__45tupleIJblEEEyN6thrust24THRUST_300001_SM_1000_NS8cuda_cub9__find_if7functorIS9_EEE10Policy1000ENSB_12zip_iteratorINS8_IJNSD_26transform_input_iterator_tIbNSB_10device_ptrIdEE17nonZeroComparatorEENSB_17counting_iteratorIlNSB_11use_defaultESP_SP_EEEEEEEPS9_ySF_S9_S9_NS7_10__identityEEEvT0_T1_T2_T3_T4_T6_ --------------------------
	.section	.nv.constant0._ZN3cub18CUB_300001_SM_10006detail6reduce28DeviceReduceSingleTileKernelINS2_10policy_hubIN4cuda3std3__45tupleIJblEEEyN6thrust24THRUST_300001_SM_1000_NS8cuda_cub9__find_if7functorIS9_EEE10Policy1000ENSB_12zip_iteratorINS8_IJNSD_26transform_input_iterator_tIbNSB_10device_ptrIdEE17nonZeroComparatorEENSB_17counting_iteratorIlNSB_11use_defaultESP_SP_EEEEEEEPS9_ySF_S9_S9_NS7_10__identityEEEvT0_T1_T2_T3_T4_T6_,"a",@progbits
	.sectionflags	@""
	.align	4
.nv.constant0._ZN3cub18CUB_300001_SM_10006detail6reduce28DeviceReduceSingleTileKernelINS2_10policy_hubIN4cuda3std3__45tupleIJblEEEyN6thrust24THRUST_300001_SM_1000_NS8cuda_cub9__find_if7functorIS9_EEE10Policy1000ENSB_12zip_iteratorINS8_IJNSD_26transform_input_iterator_tIbNSB_10device_ptrIdEE17nonZeroComparatorEENSB_17counting_iteratorIlNSB_11use_defaultESP_SP_EEEEEEEPS9_ySF_S9_S9_NS7_10__identityEEEvT0_T1_T2_T3_T4_T6_:
	.zero		961


//--------------------- .nv.constant0._ZN3cub18CUB_300001_SM_10006detail6reduce28DeviceReduceSingleTileKernelINS2_10policy_hubIN4cuda3std3__45tupleIJblEEEjN6thrust24THRUST_300001_SM_1000_NS8cuda_cub9__find_if7functorIS9_EEE10Policy1000EPS9_SI_iSF_S9_S9_NS7_10__identityEEEvT0_T1_T2_T3_T4_T6_ --------------------------
	.section	.nv.constant0._ZN3cub18CUB_300001_SM_10006detail6reduce28DeviceReduceSingleTileKernelINS2_10policy_hubIN4cuda3std3__45tupleIJblEEEjN6thrust24THRUST_300001_SM_1000_NS8cuda_cub9__find_if7functorIS9_EEE10Policy1000EPS9_SI_iSF_S9_S9_NS7_10__identityEEEvT0_T1_T2_T3_T4_T6_,"a",@progbits
	.sectionflags	@""
	.align	4
.nv.constant0._ZN3cub18CUB_300001_SM_10006detail6reduce28DeviceReduceSingleTileKernelINS2_10policy_hubIN4cuda3std3__45tupleIJblEEEjN6thrust24THRUST_300001_SM_1000_NS8cuda_cub9__find_if7functorIS9_EEE10Policy1000EPS9_SI_iSF_S9_S9_NS7_10__identityEEEvT0_T1_T2_T3_T4_T6_:
	.zero		937


//--------------------- .nv.constant0._ZN3cub18CUB_300001_SM_10006detail6reduce18DeviceReduceKernelINS2_10policy_hubIN4cuda3std3__45tupleIJblEEEjN6thrust24THRUST_300001_SM_1000_NS8cuda_cub9__find_if7functorIS9_EEE10Policy1000ENSB_12zip_iteratorINS8_IJNSD_26transform_input_iterator_tIbNSB_10device_ptrIdEE17nonZeroComparatorEENSB_17counting_iteratorIlNSB_11use_defaultESP_SP_EEEEEEEjSF_S9_NS7_10__identityEEEvT0_PT3_T1_NS0_13GridEvenShareISX_EET2_T4_ --------------------------
	.section	.nv.constant0._ZN3cub18CUB_300001_SM_10006detail6reduce18DeviceReduceKernelINS2_10policy_hubIN4cuda3std3__45tupleIJblEEEjN6thrust24THRUST_300001_SM_1000_NS8cuda_cub9__find_if7functorIS9_EEE10Policy1000ENSB_12zip_iteratorINS8_IJNSD_26transform_input_iterator_tIbNSB_10device_ptrIdEE17nonZeroComparatorEENSB_17counting_iteratorIlNSB_11use_defaultESP_SP_EEEEEEEjSF_S9_NS7_10__identityEEEvT0_PT3_T1_NS0_13GridEvenShareISX_EET2_T4_,"a",@progbits
	.sectionflags	@""
	.align	4
.nv.constant0._ZN3cub18CUB_300001_SM_10006detail6reduce18DeviceReduceKernelINS2_10policy_hubIN4cuda3std3__45tupleIJblEEEjN6thrust24THRUST_300001_SM_1000_NS8cuda_cub9__find_if7functorIS9_EEE10Policy1000ENSB_12zip_iteratorINS8_IJNSD_26transform_input_iterator_tIbNSB_10device_ptrIdEE17nonZeroComparatorEENSB_17counting_iteratorIlNSB_11use_defaultESP_SP_EEEEEEEjSF_S9_NS7_10__identityEEEvT0_PT3_T1_NS0_13GridEvenShareISX_EET2_T4_:
	.zero		974


//--------------------- .nv.constant0._ZN3cub18CUB_300001_SM_10006detail6reduce28DeviceReduceSingleTileKernelINS2_10policy_hubIN4cuda3std3__45tupleIJblEEEjN6thrust24THRUST_300001_SM_1000_NS8cuda_cub9__find_if7functorIS9_EEE10Policy1000ENSB_12zip_iteratorINS8_IJNSD_26transform_input_iterator_tIbNSB_10device_ptrIdEE17nonZeroComparatorEENSB_17counting_iteratorIlNSB_11use_defaultESP_SP_EEEEEEEPS9_jSF_S9_S9_NS7_10__identityEEEvT0_T1_T2_T3_T4_T6_ --------------------------
	.section	.nv.constant0._ZN3cub18CUB_300001_SM_10006detail6reduce28DeviceReduceSingleTileKernelINS2_10policy_hubIN4cuda3std3__45tupleIJblEEEjN6thrust24THRUST_300001_SM_1000_NS8cuda_cub9__find_if7functorIS9_EEE10Policy1000ENSB_12zip_iteratorINS8_IJNSD_26transform_input_iterator_tIbNSB_10device_ptrIdEE17nonZeroComparatorEENSB_17counting_iteratorIlNSB_11use_defaultESP_SP_EEEEEEEPS9_jSF_S9_S9_NS7_10__identityEEEvT0_T1_T2_T3_T4_T6_,"a",@progbits
	.sectionflags	@""
	.align	4
.nv.constant0._ZN3cub18CUB_300001_SM_10006detail6reduce28DeviceReduceSingleTileKernelINS2_10policy_hubIN4cuda3std3__45tupleIJblEEEjN6thrust24THRUST_300001_SM_1000_NS8cuda_cub9__find_if7functorIS9_EEE10Policy1000ENSB_12zip_iteratorINS8_IJNSD_26transform_input_iterator_tIbNSB_10device_ptrIdEE17nonZeroComparatorEENSB_17counting_iteratorIlNSB_11use_defaultESP_SP_EEEEEEEPS9_jSF_S9_S9_NS7_10__identityEEEvT0_T1_T2_T3_T4_T6_:
	.zero		953


//--------------------- .nv.constant0._ZN3cub18CUB_300001_SM_10006detail11EmptyKernelIvEEvv --------------------------
	.section	.nv.constant0._ZN3cub18CUB_300001_SM_10006detail11EmptyKernelIvEEvv,"a",@progbits
	.sectionflags	@""
	.align	4
.nv.constant0._ZN3cub18CUB_300001_SM_10006detail11EmptyKernelIvEEvv:
	.zero		896


//--------------------- .nv.constant0._ZN6thrust24THRUST_300001_SM_1000_NS8cuda_cub4core6detail13_kernel_agentINS1_8__reduce11ReduceAgentIPN4cuda3std3__45tupleIJdlEEESC_SB_lNS1_9__extrema9arg_max_fIdl13absComparatorEEEEJSC_SC_iSG_EEEvDpT0_ --------------------------
	.section	.nv.constant0._ZN6thrust24THRUST_300001_SM_1000_NS8cuda_cub4core6detail13_kernel_agentINS1_8__reduce11ReduceAgentIPN4cuda3std3__45tupleIJdlEEESC_SB_lNS1_9__extrema9arg_max_fIdl13absComparatorEEEEJSC_SC_iSG_EEEvDpT0_,"a",@progbits
	.sectionflags	@""
	.align	4
.nv.constant0._ZN6thrust24THRUST_300001_SM_1000_NS8cuda_cub4core6detail13_kernel_agentINS1_8__reduce11ReduceAgentIPN4cuda3std3__45tupleIJdlEEESC_SB_lNS1_9__extrema9arg_max_fIdl13absComparatorEEEEJSC_SC_iSG_EEEvDpT0_:
	.zero		917


//--------------------- .nv.constant0._ZN6thrust24THRUST_300001_SM_1000_NS8cuda_cub4core6detail13_kernel_agentINS1_8__reduce10DrainAgentIlEEJN3cub18CUB_300001_SM_10009GridQueueIyEElEEEvDpT0_ --------------------------
	.section	.nv.constant0._ZN6thrust24THRUST_300001_SM_1000_NS8cuda_cub4core6detail13_kernel_agentINS1_8__reduce10DrainAgentIlEEJN3cub18CUB_300001_SM_10009GridQueueIyEElEEEvDpT0_,"a",@progbits
	.sectionflags	@""
	.align	4
.nv.constant0._ZN6thrust24THRUST_300001_SM_1000_NS8cuda_cub4core6detail13_kernel_agentINS1_8__reduce10DrainAgentIlEEJN3cub18CUB_300001_SM_10009GridQueueIyEElEEEvDpT0_:
	.zero		912


//--------------------- .nv.constant0._ZN6thrust24THRUST_300001_SM_1000_NS8cuda_cub4core6detail13_kernel_agentINS1_8__reduce11ReduceAgentINS0_12zip_iteratorIN4cuda3std3__45tupleIJNS0_10device_ptrIdEENS0_17counting_iteratorIlNS0_11use_defaultESF_SF_EEEEEEEPNSB_IJdlEEESJ_lNS1_9__extrema9arg_max_fIdl13absComparatorEEEEJSI_SK_lN3cub18CUB_300001_SM_100013GridEvenShareIlEENSR_9GridQueueIyEESO_EEEvDpT0_ --------------------------
	.section	.nv.constant0._ZN6thrust24THRUST_300001_SM_1000_NS8cuda_cub4core6detail13_kernel_agentINS1_8__reduce11ReduceAgentINS0_12zip_iteratorIN4cuda3std3__45tupleIJNS0_10device_ptrIdEENS0_17counting_iteratorIlNS0_11use_defaultESF_SF_EEEEEEEPNSB_IJdlEEESJ_lNS1_9__extrema9arg_max_fIdl13absComparatorEEEEJSI_SK_lN3cub18CUB_300001_SM_100013GridEvenShareIlEENSR_9GridQueueIyEESO_EEEvDpT0_,"a",@progbits
	.sectionflags	@""
	.align	4
.nv.constant0._ZN6thrust24THRUST_300001_SM_1000_NS8cuda_cub4core6detail13_kernel_agentINS1_8__reduce11ReduceAgentINS0_12zip_iteratorIN4cuda3std3__45tupleIJNS0_10device_ptrIdEENS0_17counting_iteratorIlNS0_11use_defaultESF_SF_EEEEEEEPNSB_IJdlEEESJ_lNS1_9__extrema9arg_max_fIdl13absComparatorEEEEJSI_SK_lN3cub18CUB_300001_SM_100013GridEvenShareIlEENSR_9GridQueueIyEESO_EEEvDpT0_:
	.zero		1009


//--------------------- .nv.constant0._ZN6thrust24THRUST_300001_SM_1000_NS8cuda_cub4core6detail13_kernel_agentINS1_8__reduce11ReduceAgentINS0_12zip_iteratorIN4cuda3std3__45tupleIJNS0_10device_ptrIdEENS0_17counting_iteratorIlNS0_11use_defaultESF_SF_EEEEEEEPNSB_IJdlEEESJ_lNS1_9__extrema9arg_max_fIdl13absComparatorEEEEJSI_SK_lSO_EEEvDpT0_ --------------------------
	.section	.nv.constant0._ZN6thrust24THRUST_300001_SM_1000_NS8cuda_cub4core6detail13_kernel_agentINS1_8__reduce11ReduceAgentINS0_12zip_iteratorIN4cuda3std3__45tupleIJNS0_10device_ptrIdEENS0_17counting_iteratorIlNS0_11use_defaultESF_SF_EEEEEEEPNSB_IJdlEEESJ_lNS1_9__extrema9arg_max_fIdl13absComparatorEEEEJSI_SK_lSO_EEEvDpT0_,"a",@progbits
	.sectionflags	@""
	.align	4
.nv.constant0._ZN6thrust24THRUST_300001_SM_1000_NS8cuda_cub4core6detail13_kernel_agentINS1_8__reduce11ReduceAgentINS0_12zip_iteratorIN4cuda3std3__45tupleIJNS0_10device_ptrIdEENS0_17counting_iteratorIlNS0_11use_defaultESF_SF_EEEEEEEPNSB_IJdlEEESJ_lNS1_9__extrema9arg_max_fIdl13absComparatorEEEEJSI_SK_lSO_EEEvDpT0_:
	.zero		929


//--------------------- .nv.constant0._ZN6thrust24THRUST_300001_SM_1000_NS8cuda_cub4core6detail13_kernel_agentINS1_8__reduce11ReduceAgentIPN4cuda3std3__45tupleIJdlEEESC_SB_iNS1_9__extrema9arg_max_fIdl13absComparatorEEEEJSC_SC_iSG_EEEvDpT0_ --------------------------
	.section	.nv.constant0._ZN6thrust24THRUST_300001_SM_1000_NS8cuda_cub4core6detail13_kernel_agentINS1_8__reduce11ReduceAgentIPN4cuda3std3__45tupleIJdlEEESC_SB_iNS1_9__extrema9arg_max_fIdl13absComparatorEEEEJSC_SC_iSG_EEEvDpT0_,"a",@progbits
	.sectionflags	@""
	.align	4
.nv.constant0._ZN6thrust24THRUST_300001_SM_1000_NS8cuda_cub4core6detail13_kernel_agentINS1_8__reduce11ReduceAgentIPN4cuda3std3__45tupleIJdlEEESC_SB_iNS1_9__extrema9arg_max_fIdl13absComparatorEEEEJSC_SC_iSG_EEEvDpT0_:
	.zero		917


//--------------------- .nv.constant0._ZN6thrust24THRUST_300001_SM_1000_NS8cuda_cub4core6detail13_kernel_agentINS1_8__reduce10DrainAgentIiEEJN3cub18CUB_300001_SM_10009GridQueueIjEEiEEEvDpT0_ --------------------------
	.section	.nv.constant0._ZN6thrust24THRUST_300001_SM_1000_NS8cuda_cub4core6detail13_kernel_agentINS1_8__reduce10DrainAgentIiEEJN3cub18CUB_300001_SM_10009GridQueueIjEEiEEEvDpT0_,"a",@progbits
	.sectionflags	@""
	.align	4
.nv.constant0._ZN6thrust24THRUST_300001_SM_1000_NS8cuda_cub4core6detail13_kernel_agentINS1_8__reduce10DrainAgentIiEEJN3cub18CUB_300001_SM_10009GridQueueIjEEiEEEvDpT0_:
	.zero		908


//--------------------- .nv.constant0._ZN6thrust24THRUST_300001_SM_1000_NS8cuda_cub4core6detail13_kernel_agentINS1_8__reduce11ReduceAgentINS0_12zip_iteratorIN4cuda3std3__45tupleIJNS0_10device_ptrIdEENS0_17counting_iteratorIlNS0_11use_defaultESF_SF_EEEEEEEPNSB_IJdlEEESJ_iNS1_9__extrema9arg_max_fIdl13absComparatorEEEEJSI_SK_iN3cub18CUB_300001_SM_100013GridEvenShareIiEENSR_9GridQueueIjEESO_EEEvDpT0_ --------------------------
	.section	.nv.constant0._ZN6thrust24THRUST_300001_SM_1000_NS8cuda_cub4core6detail13_kernel_agentINS1_8__reduce11ReduceAgentINS0_12zip_iteratorIN4cuda3std3__45tupleIJNS0_10device_ptrIdEENS0_17counting_iteratorIlNS0_11use_defaultESF_SF_EEEEEEEPNSB_IJdlEEESJ_iNS1_9__extrema9arg_max_fIdl13absComparatorEEEEJSI_SK_iN3cub18CUB_300001_SM_100013GridEvenShareIiEENSR_9GridQueueIjEESO_EEEvDpT0_,"a",@progbits
	.sectionflags	@""
	.align	4
.nv.constant0._ZN6thrust24THRUST_300001_SM_1000_NS8cuda_cub4core6detail13_kernel_agentINS1_8__reduce11ReduceAgentINS0_12zip_iteratorIN4cuda3std3__45tupleIJNS0_10device_ptrIdEENS0_17counting_iteratorIlNS0_11use_defaultESF_SF_EEEEEEEPNSB_IJdlEEESJ_iNS1_9__extrema9arg_max_fIdl13absComparatorEEEEJSI_SK_iN3cub18CUB_300001_SM_100013GridEvenShareIiEENSR_9GridQueueIjEESO_EEEvDpT0_:
	.zero		977


//--------------------- .nv.constant0._ZN6thrust24THRUST_300001_SM_1000_NS8cuda_cub4core6detail13_kernel_agentINS1_8__reduce11ReduceAgentINS0_12zip_iteratorIN4cuda3std3__45tupleIJNS0_10device_ptrIdEENS0_17counting_iteratorIlNS0_11use_defaultESF_SF_EEEEEEEPNSB_IJdlEEESJ_iNS1_9__extrema9arg_max_fIdl13absComparatorEEEEJSI_SK_iSO_EEEvDpT0_ --------------------------
	.section	.nv.constant0._ZN6thrust24THRUST_300001_SM_1000_NS8cuda_cub4core6detail13_kernel_agentINS1_8__reduce11ReduceAgentINS0_12zip_iteratorIN4cuda3std3__45tupleIJNS0_10device_ptrIdEENS0_17counting_iteratorIlNS0_11use_defaultESF_SF_EEEEEEEPNSB_IJdlEEESJ_iNS1_9__extrema9arg_max_fIdl13absComparatorEEEEJSI_SK_iSO_EEEvDpT0_,"a",@progbits
	.sectionflags	@""
	.align	4
.nv.constant0._ZN6thrust24THRUST_300001_SM_1000_NS8cuda_cub4core6detail13_kernel_agentINS1_8__reduce11ReduceAgentINS0_12zip_iteratorIN4cuda3std3__45tupleIJNS0_10device_ptrIdEENS0_17counting_iteratorIlNS0_11use_defaultESF_SF_EEEEEEEPNSB_IJdlEEESJ_iNS1_9__extrema9arg_max_fIdl13absComparatorEEEEJSI_SK_iSO_EEEvDpT0_:
	.zero		925


//--------------------- .nv.constant0._Z16substractColumnsPdiiii --------------------------
	.section	.nv.constant0._Z16substractColumnsPdiiii,"a",@progbits
	.sectionflags	@""
	.align	4
.nv.constant0._Z16substractColumnsPdiiii:
	.zero		920


//--------------------- .nv.constant0._Z2PMPdii   --------------------------
	.section	.nv.constant0._Z2PMPdii,"a",@progbits
	.sectionflags	@""
	.align	4
.nv.constant0._Z2PMPdii:
	.zero		912


//--------------------- .nv.constant0._Z15findMultipliersPdiii --------------------------
	.section	.nv.constant0._Z15findMultipliersPdiii,"a",@progbits
	.sectionflags	@""
	.align	4
.nv.constant0._Z15findMultipliersPdiii:
	.zero		916


//--------------------- .nv.constant0._Z11swapColumnsPdiiii --------------------------
	.section	.nv.constant0._Z11swapColumnsPdiiii,"a",@progbits
	.sectionflags	@""
	.align	4
.nv.constant0._Z11swapColumnsPdiiii:
	.zero		920


//--------------------- SYMBOLS --------------------------

	.type		.nv.reservedSmem.offset0,@object
	.size		.nv.reservedSmem.offset0,0x4
	.type		.nv.reservedSmem.cap,@object
	.size		.nv.reservedSmem.cap,0x4
	.type		vprintf,@function
